def matmul_kernel(
    a_ptr,
    b_ptr,
    c_ptr,
    M,
    N,
    K,
    stride_am,
    stride_ak,
    stride_bk,
    stride_bn,
    stride_cm,
    stride_cn,
    BLOCK_M: tl.constexpr,
    BLOCK_N: tl.constexpr,
    BLOCK_K: tl.constexpr,
    GROUP_M: tl.constexpr,
):
    pid = tl.program_id(axis=0)
    num_pid_m = tl.cdiv(M, BLOCK_M)
    num_pid_n = tl.cdiv(N, BLOCK_N)
    num_pid_in_group = GROUP_M * num_pid_n
    group_id = pid // num_pid_in_group
    first_pid_m = group_id * GROUP_M
    group_size_m = min(num_pid_m - first_pid_m, GROUP_M)
    pid_m = first_pid_m + ((pid % num_pid_in_group) % group_size_m)
    pid_n = (pid % num_pid_in_group) // group_size_m

    offs_am = (pid_m * BLOCK_M + tl.arange(0, BLOCK_M)) % M
    offs_bn = (pid_n * BLOCK_N + tl.arange(0, BLOCK_N)) % N
    offs_k = tl.arange(0, BLOCK_K)
    a_ptrs = a_ptr + offs_am[:, None] * stride_am + offs_k[None, :] * stride_ak
    b_ptrs = b_ptr + offs_k[:, None] * stride_bk + offs_bn[None, :] * stride_bn

    acc = tl.zeros((BLOCK_M, BLOCK_N), dtype=tl.float32)
    for kk in range(0, tl.cdiv(K, BLOCK_K)):
        a = tl.load(a_ptrs, mask=offs_k[None, :] < K - kk * BLOCK_K, other=0.0)
        b = tl.load(b_ptrs, mask=offs_k[:, None] < K - kk * BLOCK_K, other=0.0)
        acc = tl.dot(a, b, acc)
        a_ptrs += BLOCK_K * stride_ak
        b_ptrs += BLOCK_K * stride_bk

    c = acc.to(c_ptr.dtype.element_ty)
    offs_cm = pid_m * BLOCK_M + tl.arange(0, BLOCK_M)
    offs_cn = pid_n * BLOCK_N + tl.arange(0, BLOCK_N)
    c_ptrs = c_ptr + offs_cm[:, None] * stride_cm + offs_cn[None, :] * stride_cn
    mask = (offs_cm[:, None] < M) & (offs_cn[None, :] < N)
    tl.store(c_ptrs, c, mask=mask)

# config = {"BLOCK_K": 128, "BLOCK_M": 128, "BLOCK_N": 128, "GROUP_M": 8, "arch": "sm_90", "dtype": "fp32", "num_ctas": 1, "num_stages": 3, "num_warps": 1}
# arch = sm_90


// ===== COMPILED SASS (sm_90a) =====

	.target	sm_90a

	.elftype	@"ET_EXEC"


//--------------------- .note.nv.tkinfo           --------------------------
	.section	.note.nv.tkinfo,"",@"SHT_NOTE"
	.sectionflags	@"SHF_NOTE_NV_TKINFO"
	.tkinfo
        /*0018*/ 	.word	0x00000002
        /*0030*/ 	.string	""
        /*0030*/ 	.string	"ptxas"
        /*0030*/ 	.string	"Cuda compilation tools, release 13.0, V13.0.88"
        /*0030*/ 	.string	"Build cuda_13.0.r13.0/compiler.36424714_0"
        /*0030*/ 	.string	"-v  -suppress-debug-info  -lineinfo  -arch sm_90a "



//--------------------- .note.nv.cuinfo           --------------------------
	.section	.note.nv.cuinfo,"",@"SHT_NOTE"
	.sectionflags	@"SHF_NOTE_NV_CUINFO"
        /*0018*/ 	.short	0x0002
        /*001a*/ 	.short	0x005a
        /*001c*/ 	.short	0x0082
	.zero		2


//--------------------- .nv.info                  --------------------------
	.section	.nv.info,"",@"SHT_CUDA_INFO"
	.align	4


	//----- nvinfo : EIATTR_REGCOUNT
	.align		4
        /*0000*/ 	.byte	0x04, 0x2f
        /*0002*/ 	.short	(.L_1 - .L_0)
	.align		4
.L_0:
        /*0004*/ 	.word	index@(matmul_kernel)
        /*0008*/ 	.word	0x000000ff


	//----- nvinfo : EIATTR_FRAME_SIZE
	.align		4
.L_1:
        /*000c*/ 	.byte	0x04, 0x11
        /*000e*/ 	.short	(.L_3 - .L_2)
	.align		4
.L_2:
        /*0010*/ 	.word	index@(matmul_kernel)
        /*0014*/ 	.word	0x00004d50


	//----- nvinfo : EIATTR_MIN_STACK_SIZE
	.align		4
.L_3:
        /*0018*/ 	.byte	0x04, 0x12
        /*001a*/ 	.short	(.L_5 - .L_4)
	.align		4
.L_4:
        /*001c*/ 	.word	index@(matmul_kernel)
        /*0020*/ 	.word	0x00004d50
.L_5:


//--------------------- .nv.compat                --------------------------
	.section	.nv.compat,"",@"SHT_CUDA_COMPAT_INFO"
	.align	4
        /*0000*/ 	.byte	0x02, 0x09, 0x01, 0x00, 0x02, 0x02, 0x01, 0x00, 0x02, 0x05, 0x05, 0x00, 0x03, 0x07, 0x01, 0x01
        /*0010*/ 	.byte	0x02, 0x03, 0x00, 0x00, 0x02, 0x06, 0x01, 0x00, 0x04, 0x0b, 0x08, 0x00, 0x00, 0x00, 0x00, 0x00
        /*0020*/ 	.byte	0x00, 0x00, 0x00, 0x00


//--------------------- .nv.info.matmul_kernel    --------------------------
	.section	.nv.info.matmul_kernel,"",@"SHT_CUDA_INFO"
	.sectionflags	@""
	.align	4


	//----- nvinfo : EIATTR_CUDA_API_VERSION
	.align		4
        /*0000*/ 	.byte	0x04, 0x37
        /*0002*/ 	.short	(.L_7 - .L_6)
.L_6:
        /*0004*/ 	.word	0x00000082


	//----- nvinfo : EIATTR_KPARAM_INFO
	.align		4
.L_7:
        /*0008*/ 	.byte	0x04, 0x17
        /*000a*/ 	.short	(.L_9 - .L_8)
.L_8:
        /*000c*/ 	.word	0x00000000
        /*0010*/ 	.short	0x000d
        /*0012*/ 	.short	0x0048
        /*0014*/ 	.byte	0x00, 0xf4, 0x21, 0x00


	//----- nvinfo : EIATTR_KPARAM_INFO
	.align		4
.L_9:
        /*0018*/ 	.byte	0x04, 0x17
        /*001a*/ 	.short	(.L_11 - .L_10)
.L_10:
        /*001c*/ 	.word	0x00000000
        /*0020*/ 	.short	0x000c
        /*0022*/ 	.short	0x0040
        /*0024*/ 	.byte	0x00, 0xf4, 0x21, 0x00


	//----- nvinfo : EIATTR_KPARAM_INFO
	.align		4
.L_11:
        /*0028*/ 	.byte	0x04, 0x17
        /*002a*/ 	.short	(.L_13 - .L_12)
.L_12:
        /*002c*/ 	.word	0x00000000
        /*0030*/ 	.short	0x000b
        /*0032*/ 	.short	0x0038
        /*0034*/ 	.byte	0x00, 0xf0, 0x11, 0x00


	//----- nvinfo : EIATTR_KPARAM_INFO
	.align		4
.L_13:
        /*0038*/ 	.byte	0x04, 0x17
        /*003a*/ 	.short	(.L_15 - .L_14)
.L_14:
        /*003c*/ 	.word	0x00000000
        /*0040*/ 	.short	0x000a
        /*0042*/ 	.short	0x0034
        /*0044*/ 	.byte	0x00, 0xf0, 0x11, 0x00


	//----- nvinfo : EIATTR_KPARAM_INFO
	.align		4
.L_15:
        /*0048*/ 	.byte	0x04, 0x17
        /*004a*/ 	.short	(.L_17 - .L_16)
.L_16:
        /*004c*/ 	.word	0x00000000
        /*0050*/ 	.short	0x0009
        /*0052*/ 	.short	0x0030
        /*0054*/ 	.byte	0x00, 0xf0, 0x11, 0x00


	//----- nvinfo : EIATTR_KPARAM_INFO
	.align		4
.L_17:
        /*0058*/ 	.byte	0x04, 0x17
        /*005a*/ 	.short	(.L_19 - .L_18)
.L_18:
        /*005c*/ 	.word	0x00000000
        /*0060*/ 	.short	0x0008
        /*0062*/ 	.short	0x002c
        /*0064*/ 	.byte	0x00, 0xf0, 0x11, 0x00


	//----- nvinfo : EIATTR_KPARAM_INFO
	.align		4
.L_19:
        /*0068*/ 	.byte	0x04, 0x17
        /*006a*/ 	.short	(.L_21 - .L_20)
.L_20:
        /*006c*/ 	.word	0x00000000
        /*0070*/ 	.short	0x0007
        /*0072*/ 	.short	0x0028
        /*0074*/ 	.byte	0x00, 0xf0, 0x11, 0x00


	//----- nvinfo : EIATTR_KPARAM_INFO
	.align		4
.L_21:
        /*0078*/ 	.byte	0x04, 0x17
        /*007a*/ 	.short	(.L_23 - .L_22)
.L_22:
        /*007c*/ 	.word	0x00000000
        /*0080*/ 	.short	0x0006
        /*0082*/ 	.short	0x0024
        /*0084*/ 	.byte	0x00, 0xf0, 0x11, 0x00


	//----- nvinfo : EIATTR_KPARAM_INFO
	.align		4
.L_23:
        /*0088*/ 	.byte	0x04, 0x17
        /*008a*/ 	.short	(.L_25 - .L_24)
.L_24:
        /*008c*/ 	.word	0x00000000
        /*0090*/ 	.short	0x0005
        /*0092*/ 	.short	0x0020
        /*0094*/ 	.byte	0x00, 0xf0, 0x11, 0x00


	//----- nvinfo : EIATTR_KPARAM_INFO
	.align		4
.L_25:
        /*0098*/ 	.byte	0x04, 0x17
        /*009a*/ 	.short	(.L_27 - .L_26)
.L_26:
        /*009c*/ 	.word	0x00000000
        /*00a0*/ 	.short	0x0004
        /*00a2*/ 	.short	0x001c
        /*00a4*/ 	.byte	0x00, 0xf0, 0x11, 0x00


	//----- nvinfo : EIATTR_KPARAM_INFO
	.align		4
.L_27:
        /*00a8*/ 	.byte	0x04, 0x17
        /*00aa*/ 	.short	(.L_29 - .L_28)
.L_28:
        /*00ac*/ 	.word	0x00000000
        /*00b0*/ 	.short	0x0003
        /*00b2*/ 	.short	0x0018
        /*00b4*/ 	.byte	0x00, 0xf0, 0x11, 0x00


	//----- nvinfo : EIATTR_KPARAM_INFO
	.align		4
.L_29:
        /*00b8*/ 	.byte	0x04, 0x17
        /*00ba*/ 	.short	(.L_31 - .L_30)
.L_30:
        /*00bc*/ 	.word	0x00000000
        /*00c0*/ 	.short	0x0002
        /*00c2*/ 	.short	0x0010
        /*00c4*/ 	.byte	0x00, 0xf4, 0x21, 0x00


	//----- nvinfo : EIATTR_KPARAM_INFO
	.align		4
.L_31:
        /*00c8*/ 	.byte	0x04, 0x17
        /*00ca*/ 	.short	(.L_33 - .L_32)
.L_32:
        /*00cc*/ 	.word	0x00000000
        /*00d0*/ 	.short	0x0001
        /*00d2*/ 	.short	0x0008
        /*00d4*/ 	.byte	0x00, 0xf4, 0x21, 0x00


	//----- nvinfo : EIATTR_KPARAM_INFO
	.align		4
.L_33:
        /*00d8*/ 	.byte	0x04, 0x17
        /*00da*/ 	.short	(.L_35 - .L_34)
.L_34:
        /*00dc*/ 	.word	0x00000000
        /*00e0*/ 	.short	0x0000
        /*00e2*/ 	.short	0x0000
        /*00e4*/ 	.byte	0x00, 0xf4, 0x21, 0x00


	//----- nvinfo : EIATTR_SPARSE_MMA_MASK
	.align		4
.L_35:
        /*00e8*/ 	.byte	0x03, 0x50
        /*00ea*/ 	.short	0x0000


	//----- nvinfo : EIATTR_MAXREG_COUNT
	.align		4
        /*00ec*/ 	.byte	0x03, 0x1b
        /*00ee*/ 	.short	0x00ff


	//----- nvinfo : EIATTR_NUM_BARRIERS
	.align		4
        /*00f0*/ 	.byte	0x02, 0x4c
        /*00f2*/ 	.byte	0x01
	.zero		1


	//----- nvinfo : EIATTR_ANNOTATIONS
	.align		4
        /*00f4*/ 	.byte	0x04, 0x55
        /*00f6*/ 	.short	(.L_37 - .L_36)


	//   ....[0]....
.L_36:
        /*00f8*/ 	.word	0x00000001
        /*00fc*/ 	.byte	0xa0, 0x0a, 0x00, 0x00, 0x01, 0x00, 0x00, 0x00, 0x30, 0x0b, 0x00, 0x00, 0x01, 0x00, 0x00, 0x00
        /* <DEDUP_REMOVED lines=2720> */
        /*ab0c*/ 	.byte	0x70, 0x1d, 0x03, 0x00


	//----- nvinfo : EIATTR_MERCURY_ISA_VERSION
	.align		4
.L_37:
        /*ab10*/ 	.byte	0x03, 0x5f
        /*ab12*/ 	.short	0x0101


	//----- nvinfo : EIATTR_COOP_GROUP_MASK_REGIDS
	.align		4
        /*ab14*/ 	.byte	0x04, 0x29
        /*ab16*/ 	.short	(.L_39 - .L_38)


	//   ....[0]....
.L_38:
        /*ab18*/ 	.word	0xffffffff


	//   ....[1]....
        /*ab1c*/ 	.word	0xffffffff


	//   ....[2]....
        /*ab20*/ 	.word	0xffffffff


	//   ....[3]....
        /*ab24*/ 	.word	0xffffffff


	//   ....[4]....
        /*ab28*/ 	.word	0xffffffff


	//   ....[5]....
        /*ab2c*/ 	.word	0xffffffff


	//   ....[6]....
        /*ab30*/ 	.word	0xffffffff


	//   ....[7]....
        /*ab34*/ 	.word	0xffffffff


	//   ....[8]....
        /*ab38*/ 	.word	0xffffffff


	//   ....[9]....
        /*ab3c*/ 	.word	0xffffffff


	//   ....[10]....
        /*ab40*/ 	.word	0xffffffff


	//   ....[11]....
        /*ab44*/ 	.word	0xffffffff


	//   ....[12]....
        /*ab48*/ 	.word	0xffffffff


	//   ....[13]....
        /*ab4c*/ 	.word	0xffffffff


	//   ....[14]....
        /*ab50*/ 	.word	0xffffffff


	//   ....[15]....
        /*ab54*/ 	.word	0xffffffff


	//   ....[16]....
        /*ab58*/ 	.word	0xffffffff


	//   ....[17]....
        /*ab5c*/ 	.word	0xffffffff


	//   ....[18]....
        /*ab60*/ 	.word	0xffffffff


	//   ....[19]....
        /*ab64*/ 	.word	0xffffffff


	//   ....[20]....
        /*ab68*/ 	.word	0xffffffff


	//   ....[21]....
        /*ab6c*/ 	.word	0xffffffff


	//   ....[22]....
        /*ab70*/ 	.word	0xffffffff


	//   ....[23]....
        /*ab74*/ 	.word	0xffffffff


	//   ....[24]....
        /*ab78*/ 	.word	0xffffffff


	//   ....[25]....
        /*ab7c*/ 	.word	0xffffffff


	//   ....[26]....
        /*ab80*/ 	.word	0xffffffff


	//   ....[27]....
        /*ab84*/ 	.word	0xffffffff


	//   ....[28]....
        /*ab88*/ 	.word	0xffffffff


	//   ....[29]....
        /*ab8c*/ 	.word	0xffffffff


	//   ....[30]....
        /*ab90*/ 	.word	0xffffffff


	//   ....[31]....
        /*ab94*/ 	.word	0xffffffff


	//   ....[32]....
        /*ab98*/ 	.word	0xffffffff


	//   ....[33]....
        /*ab9c*/ 	.word	0xffffffff


	//   ....[34]....
        /*aba0*/ 	.word	0xffffffff


	//   ....[35]....
        /*aba4*/ 	.word	0xffffffff


	//   ....[36]....
        /*aba8*/ 	.word	0xffffffff


	//   ....[37]....
        /*abac*/ 	.word	0xffffffff


	//   ....[38]....
        /*abb0*/ 	.word	0xffffffff


	//   ....[39]....
        /*abb4*/ 	.word	0xffffffff


	//   ....[40]....
        /*abb8*/ 	.word	0xffffffff


	//   ....[41]....
        /*abbc*/ 	.word	0xffffffff


	//   ....[42]....
        /*abc0*/ 	.word	0xffffffff


	//   ....[43]....
        /*abc4*/ 	.word	0xffffffff


	//   ....[44]....
        /*abc8*/ 	.word	0xffffffff


	//   ....[45]....
        /*abcc*/ 	.word	0xffffffff


	//   ....[46]....
        /*abd0*/ 	.word	0xffffffff


	//   ....[47]....
        /*abd4*/ 	.word	0xffffffff


	//   ....[48]....
        /*abd8*/ 	.word	0xffffffff


	//   ....[49]....
        /*abdc*/ 	.word	0xffffffff


	//   ....[50]....
        /*abe0*/ 	.word	0xffffffff


	//   ....[51]....
        /*abe4*/ 	.word	0xffffffff


	//   ....[52]....
        /*abe8*/ 	.word	0xffffffff


	//   ....[53]....
        /*abec*/ 	.word	0xffffffff


	//   ....[54]....
        /*abf0*/ 	.word	0xffffffff


	//   ....[55]....
        /*abf4*/ 	.word	0xffffffff


	//   ....[56]....
        /*abf8*/ 	.word	0xffffffff


	//   ....[57]....
        /*abfc*/ 	.word	0xffffffff


	//   ....[58]....
        /*ac00*/ 	.word	0xffffffff


	//   ....[59]....
        /*ac04*/ 	.word	0xffffffff


	//   ....[60]....
        /*ac08*/ 	.word	0xffffffff


	//   ....[61]....
        /*ac0c*/ 	.word	0xffffffff


	//   ....[62]....
        /*ac10*/ 	.word	0xffffffff


	//   ....[63]....
        /*ac14*/ 	.word	0xffffffff


	//   ....[64]....
        /*ac18*/ 	.word	0xffffffff


	//   ....[65]....
        /*ac1c*/ 	.word	0xffffffff


	//   ....[66]....
        /*ac20*/ 	.word	0xffffffff


	//   ....[67]....
        /*ac24*/ 	.word	0xffffffff


	//   ....[68]....
        /*ac28*/ 	.word	0xffffffff


	//   ....[69]....
        /*ac2c*/ 	.word	0xffffffff


	//   ....[70]....
        /*ac30*/ 	.word	0xffffffff


	//   ....[71]....
        /*ac34*/ 	.word	0xffffffff


	//   ....[72]....
        /*ac38*/ 	.word	0xffffffff


	//   ....[73]....
        /*ac3c*/ 	.word	0xffffffff


	//   ....[74]....
        /*ac40*/ 	.word	0xffffffff


	//   ....[75]....
        /*ac44*/ 	.word	0xffffffff


	//   ....[76]....
        /*ac48*/ 	.word	0xffffffff


	//   ....[77]....
        /*ac4c*/ 	.word	0xffffffff


	//   ....[78]....
        /*ac50*/ 	.word	0xffffffff


	//   ....[79]....
        /*ac54*/ 	.word	0xffffffff


	//   ....[80]....
        /*ac58*/ 	.word	0xffffffff


	//   ....[81]....
        /*ac5c*/ 	.word	0xffffffff


	//   ....[82]....
        /*ac60*/ 	.word	0xffffffff


	//   ....[83]....
        /*ac64*/ 	.word	0xffffffff


	//   ....[84]....
        /*ac68*/ 	.word	0xffffffff


	//   ....[85]....
        /*ac6c*/ 	.word	0xffffffff


	//   ....[86]....
        /*ac70*/ 	.word	0xffffffff


	//   ....[87]....
        /*ac74*/ 	.word	0xffffffff


	//   ....[88]....
        /*ac78*/ 	.word	0xffffffff


	//   ....[89]....
        /*ac7c*/ 	.word	0xffffffff


	//   ....[90]....
        /*ac80*/ 	.word	0xffffffff


	//   ....[91]....
        /*ac84*/ 	.word	0xffffffff


	//   ....[92]....
        /*ac88*/ 	.word	0xffffffff


	//   ....[93]....
        /*ac8c*/ 	.word	0xffffffff


	//   ....[94]....
        /*ac90*/ 	.word	0xffffffff


	//   ....[95]....
        /*ac94*/ 	.word	0xffffffff


	//   ....[96]....
        /*ac98*/ 	.word	0xffffffff


	//   ....[97]....
        /*ac9c*/ 	.word	0xffffffff


	//   ....[98]....
        /*aca0*/ 	.word	0xffffffff


	//   ....[99]....
        /*aca4*/ 	.word	0xffffffff


	//   ....[100]....
        /*aca8*/ 	.word	0xffffffff


	//   ....[101]....
        /*acac*/ 	.word	0xffffffff


	//   ....[102]....
        /*acb0*/ 	.word	0xffffffff


	//   ....[103]....
        /*acb4*/ 	.word	0xffffffff


	//   ....[104]....
        /*acb8*/ 	.word	0xffffffff


	//   ....[105]....
        /*acbc*/ 	.word	0xffffffff


	//   ....[106]....
        /*acc0*/ 	.word	0xffffffff


	//   ....[107]....
        /*acc4*/ 	.word	0xffffffff


	//   ....[108]....
        /*acc8*/ 	.word	0xffffffff


	//   ....[109]....
        /*accc*/ 	.word	0xffffffff


	//   ....[110]....
        /*acd0*/ 	.word	0xffffffff


	//   ....[111]....
        /*acd4*/ 	.word	0xffffffff


	//   ....[112]....
        /*acd8*/ 	.word	0xffffffff


	//   ....[113]....
        /*acdc*/ 	.word	0xffffffff


	//   ....[114]....
        /*ace0*/ 	.word	0xffffffff


	//   ....[115]....
        /*ace4*/ 	.word	0xffffffff


	//   ....[116]....
        /*ace8*/ 	.word	0xffffffff


	//   ....[117]....
        /*acec*/ 	.word	0xffffffff


	//   ....[118]....
        /*acf0*/ 	.word	0xffffffff


	//   ....[119]....
        /*acf4*/ 	.word	0xffffffff


	//   ....[120]....
        /*acf8*/ 	.word	0xffffffff


	//   ....[121]....
        /*acfc*/ 	.word	0xffffffff


	//   ....[122]....
        /*ad00*/ 	.word	0xffffffff


	//   ....[123]....
        /*ad04*/ 	.word	0xffffffff


	//   ....[124]....
        /*ad08*/ 	.word	0xffffffff


	//   ....[125]....
        /*ad0c*/ 	.word	0xffffffff


	//   ....[126]....
        /*ad10*/ 	.word	0xffffffff


	//   ....[127]....
        /*ad14*/ 	.word	0xffffffff


	//   ....[128]....
        /*ad18*/ 	.word	0xffffffff


	//   ....[129]....
        /*ad1c*/ 	.word	0xffffffff


	//   ....[130]....
        /*ad20*/ 	.word	0xffffffff


	//   ....[131]....
        /*ad24*/ 	.word	0xffffffff


	//   ....[132]....
        /*ad28*/ 	.word	0xffffffff


	//   ....[133]....
        /*ad2c*/ 	.word	0xffffffff


	//   ....[134]....
        /*ad30*/ 	.word	0xffffffff


	//   ....[135]....
        /*ad34*/ 	.word	0xffffffff


	//   ....[136]....
        /*ad38*/ 	.word	0xffffffff


	//   ....[137]....
        /*ad3c*/ 	.word	0xffffffff


	//   ....[138]....
        /*ad40*/ 	.word	0xffffffff


	//   ....[139]....
        /*ad44*/ 	.word	0xffffffff


	//   ....[140]....
        /*ad48*/ 	.word	0xffffffff


	//   ....[141]....
        /*ad4c*/ 	.word	0xffffffff


	//   ....[142]....
        /*ad50*/ 	.word	0xffffffff


	//   ....[143]....
        /*ad54*/ 	.word	0xffffffff


	//   ....[144]....
        /*ad58*/ 	.word	0xffffffff


	//   ....[145]....
        /*ad5c*/ 	.word	0xffffffff


	//   ....[146]....
        /*ad60*/ 	.word	0xffffffff


	//   ....[147]....
        /*ad64*/ 	.word	0xffffffff


	//   ....[148]....
        /*ad68*/ 	.word	0xffffffff


	//   ....[149]....
        /*ad6c*/ 	.word	0xffffffff


	//   ....[150]....
        /*ad70*/ 	.word	0xffffffff


	//   ....[151]....
        /*ad74*/ 	.word	0xffffffff


	//   ....[152]....
        /*ad78*/ 	.word	0xffffffff


	//   ....[153]....
        /*ad7c*/ 	.word	0xffffffff


	//   ....[154]....
        /*ad80*/ 	.word	0xffffffff


	//   ....[155]....
        /*ad84*/ 	.word	0xffffffff


	//   ....[156]....
        /*ad88*/ 	.word	0xffffffff


	//   ....[157]....
        /*ad8c*/ 	.word	0xffffffff


	//   ....[158]....
        /*ad90*/ 	.word	0xffffffff


	//   ....[159]....
        /*ad94*/ 	.word	0xffffffff


	//   ....[160]....
        /*ad98*/ 	.word	0xffffffff


	//   ....[161]....
        /*ad9c*/ 	.word	0xffffffff


	//   ....[162]....
        /*ada0*/ 	.word	0xffffffff


	//   ....[163]....
        /*ada4*/ 	.word	0xffffffff


	//   ....[164]....
        /*ada8*/ 	.word	0xffffffff


	//   ....[165]....
        /*adac*/ 	.word	0xffffffff


	//   ....[166]....
        /*adb0*/ 	.word	0xffffffff


	//   ....[167]....
        /*adb4*/ 	.word	0xffffffff


	//   ....[168]....
        /*adb8*/ 	.word	0xffffffff


	//   ....[169]....
        /*adbc*/ 	.word	0xffffffff


	//   ....[170]....
        /*adc0*/ 	.word	0xffffffff


	//   ....[171]....
        /*adc4*/ 	.word	0xffffffff


	//   ....[172]....
        /*adc8*/ 	.word	0xffffffff


	//   ....[173]....
        /*adcc*/ 	.word	0xffffffff


	//   ....[174]....
        /*add0*/ 	.word	0xffffffff


	//   ....[175]....
        /*add4*/ 	.word	0xffffffff


	//   ....[176]....
        /*add8*/ 	.word	0xffffffff


	//   ....[177]....
        /*addc*/ 	.word	0xffffffff


	//   ....[178]....
        /*ade0*/ 	.word	0xffffffff


	//   ....[179]....
        /*ade4*/ 	.word	0xffffffff


	//   ....[180]....
        /*ade8*/ 	.word	0xffffffff


	//   ....[181]....
        /*adec*/ 	.word	0xffffffff


	//   ....[182]....
        /*adf0*/ 	.word	0xffffffff


	//   ....[183]....
        /*adf4*/ 	.word	0xffffffff


	//   ....[184]....
        /*adf8*/ 	.word	0xffffffff


	//   ....[185]....
        /*adfc*/ 	.word	0xffffffff


	//   ....[186]....
        /*ae00*/ 	.word	0xffffffff


	//   ....[187]....
        /*ae04*/ 	.word	0xffffffff


	//   ....[188]....
        /*ae08*/ 	.word	0xffffffff


	//   ....[189]....
        /*ae0c*/ 	.word	0xffffffff


	//   ....[190]....
        /*ae10*/ 	.word	0xffffffff


	//   ....[191]....
        /*ae14*/ 	.word	0xffffffff


	//   ....[192]....
        /*ae18*/ 	.word	0xffffffff


	//   ....[193]....
        /*ae1c*/ 	.word	0xffffffff


	//   ....[194]....
        /*ae20*/ 	.word	0xffffffff


	//   ....[195]....
        /*ae24*/ 	.word	0xffffffff


	//   ....[196]....
        /*ae28*/ 	.word	0xffffffff


	//   ....[197]....
        /*ae2c*/ 	.word	0xffffffff


	//   ....[198]....
        /*ae30*/ 	.word	0xffffffff


	//   ....[199]....
        /*ae34*/ 	.word	0xffffffff


	//   ....[200]....
        /*ae38*/ 	.word	0xffffffff


	//   ....[201]....
        /*ae3c*/ 	.word	0xffffffff


	//   ....[202]....
        /*ae40*/ 	.word	0xffffffff


	//   ....[203]....
        /*ae44*/ 	.word	0xffffffff


	//   ....[204]....
        /*ae48*/ 	.word	0xffffffff


	//   ....[205]....
        /*ae4c*/ 	.word	0xffffffff


	//   ....[206]....
        /*ae50*/ 	.word	0xffffffff


	//   ....[207]....
        /*ae54*/ 	.word	0xffffffff


	//   ....[208]....
        /*ae58*/ 	.word	0xffffffff


	//   ....[209]....
        /*ae5c*/ 	.word	0xffffffff


	//   ....[210]....
        /*ae60*/ 	.word	0xffffffff


	//   ....[211]....
        /*ae64*/ 	.word	0xffffffff


	//   ....[212]....
        /*ae68*/ 	.word	0xffffffff


	//   ....[213]....
        /*ae6c*/ 	.word	0xffffffff


	//   ....[214]....
        /*ae70*/ 	.word	0xffffffff


	//   ....[215]....
        /*ae74*/ 	.word	0xffffffff


	//   ....[216]....
        /*ae78*/ 	.word	0xffffffff


	//   ....[217]....
        /*ae7c*/ 	.word	0xffffffff


	//   ....[218]....
        /*ae80*/ 	.word	0xffffffff


	//   ....[219]....
        /*ae84*/ 	.word	0xffffffff


	//   ....[220]....
        /*ae88*/ 	.word	0xffffffff


	//   ....[221]....
        /*ae8c*/ 	.word	0xffffffff


	//   ....[222]....
        /*ae90*/ 	.word	0xffffffff


	//   ....[223]....
        /*ae94*/ 	.word	0xffffffff


	//   ....[224]....
        /*ae98*/ 	.word	0xffffffff


	//   ....[225]....
        /*ae9c*/ 	.word	0xffffffff


	//   ....[226]....
        /*aea0*/ 	.word	0xffffffff


	//   ....[227]....
        /*aea4*/ 	.word	0xffffffff


	//   ....[228]....
        /*aea8*/ 	.word	0xffffffff


	//   ....[229]....
        /*aeac*/ 	.word	0xffffffff


	//   ....[230]....
        /*aeb0*/ 	.word	0xffffffff


	//   ....[231]....
        /*aeb4*/ 	.word	0xffffffff


	//   ....[232]....
        /*aeb8*/ 	.word	0xffffffff


	//   ....[233]....
        /*aebc*/ 	.word	0xffffffff


	//   ....[234]....
        /*aec0*/ 	.word	0xffffffff


	//   ....[235]....
        /*aec4*/ 	.word	0xffffffff


	//   ....[236]....
        /*aec8*/ 	.word	0xffffffff


	//   ....[237]....
        /*aecc*/ 	.word	0xffffffff


	//   ....[238]....
        /*aed0*/ 	.word	0xffffffff


	//   ....[239]....
        /*aed4*/ 	.word	0xffffffff


	//   ....[240]....
        /*aed8*/ 	.word	0xffffffff


	//   ....[241]....
        /*aedc*/ 	.word	0xffffffff


	//   ....[242]....
        /*aee0*/ 	.word	0xffffffff


	//   ....[243]....
        /*aee4*/ 	.word	0xffffffff


	//   ....[244]....
        /*aee8*/ 	.word	0xffffffff


	//   ....[245]....
        /*aeec*/ 	.word	0xffffffff


	//   ....[246]....
        /*aef0*/ 	.word	0xffffffff


	//   ....[247]....
        /*aef4*/ 	.word	0xffffffff


	//   ....[248]....
        /*aef8*/ 	.word	0xffffffff


	//   ....[249]....
        /*aefc*/ 	.word	0xffffffff


	//   ....[250]....
        /*af00*/ 	.word	0xffffffff


	//   ....[251]....
        /*af04*/ 	.word	0xffffffff


	//   ....[252]....
        /*af08*/ 	.word	0xffffffff


	//   ....[253]....
        /*af0c*/ 	.word	0xffffffff


	//   ....[254]....
        /*af10*/ 	.word	0xffffffff


	//----- nvinfo : EIATTR_COOP_GROUP_INSTR_OFFSETS
	.align		4
.L_39:
        /*af14*/ 	.byte	0x04, 0x28
        /*af16*/ 	.short	(.L_41 - .L_40)


	//   ....[0]....
.L_40:
        /*af18*/ 	.word	0x00099a90


	//   ....[1]....
        /*af1c*/ 	.word	0x00099ab0


	//   ....[2]....
        /*af20*/ 	.word	0x00099ad0


	//   ....[3]....
        /*af24*/ 	.word	0x00099b60


	//   ....[4]....
        /*af28*/ 	.word	0x00099b90


	//   ....[5]....
        /*af2c*/ 	.word	0x00099bf0


	//   ....[6]....
        /*af30*/ 	.word	0x00099c10


	//   ....[7]....
        /*af34*/ 	.word	0x00099c70


	//   ....[8]....
        /*af38*/ 	.word	0x00099cc0


	//   ....[9]....
        /*af3c*/ 	.word	0x00099d30


	//   ....[10]....
        /*af40*/ 	.word	0x00099d80


	//   ....[11]....
        /*af44*/ 	.word	0x00099dd0


	//   ....[12]....
        /*af48*/ 	.word	0x00099df0


	//   ....[13]....
        /*af4c*/ 	.word	0x00099e90


	//   ....[14]....
        /*af50*/ 	.word	0x00099ed0


	//   ....[15]....
        /*af54*/ 	.word	0x00099ef0


	//   ....[16]....
        /*af58*/ 	.word	0x00099f10


	//   ....[17]....
        /*af5c*/ 	.word	0x00099f70


	//   ....[18]....
        /*af60*/ 	.word	0x00099f90


	//   ....[19]....
        /*af64*/ 	.word	0x0009a010


	//   ....[20]....
        /*af68*/ 	.word	0x0009a030


	//   ....[21]....
        /*af6c*/ 	.word	0x0009a0b0


	//   ....[22]....
        /*af70*/ 	.word	0x0009a0f0


	//   ....[23]....
        /*af74*/ 	.word	0x0009a150


	//   ....[24]....
        /*af78*/ 	.word	0x0009a1d0


	//   ....[25]....
        /*af7c*/ 	.word	0x0009a1f0


	//   ....[26]....
        /*af80*/ 	.word	0x0009a210


	//   ....[27]....
        /*af84*/ 	.word	0x0009a270


	//   ....[28]....
        /*af88*/ 	.word	0x0009a2d0


	//   ....[29]....
        /*af8c*/ 	.word	0x0009a370


	//   ....[30]....
        /*af90*/ 	.word	0x0009a390


	//   ....[31]....
        /*af94*/ 	.word	0x0009a3d0


	//   ....[32]....
        /*af98*/ 	.word	0x0009a450


	//   ....[33]....
        /*af9c*/ 	.word	0x0009a470


	//   ....[34]....
        /*afa0*/ 	.word	0x0009a4d0


	//   ....[35]....
        /*afa4*/ 	.word	0x0009a510


	//   ....[36]....
        /*afa8*/ 	.word	0x0009a530


	//   ....[37]....
        /*afac*/ 	.word	0x0009a5f0


	//   ....[38]....
        /*afb0*/ 	.word	0x0009a610


	//   ....[39]....
        /*afb4*/ 	.word	0x0009a650


	//   ....[40]....
        /*afb8*/ 	.word	0x0009a690


	//   ....[41]....
        /*afbc*/ 	.word	0x0009a6f0


	//   ....[42]....
        /*afc0*/ 	.word	0x0009a710


	//   ....[43]....
        /*afc4*/ 	.word	0x0009a770


	//   ....[44]....
        /*afc8*/ 	.word	0x0009a7b0


	//   ....[45]....
        /*afcc*/ 	.word	0x0009a810


	//   ....[46]....
        /*afd0*/ 	.word	0x0009a850


	//   ....[47]....
        /*afd4*/ 	.word	0x0009a8f0


	//   ....[48]....
        /*afd8*/ 	.word	0x0009a950


	//   ....[49]....
        /*afdc*/ 	.word	0x0009a970


	//   ....[50]....
        /*afe0*/ 	.word	0x0009a990


	//   ....[51]....
        /*afe4*/ 	.word	0x0009aa10


	//   ....[52]....
        /*afe8*/ 	.word	0x0009aa50


	//   ....[53]....
        /*afec*/ 	.word	0x0009aaf0


	//   ....[54]....
        /*aff0*/ 	.word	0x0009ab10


	//   ....[55]....
        /*aff4*/ 	.word	0x0009ab50


	//   ....[56]....
        /*aff8*/ 	.word	0x0009abd0


	//   ....[57]....
        /*affc*/ 	.word	0x0009abf0


	//   ....[58]....
        /*b000*/ 	.word	0x0009ac50


	//   ....[59]....
        /*b004*/ 	.word	0x0009ac90


	//   ....[60]....
        /*b008*/ 	.word	0x0009acb0


	//   ....[61]....
        /*b00c*/ 	.word	0x0009ad30


	//   ....[62]....
        /*b010*/ 	.word	0x0009ad60


	//   ....[63]....
        /*b014*/ 	.word	0x0009add0


	//   ....[64]....
        /*b018*/ 	.word	0x0009ae50


	//   ....[65]....
        /*b01c*/ 	.word	0x0009ae70


	//   ....[66]....
        /*b020*/ 	.word	0x0009aeb0


	//   ....[67]....
        /*b024*/ 	.word	0x0009af10


	//   ....[68]....
        /*b028*/ 	.word	0x0009af50


	//   ....[69]....
        /*b02c*/ 	.word	0x0009afb0


	//   ....[70]....
        /*b030*/ 	.word	0x0009aff0


	//   ....[71]....
        /*b034*/ 	.word	0x0009b050


	//   ....[72]....
        /*b038*/ 	.word	0x0009b090


	//   ....[73]....
        /*b03c*/ 	.word	0x0009b0f0


	//   ....[74]....
        /*b040*/ 	.word	0x0009b130


	//   ....[75]....
        /*b044*/ 	.word	0x0009b190


	//   ....[76]....
        /*b048*/ 	.word	0x0009b1d0


	//   ....[77]....
        /*b04c*/ 	.word	0x0009b230


	//   ....[78]....
        /*b050*/ 	.word	0x0009b2b0


	//   ....[79]....
        /*b054*/ 	.word	0x0009b2d0


	//   ....[80]....
        /*b058*/ 	.word	0x0009b350


	//   ....[81]....
        /*b05c*/ 	.word	0x0009b370


	//   ....[82]....
        /*b060*/ 	.word	0x0009b3b0


	//   ....[83]....
        /*b064*/ 	.word	0x0009b410


	//   ....[84]....
        /*b068*/ 	.word	0x0009b450


	//   ....[85]....
        /*b06c*/ 	.word	0x0009b4b0


	//   ....[86]....
        /*b070*/ 	.word	0x0009b4f0


	//   ....[87]....
        /*b074*/ 	.word	0x0009b550


	//   ....[88]....
        /*b078*/ 	.word	0x0009b590


	//   ....[89]....
        /*b07c*/ 	.word	0x0009b5f0


	//   ....[90]....
        /*b080*/ 	.word	0x0009b630


	//   ....[91]....
        /*b084*/ 	.word	0x0009b690


	//   ....[92]....
        /*b088*/ 	.word	0x0009b6d0


	//   ....[93]....
        /*b08c*/ 	.word	0x0009b730


	//   ....[94]....
        /*b090*/ 	.word	0x0009b770


	//   ....[95]....
        /*b094*/ 	.word	0x0009b7d0


	//   ....[96]....
        /*b098*/ 	.word	0x0009b810


	//   ....[97]....
        /*b09c*/ 	.word	0x0009b870


	//   ....[98]....
        /*b0a0*/ 	.word	0x0009b8b0


	//   ....[99]....
        /*b0a4*/ 	.word	0x0009b910


	//   ....[100]....
        /*b0a8*/ 	.word	0x0009b970


	//   ....[101]....
        /*b0ac*/ 	.word	0x0009ba10


	//   ....[102]....
        /*b0b0*/ 	.word	0x0009ba30


	//   ....[103]....
        /*b0b4*/ 	.word	0x0009ba50


	//   ....[104]....
        /*b0b8*/ 	.word	0x0009ba90


	//   ....[105]....
        /*b0bc*/ 	.word	0x0009baf0


	//   ....[106]....
        /*b0c0*/ 	.word	0x0009bb30


	//   ....[107]....
        /*b0c4*/ 	.word	0x0009bb90


	//   ....[108]....
        /*b0c8*/ 	.word	0x0009bbf0


	//   ....[109]....
        /*b0cc*/ 	.word	0x0009bc90


	//   ....[110]....
        /*b0d0*/ 	.word	0x0009bcb0


	//   ....[111]....
        /*b0d4*/ 	.word	0x0009bcd0


	//   ....[112]....
        /*b0d8*/ 	.word	0x0009bd10


	//   ....[113]....
        /*b0dc*/ 	.word	0x0009bd70


	//   ....[114]....
        /*b0e0*/ 	.word	0x0009bdb0


	//   ....[115]....
        /*b0e4*/ 	.word	0x0009be10


	//   ....[116]....
        /*b0e8*/ 	.word	0x0009be70


	//   ....[117]....
        /*b0ec*/ 	.word	0x0009bf10


	//   ....[118]....
        /*b0f0*/ 	.word	0x0009bf30


	//   ....[119]....
        /*b0f4*/ 	.word	0x0009bf50


	//   ....[120]....
        /*b0f8*/ 	.word	0x0009bf90


	//   ....[121]....
        /*b0fc*/ 	.word	0x0009bff0


	//   ....[122]....
        /*b100*/ 	.word	0x0009c030


	//   ....[123]....
        /*b104*/ 	.word	0x0009c090


	//   ....[124]....
        /*b108*/ 	.word	0x0009c0f0


	//   ....[125]....
        /*b10c*/ 	.word	0x0009c190


	//   ....[126]....
        /*b110*/ 	.word	0x0009c1b0


	//   ....[127]....
        /*b114*/ 	.word	0x0009c1d0


	//   ....[128]....
        /*b118*/ 	.word	0x0009c210


	//   ....[129]....
        /*b11c*/ 	.word	0x0009c270


	//   ....[130]....
        /*b120*/ 	.word	0x0009c2b0


	//   ....[131]....
        /*b124*/ 	.word	0x0009c310


	//   ....[132]....
        /*b128*/ 	.word	0x0009c370


	//   ....[133]....
        /*b12c*/ 	.word	0x0009c410


	//   ....[134]....
        /*b130*/ 	.word	0x0009c430


	//   ....[135]....
        /*b134*/ 	.word	0x0009c450


	//   ....[136]....
        /*b138*/ 	.word	0x0009c490


	//   ....[137]....
        /*b13c*/ 	.word	0x0009c4f0


	//   ....[138]....
        /*b140*/ 	.word	0x0009c530


	//   ....[139]....
        /*b144*/ 	.word	0x0009c590


	//   ....[140]....
        /*b148*/ 	.word	0x0009c5f0


	//   ....[141]....
        /*b14c*/ 	.word	0x0009c690


	//   ....[142]....
        /*b150*/ 	.word	0x0009c6f0


	//   ....[143]....
        /*b154*/ 	.word	0x0009c710


	//   ....[144]....
        /*b158*/ 	.word	0x0009c730


	//   ....[145]....
        /*b15c*/ 	.word	0x0009c750


	//   ....[146]....
        /*b160*/ 	.word	0x0009c770


	//   ....[147]....
        /*b164*/ 	.word	0x0009c7d0


	//   ....[148]....
        /*b168*/ 	.word	0x0009c830


	//   ....[149]....
        /*b16c*/ 	.word	0x0009c850


	//   ....[150]....
        /*b170*/ 	.word	0x0009c870


	//   ....[151]....
        /*b174*/ 	.word	0x0009c8d0


	//   ....[152]....
        /*b178*/ 	.word	0x0009c9d0


	//   ....[153]....
        /*b17c*/ 	.word	0x0009c9f0


	//   ....[154]....
        /*b180*/ 	.word	0x0009ca10


	//   ....[155]....
        /*b184*/ 	.word	0x0009ca30


	//   ....[156]....
        /*b188*/ 	.word	0x0009ca50


	//   ....[157]....
        /*b18c*/ 	.word	0x0009ca70


	//   ....[158]....
        /*b190*/ 	.word	0x0009cad0


	//   ....[159]....
        /*b194*/ 	.word	0x0009caf0


	//   ....[160]....
        /*b198*/ 	.word	0x0009cb10


	//   ....[161]....
        /*b19c*/ 	.word	0x0009cb30


	//   ....[162]....
        /*b1a0*/ 	.word	0x0009cb50


	//   ....[163]....
        /*b1a4*/ 	.word	0x0009cbb0


	//   ....[164]....
        /*b1a8*/ 	.word	0x0009cc10


	//   ....[165]....
        /*b1ac*/ 	.word	0x0009cc30


	//   ....[166]....
        /*b1b0*/ 	.word	0x0009cc50


	//   ....[167]....
        /*b1b4*/ 	.word	0x0009ccb0


	//   ....[168]....
        /*b1b8*/ 	.word	0x0009cdb0


	//   ....[169]....
        /*b1bc*/ 	.word	0x0009cdd0


	//   ....[170]....
        /*b1c0*/ 	.word	0x0009cdf0


	//   ....[171]....
        /*b1c4*/ 	.word	0x0009ce10


	//   ....[172]....
        /*b1c8*/ 	.word	0x0009ce50


	//   ....[173]....
        /*b1cc*/ 	.word	0x0009ce70


	//   ....[174]....
        /*b1d0*/ 	.word	0x0009ced0


	//   ....[175]....
        /*b1d4*/ 	.word	0x0009cef0


	//   ....[176]....
        /*b1d8*/ 	.word	0x0009cf10


	//   ....[177]....
        /*b1dc*/ 	.word	0x0009cf30


	//   ....[178]....
        /*b1e0*/ 	.word	0x0009cf50


	//   ....[179]....
        /*b1e4*/ 	.word	0x0009cfb0


	//   ....[180]....
        /*b1e8*/ 	.word	0x0009d010


	//   ....[181]....
        /*b1ec*/ 	.word	0x0009d030


	//   ....[182]....
        /*b1f0*/ 	.word	0x0009d050


	//   ....[183]....
        /*b1f4*/ 	.word	0x0009d0b0


	//   ....[184]....
        /*b1f8*/ 	.word	0x0009d150


	//   ....[185]....
        /*b1fc*/ 	.word	0x0009d170


	//   ....[186]....
        /*b200*/ 	.word	0x0009d190


	//   ....[187]....
        /*b204*/ 	.word	0x0009d1b0


	//   ....[188]....
        /*b208*/ 	.word	0x0009d1d0


	//   ....[189]....
        /*b20c*/ 	.word	0x0009d230


	//   ....[190]....
        /*b210*/ 	.word	0x0009d290


	//   ....[191]....
        /*b214*/ 	.word	0x0009d2b0


	//   ....[192]....
        /*b218*/ 	.word	0x0009d310


	//   ....[193]....
        /*b21c*/ 	.word	0x0009d330


	//   ....[194]....
        /*b220*/ 	.word	0x0009d350


	//   ....[195]....
        /*b224*/ 	.word	0x0009d3b0


	//   ....[196]....
        /*b228*/ 	.word	0x0009d410


	//   ....[197]....
        /*b22c*/ 	.word	0x0009d430


	//   ....[198]....
        /*b230*/ 	.word	0x0009d450


	//   ....[199]....
        /*b234*/ 	.word	0x0009d4b0


	//   ....[200]....
        /*b238*/ 	.word	0x0009d550


	//   ....[201]....
        /*b23c*/ 	.word	0x0009d570


	//   ....[202]....
        /*b240*/ 	.word	0x0009d590


	//   ....[203]....
        /*b244*/ 	.word	0x0009d5b0


	//   ....[204]....
        /*b248*/ 	.word	0x0009d5d0


	//   ....[205]....
        /*b24c*/ 	.word	0x0009d630


	//   ....[206]....
        /*b250*/ 	.word	0x0009d690


	//   ....[207]....
        /*b254*/ 	.word	0x0009d6b0


	//   ....[208]....
        /*b258*/ 	.word	0x0009d710


	//   ....[209]....
        /*b25c*/ 	.word	0x0009d730


	//   ....[210]....
        /*b260*/ 	.word	0x0009d750


	//   ....[211]....
        /*b264*/ 	.word	0x0009d7b0


	//   ....[212]....
        /*b268*/ 	.word	0x0009d810


	//   ....[213]....
        /*b26c*/ 	.word	0x0009d830


	//   ....[214]....
        /*b270*/ 	.word	0x0009d850


	//   ....[215]....
        /*b274*/ 	.word	0x0009d8b0


	//   ....[216]....
        /*b278*/ 	.word	0x0009d950


	//   ....[217]....
        /*b27c*/ 	.word	0x0009d970


	//   ....[218]....
        /*b280*/ 	.word	0x0009d990


	//   ....[219]....
        /*b284*/ 	.word	0x0009d9b0


	//   ....[220]....
        /*b288*/ 	.word	0x0009d9d0


	//   ....[221]....
        /*b28c*/ 	.word	0x0009da30


	//   ....[222]....
        /*b290*/ 	.word	0x0009da90


	//   ....[223]....
        /*b294*/ 	.word	0x0009dab0


	//   ....[224]....
        /*b298*/ 	.word	0x0009db10


	//   ....[225]....
        /*b29c*/ 	.word	0x0009db30


	//   ....[226]....
        /*b2a0*/ 	.word	0x0009db50


	//   ....[227]....
        /*b2a4*/ 	.word	0x0009dbb0


	//   ....[228]....
        /*b2a8*/ 	.word	0x0009dc10


	//   ....[229]....
        /*b2ac*/ 	.word	0x0009dc30


	//   ....[230]....
        /*b2b0*/ 	.word	0x0009dc50


	//   ....[231]....
        /*b2b4*/ 	.word	0x0009dcb0


	//   ....[232]....
        /*b2b8*/ 	.word	0x0009de10


	//   ....[233]....
        /*b2bc*/ 	.word	0x0009de30


	//   ....[234]....
        /*b2c0*/ 	.word	0x0009de50


	//   ....[235]....
        /*b2c4*/ 	.word	0x0009de70


	//   ....[236]....
        /*b2c8*/ 	.word	0x0009de90


	//   ....[237]....
        /*b2cc*/ 	.word	0x0009deb0


	//   ....[238]....
        /*b2d0*/ 	.word	0x0009ded0


	//   ....[239]....
        /*b2d4*/ 	.word	0x0009def0


	//   ....[240]....
        /*b2d8*/ 	.word	0x0009df10


	//   ....[241]....
        /*b2dc*/ 	.word	0x0009df50


	//   ....[242]....
        /*b2e0*/ 	.word	0x0009dfb0


	//   ....[243]....
        /*b2e4*/ 	.word	0x0009dfd0


	//   ....[244]....
        /*b2e8*/ 	.word	0x0009dff0


	//   ....[245]....
        /*b2ec*/ 	.word	0x0009e060


	//   ....[246]....
        /*b2f0*/ 	.word	0x0009e090


	//   ....[247]....
        /*b2f4*/ 	.word	0x0009e0f0


	//   ....[248]....
        /*b2f8*/ 	.word	0x0009e120


	//   ....[249]....
        /*b2fc*/ 	.word	0x0009e180


	//   ....[250]....
        /*b300*/ 	.word	0x0009e1b0


	//   ....[251]....
        /*b304*/ 	.word	0x0009e210


	//   ....[252]....
        /*b308*/ 	.word	0x0009e370


	//   ....[253]....
        /*b30c*/ 	.word	0x0009e3a0


	//   ....[254]....
        /*b310*/ 	.word	0x0009e3d0


	//----- nvinfo : EIATTR_EXIT_INSTR_OFFSETS
	.align		4
.L_41:
        /*b314*/ 	.byte	0x04, 0x1c
        /*b316*/ 	.short	(.L_43 - .L_42)


	//   ....[0]....
.L_42:
        /*b318*/ 	.word	0x000a9b40


	//   ....[1]....
        /*b31c*/ 	.word	0x000a9b60


	//----- nvinfo : EIATTR_REQNTID
	.align		4
.L_43:
        /*b320*/ 	.byte	0x04, 0x10
        /*b322*/ 	.short	(.L_45 - .L_44)
.L_44:
        /*b324*/ 	.word	0x00000020
        /*b328*/ 	.word	0x00000001
        /*b32c*/ 	.word	0x00000001


	//----- nvinfo : EIATTR_CBANK_PARAM_SIZE
	.align		4
.L_45:
        /*b330*/ 	.byte	0x03, 0x19
        /*b332*/ 	.short	0x0050


	//----- nvinfo : EIATTR_PARAM_CBANK
	.align		4
        /*b334*/ 	.byte	0x04, 0x0a
        /*b336*/ 	.short	(.L_47 - .L_46)
	.align		4
.L_46:
        /*b338*/ 	.word	index@(.nv.constant0.matmul_kernel)
        /*b33c*/ 	.short	0x0210
        /*b33e*/ 	.short	0x0050


	//----- nvinfo : EIATTR_SW_WAR
	.align		4
.L_47:
        /*b340*/ 	.byte	0x04, 0x36
        /*b342*/ 	.short	(.L_49 - .L_48)
.L_48:
        /*b344*/ 	.word	0x00000008
.L_49:


//--------------------- .nv.callgraph             --------------------------
	.section	.nv.callgraph,"",@"SHT_CUDA_CALLGRAPH"
	.align	4
	.sectionentsize	8
	.align		4
        /*0000*/ 	.word	0x00000000
	.align		4
        /*0004*/ 	.word	0xffffffff
	.align		4
        /*0008*/ 	.word	0x00000000
	.align		4
        /*000c*/ 	.word	0xfffffffe
	.align		4
        /*0010*/ 	.word	0x00000000
	.align		4
        /*0014*/ 	.word	0xfffffffd
	.align		4
        /*0018*/ 	.word	0x00000000
	.align		4
        /*001c*/ 	.word	0xfffffffc


//--------------------- .text.matmul_kernel       --------------------------
	.section	.text.matmul_kernel,"ax",@progbits
	.align	128
        .global         matmul_kernel
        .type           matmul_kernel,@function
        .size           matmul_kernel,(.L_x_3 - matmul_kernel)
        .other          matmul_kernel,@"STO_CUDA_ENTRY STV_DEFAULT"
matmul_kernel:
.text.matmul_kernel:
[----:B------:R-:W1:Y:S08]  /*0000*/  LDC R1, c[0x0][0x28] ;  /* 0x00000a00ff017b82 */ /* 0x000e700000000800 */
[----:B------:R-:W2:Y:S01]  /*0010*/  LDC.64 R4, c[0x0][0x228] ;  /* 0x00008a00ff047b82 */ /* 0x000ea20000000a00 */
[----:B------:R-:W3:Y:S01]  /*0020*/  S2R R7, SR_CTAID.X ;  /* 0x0000000000077919 */ /* 0x000ee20000002500 */
[----:B------:R-:W-:Y:S01]  /*0030*/  ULDC UR8, c[0x0][0x230] ;  /* 0x00008c0000087ab9 */ /* 0x000fe20000000800 */
[----:B------:R-:W-:Y:S01]  /*0040*/  ULDC UR5, c[0x0][0x230] ;  /* 0x00008c0000057ab9 */ /* 0x000fe20000000800 */
[----:B------:R-:W-:Y:S01]  /*0050*/  UIADD3 UR8, UR8, 0x7f, URZ ;  /* 0x0000007f08087890 */ /* 0x000fe2000fffe03f */
[----:B------:R-:W4:Y:S01]  /*0060*/  S2R R221, SR_TID.X ;  /* 0x0000000000dd7919 */ /* 0x000f220000002100 */
[----:B-1----:R-:W-:Y:S01]  /*0070*/  VIADD R1, R1, 0xffffb2b0 ;  /* 0xffffb2b001017836 */ /* 0x002fe20000000000 */
[----:B------:R-:W-:Y:S01]  /*0080*/  ULDC UR6, c[0x0][0x230] ;  /* 0x00008c0000067ab9 */ /* 0x000fe20000000800 */
[----:B------:R-:W-:Y:S01]  /*0090*/  UISETP.GT.AND UP0, UPT, UR8, 0x7f, UPT ;  /* 0x0000007f0800788c */ /* 0x000fe2000bf04270 */
[----:B------:R-:W1:Y:S01]  /*00a0*/  LDC.64 R222, c[0x0][0x238] ;  /* 0x00008e00ffde7b82 */ /* 0x000e620000000a00 */
[----:B------:R-:W-:Y:S01]  /*00b0*/  ULDC.64 UR10, c[0x0][0x218] ;  /* 0x00008600000a7ab9 */ /* 0x000fe20000000a00 */
[----:B------:R-:W-:Y:S01]  /*00c0*/  ULDC.64 UR14, c[0x0][0x208] ;  /* 0x00008200000e7ab9 */ /* 0x000fe20000000a00 */
[----:B------:R-:W-:Y:S01]  /*00d0*/  USEL UR4, URZ, 0x4, !UP0 ;  /* 0x000000043f047887 */ /* 0x000fe2000c000000 */
[----:B------:R-:W-:Y:S01]  /*00e0*/  ULDC UR29, c[0x0][0x240] ;  /* 0x00009000001d7ab9 */ /* 0x000fe20000000800 */
[----:B------:R-:W-:Y:S01]  /*00f0*/  ULDC UR28, c[0x0][0x240] ;  /* 0x00009000001c7ab9 */ /* 0x000fe20000000800 */
[----:B------:R-:W-:-:S02]  /*0100*/  ULDC UR27, c[0x0][0x240] ;  /* 0x00009000001b7ab9 */ /* 0x000fc40000000800 */
[----:B------:R-:W4:Y:S01]  /*0110*/  LDC R71, c[0x0][0x230] ;  /* 0x00008c00ff477b82 */ /* 0x000f220000000800 */
[----:B------:R-:W-:Y:S01]  /*0120*/  ULDC UR26, c[0x0][0x240] ;  /* 0x00009000001a7ab9 */ /* 0x000fe20000000800 */
[----:B------:R-:W-:Y:S01]  /*0130*/  ULDC UR25, c[0x0][0x240] ;  /* 0x0000900000197ab9 */ /* 0x000fe20000000800 */
[----:B------:R-:W-:Y:S01]  /*0140*/  ULDC UR24, c[0x0][0x240] ;  /* 0x0000900000187ab9 */ /* 0x000fe20000000800 */
[----:B------:R-:W-:Y:S01]  /*0150*/  ULDC UR23, c[0x0][0x240] ;  /* 0x0000900000177ab9 */ /* 0x000fe20000000800 */
[----:B------:R-:W-:Y:S01]  /*0160*/  ULDC UR22, c[0x0][0x240] ;  /* 0x0000900000167ab9 */ /* 0x000fe20000000800 */
[----:B------:R-:W-:Y:S01]  /*0170*/  ULDC UR21, c[0x0][0x240] ;  /* 0x0000900000157ab9 */ /* 0x000fe20000000800 */
[----:B--2---:R-:W-:Y:S01]  /*0180*/  VIADD R0, R5, 0x7f ;  /* 0x0000007f05007836 */ /* 0x004fe20000000000 */
[----:B------:R-:W2:Y:S01]  /*0190*/  LDC R127, c[0x0][0x230] ;  /* 0x00008c00ff7f7b82 */ /* 0x000ea20000000800 */
[----:B------:R-:W-:Y:S01]  /*01a0*/  ULDC UR20, c[0x0][0x240] ;  /* 0x0000900000147ab9 */ /* 0x000fe20000000800 */
[----:B------:R-:W-:Y:S01]  /*01b0*/  ULDC UR19, c[0x0][0x240] ;  /* 0x0000900000137ab9 */ /* 0x000fe20000000800 */
[----:B------:R-:W-:Y:S01]  /*01c0*/  ULDC UR18, c[0x0][0x240] ;  /* 0x0000900000127ab9 */ /* 0x000fe20000000800 */
[----:B------:R-:W-:Y:S01]  /*01d0*/  SHF.R.S32.HI R3, RZ, 0x1f, R0 ;  /* 0x0000001fff037819 */ /* 0x000fe20000011400 */
[----:B------:R-:W-:Y:S01]  /*01e0*/  ULDC UR17, c[0x0][0x240] ;  /* 0x0000900000117ab9 */ /* 0x000fe20000000800 */
[----:B------:R-:W-:Y:S01]  /*01f0*/  ULDC UR16, c[0x0][0x240] ;  /* 0x0000900000107ab9 */ /* 0x000fe20000000800 */
[----:B------:R-:W-:Y:S01]  /*0200*/  ULDC UR13, c[0x0][0x240] ;  /* 0x00009000000d7ab9 */ /* 0x000fe20000000800 */
[----:B------:R-:W-:Y:S01]  /*0210*/  LEA.HI R3, R3, R0, RZ, 0x7 ;  /* 0x0000000003037211 */ /* 0x000fe200078f38ff */
[----:B------:R-:W2:Y:S01]  /*0220*/  LDC R129, c[0x0][0x230] ;  /* 0x00008c00ff817b82 */ /* 0x000ea20000000800 */
[----:B---3--:R-:W-:Y:S01]  /*0230*/  IABS R10, R7 ;  /* 0x00000007000a7213 */ /* 0x008fe20000000000 */
[----:B-1----:R-:W-:Y:S01]  /*0240*/  IMAD R183, R222, 0x7, RZ ;  /* 0x00000007deb77824 */ /* 0x002fe200078e02ff */
[----:B------:R-:W-:Y:S01]  /*0250*/  SHF.R.S32.HI R3, RZ, 0x7, R3 ;  /* 0x00000007ff037819 */ /* 0x000fe20000011403 */
[----:B------:R-:W-:Y:S01]  /*0260*/  ULDC UR12, c[0x0][0x240] ;  /* 0x00009000000c7ab9 */ /* 0x000fe20000000800 */
[----:B----4-:R-:W-:Y:S01]  /*0270*/  LOP3.LUT R39, R221, 0x1f, RZ, 0xc0, !PT ;  /* 0x0000001fdd277812 */ /* 0x010fe200078ec0ff */
[----:B------:R-:W-:Y:S01]  /*0280*/  ULDC UR9, c[0x0][0x240] ;  /* 0x0000900000097ab9 */ /* 0x000fe20000000800 */
[----:B------:R-:W-:Y:S01]  /*0290*/  SHF.L.U32 R6, R3, 0x3, RZ ;  /* 0x0000000303067819 */ /* 0x000fe200000006ff */
[----:B------:R-:W1:Y:S01]  /*02a0*/  LDC R185, c[0x0][0x230] ;  /* 0x00008c00ffb97b82 */ /* 0x000e620000000800 */
[C---:B------:R-:W-:Y:S01]  /*02b0*/  LOP3.LUT R43, R39.reuse, 0x40, RZ, 0xfc, !PT ;  /* 0x00000040272b7812 */ /* 0x040fe200078efcff */
[----:B------:R-:W-:Y:S01]  /*02c0*/  ULDC UR61, c[0x0][0x240] ;  /* 0x00009000003d7ab9 */ /* 0x000fe20000000800 */
[-C--:B------:R-:W-:Y:S01]  /*02d0*/  IABS R9, R6.reuse ;  /* 0x0000000600097213 */ /* 0x080fe20000000000 */
[----:B------:R-:W-:Y:S01]  /*02e0*/  ULDC UR60, c[0x0][0x240] ;  /* 0x00009000003c7ab9 */ /* 0x000fe20000000800 */
[----:B------:R-:W-:Y:S01]  /*02f0*/  IABS R12, R6 ;  /* 0x00000006000c7213 */ /* 0x000fe20000000000 */
[----:B------:R-:W-:Y:S01]  /*0300*/  ULDC UR59, c[0x0][0x240] ;  /* 0x00009000003b7ab9 */ /* 0x000fe20000000800 */
[----:B------:R-:W3:Y:S01]  /*0310*/  I2F.RP R0, R9 ;  /* 0x0000000900007306 */ /* 0x000ee20000209400 */
[C---:B------:R-:W-:Y:S01]  /*0320*/  LOP3.LUT R45, R39.reuse, 0x20, RZ, 0xfc, !PT ;  /* 0x00000020272d7812 */ /* 0x040fe200078efcff */
[----:B------:R-:W-:Y:S01]  /*0330*/  ULDC UR58, c[0x0][0x240] ;  /* 0x00009000003a7ab9 */ /* 0x000fe20000000800 */
[C---:B------:R-:W-:Y:S01]  /*0340*/  LOP3.LUT R41, R39.reuse, 0x60, RZ, 0xfc, !PT ;  /* 0x0000006027297812 */ /* 0x040fe200078efcff */
[----:B------:R-:W-:Y:S01]  /*0350*/  ULDC UR57, c[0x0][0x240] ;  /* 0x0000900000397ab9 */ /* 0x000fe20000000800 */
[----:B------:R-:W-:Y:S01]  /*0360*/  SHF.L.U32 R247, R39, 0x2, RZ ;  /* 0x0000000227f77819 */ /* 0x000fe200000006ff */
[----:B------:R-:W-:Y:S01]  /*0370*/  ULDC UR56, c[0x0][0x240] ;  /* 0x0000900000387ab9 */ /* 0x000fe20000000800 */
        /* <DEDUP_REMOVED lines=8> */
[----:B---3--:R-:W3:Y:S01]  /*0400*/  MUFU.RCP R0, R0 ;  /* 0x0000000000007308 */ /* 0x008ee20000001000 */
        /* <DEDUP_REMOVED lines=16> */
[----:B---3--:R-:W-:Y:S01]  /*0510*/  VIADD R2, R0, 0xffffffe ;  /* 0x0ffffffe00027836 */ /* 0x008fe20000000000 */
[----:B------:R-:W-:Y:S01]  /*0520*/  ULDC UR31, c[0x0][0x240] ;  /* 0x00009000001f7ab9 */ /* 0x000fe20000000800 */
[----:B------:R-:W-:Y:S01]  /*0530*/  IMAD.MOV R0, RZ, RZ, -R12 ;  /* 0x000000ffff007224 */ /* 0x000fe200078e0a0c */
[----:B------:R-:W-:Y:S01]  /*0540*/  ULDC UR30, c[0x0][0x240] ;  /* 0x00009000001e7ab9 */ /* 0x000fe20000000800 */
[----:B------:R3:W4:Y:S02]  /*0550*/  F2I.FTZ.U32.TRUNC.NTZ R3, R2 ;  /* 0x0000000200037305 */ /* 0x000724000021f000 */
[----:B---3--:R-:W-:-:S02]  /*0560*/  IMAD.MOV.U32 R2, RZ, RZ, RZ ;  /* 0x000000ffff027224 */ /* 0x008fc400078e00ff */
[----:B----4-:R-:W-:-:S04]  /*0570*/  IMAD.MOV R8, RZ, RZ, -R3 ;  /* 0x000000ffff087224 */ /* 0x010fc800078e0a03 */
[----:B------:R-:W-:Y:S01]  /*0580*/  IMAD R11, R8, R9, RZ ;  /* 0x00000009080b7224 */ /* 0x000fe200078e02ff */
[----:B------:R-:W-:-:S03]  /*0590*/  MOV R8, R10 ;  /* 0x0000000a00087202 */ /* 0x000fc60000000f00 */
[----:B------:R-:W-:Y:S01]  /*05a0*/  IMAD.HI.U32 R3, R3, R11, R2 ;  /* 0x0000000b03037227 */ /* 0x000fe200078e0002 */
[----:B------:R-:W-:-:S05]  /*05b0*/  IABS R11, R4 ;  /* 0x00000004000b7213 */ /* 0x000fca0000000000 */
[----:B------:R-:W-:-:S04]  /*05c0*/  IMAD.HI.U32 R3, R3, R8, RZ ;  /* 0x0000000803037227 */ /* 0x000fc800078e00ff */
[----:B------:R-:W-:-:S05]  /*05d0*/  IMAD R0, R3, R0, R8 ;  /* 0x0000000003007224 */ /* 0x000fca00078e0208 */
[----:B------:R-:W-:-:S13]  /*05e0*/  ISETP.GT.U32.AND P1, PT, R9, R0, PT ;  /* 0x000000000900720c */ /* 0x000fda0003f24070 */
[-C--:B------:R-:W-:Y:S01]  /*05f0*/  @!P1 IADD3 R0, R0, -R9.reuse, RZ ;  /* 0x8000000900009210 */ /* 0x080fe20007ffe0ff */
[----:B------:R-:W-:Y:S01]  /*0600*/  @!P1 VIADD R3, R3, 0x1 ;  /* 0x0000000103039836 */ /* 0x000fe20000000000 */
[----:B------:R-:W-:Y:S02]  /*0610*/  ISETP.NE.AND P1, PT, R6, RZ, PT ;  /* 0x000000ff0600720c */ /* 0x000fe40003f25270 */
[----:B------:R-:W-:Y:S02]  /*0620*/  ISETP.GE.U32.AND P0, PT, R0, R9, PT ;  /* 0x000000090000720c */ /* 0x000fe40003f06070 */
[----:B------:R-:W-:-:S04]  /*0630*/  LOP3.LUT R0, R7, R6, RZ, 0x3c, !PT ;  /* 0x0000000607007212 */ /* 0x000fc800078e3cff */
[----:B------:R-:W-:Y:S01]  /*0640*/  ISETP.GE.AND P2, PT, R0, RZ, PT ;  /* 0x000000ff0000720c */ /* 0x000fe20003f46270 */
[----:B------:R-:W-:-:S06]  /*0650*/  VIADD R0, R4, 0x7f ;  /* 0x0000007f04007836 */ /* 0x000fcc0000000000 */
[----:B------:R-:W-:-:S05]  /*0660*/  @P0 VIADD R3, R3, 0x1 ;  /* 0x0000000103030836 */ /* 0x000fca0000000000 */
[----:B------:R-:W-:Y:S02]  /*0670*/  MOV R2, R3 ;  /* 0x0000000300027202 */ /* 0x000fe40000000f00 */
[----:B------:R-:W-:-:S03]  /*0680*/  SHF.R.S32.HI R3, RZ, 0x1f, R0 ;  /* 0x0000001fff037819 */ /* 0x000fc60000011400 */
[----:B------:R-:W-:Y:S01]  /*0690*/  @!P2 IMAD.MOV R2, RZ, RZ, -R2 ;  /* 0x000000ffff02a224 */ /* 0x000fe200078e0a02 */
[----:B------:R-:W-:Y:S02]  /*06a0*/  @!P1 LOP3.LUT R2, RZ, R6, RZ, 0x33, !PT ;  /* 0x00000006ff029212 */ /* 0x000fe400078e33ff */
[----:B------:R-:W-:Y:S02]  /*06b0*/  LEA.HI R3, R3, R0, RZ, 0x7 ;  /* 0x0000000003037211 */ /* 0x000fe400078f38ff */
[----:B------:R-:W-:Y:S01]  /*06c0*/  SHF.L.U32 R10, R2, 0x3, RZ ;  /* 0x00000003020a7819 */ /* 0x000fe200000006ff */
[----:B------:R-:W-:-:S03]  /*06d0*/  IMAD.MOV R2, RZ, RZ, -R2 ;  /* 0x000000ffff027224 */ /* 0x000fc600078e0a02 */
[----:B------:R-:W-:Y:S01]  /*06e0*/  LEA.HI.SX32 R3, R3, -R10, 0x19 ;  /* 0x8000000a03037211 */ /* 0x000fe200078fcaff */
[----:B------:R-:W-:Y:S02]  /*06f0*/  IMAD R12, R6, R2, R7 ;  /* 0x00000002060c7224 */ /* 0x000fe400078e0207 */
[----:B------:R-:W-:Y:S01]  /*0700*/  IMAD.MOV.U32 R2, RZ, RZ, RZ ;  /* 0x000000ffff027224 */ /* 0x000fe200078e00ff */
[----:B------:R-:W-:-:S04]  /*0710*/  VIMNMX R13, R3, 0x8, PT ;  /* 0x00000008030d7848 */ /* 0x000fc80003fe0100 */
[-C--:B------:R-:W-:Y:S02]  /*0720*/  IABS R8, R13.reuse ;  /* 0x0000000d00087213 */ /* 0x080fe40000000000 */
[----:B------:R-:W-:Y:S02]  /*0730*/  IABS R6, R13 ;  /* 0x0000000d00067213 */ /* 0x000fe40000000000 */
[----:B------:R-:W3:Y:S08]  /*0740*/  I2F.RP R0, R8 ;  /* 0x0000000800007306 */ /* 0x000ef00000209400 */
[----:B---3--:R-:W3:Y:S02]  /*0750*/  MUFU.RCP R0, R0 ;  /* 0x0000000000007308 */ /* 0x008ee40000001000 */
[----:B---3--:R-:W-:Y:S01]  /*0760*/  VIADD R3, R0, 0xffffffe ;  /* 0x0ffffffe00037836 */ /* 0x008fe20000000000 */
[----:B------:R-:W-:-:S05]  /*0770*/  IABS R0, R5 ;  /* 0x0000000500007213 */ /* 0x000fca0000000000 */
[----:B------:R-:W3:Y:S02]  /*0780*/  F2I.FTZ.U32.TRUNC.NTZ R3, R3 ;  /* 0x0000000300037305 */ /* 0x000ee4000021f000 */
[----:B---3--:R-:W-:-:S05]  /*0790*/  IADD3 R9, RZ, -R3, RZ ;  /* 0x80000003ff097210 */ /* 0x008fca0007ffe0ff */
[----:B------:R-:W-:Y:S01]  /*07a0*/  IMAD.MOV.U32 R7, RZ, RZ, R9 ;  /* 0x000000ffff077224 */ /* 0x000fe200078e0009 */
[----:B------:R-:W-:-:S03]  /*07b0*/  IABS R9, R12 ;  /* 0x0000000c00097213 */ /* 0x000fc60000000000 */
[----:B------:R-:W-:-:S04]  /*07c0*/  IMAD R7, R7, R8, RZ ;  /* 0x0000000807077224 */ /* 0x000fc800078e02ff */
[----:B------:R-:W-:Y:S01]  /*07d0*/  IMAD.HI.U32 R2, R3, R7, R2 ;  /* 0x0000000703027227 */ /* 0x000fe200078e0002 */
[----:B------:R-:W-:Y:S01]  /*07e0*/  IADD3 R3, RZ, -R6, RZ ;  /* 0x80000006ff037210 */ /* 0x000fe20007ffe0ff */
[----:B------:R-:W3:Y:S04]  /*07f0*/  I2F.RP R7, R0 ;  /* 0x0000000000077306 */ /* 0x000ee80000209400 */
[----:B------:R-:W-:-:S04]  /*0800*/  IMAD.HI.U32 R2, R2, R9, RZ ;  /* 0x0000000902027227 */ /* 0x000fc800078e00ff */
[----:B------:R-:W-:Y:S01]  /*0810*/  IMAD R3, R2, R3, R9 ;  /* 0x0000000302037224 */ /* 0x000fe200078e0209 */
[----:B------:R-:W4:Y:S04]  /*0820*/  I2F.RP R6, R11 ;  /* 0x0000000b00067306 */ /* 0x000f280000209400 */
[----:B------:R-:W-:-:S04]  /*0830*/  ISETP.GT.U32.AND P1, PT, R8, R3, PT ;  /* 0x000000030800720c */ /* 0x000fc80003f24070 */
[----:B---3--:R-:W-:Y:S08]  /*0840*/  MUFU.RCP R7, R7 ;  /* 0x0000000700077308 */ /* 0x008ff00000001000 */
[----:B----4-:R-:W3:Y:S01]  /*0850*/  MUFU.RCP R6, R6 ;  /* 0x0000000600067308 */ /* 0x010ee20000001000 */
[----:B------:R-:W-:Y:S02]  /*0860*/  @!P1 IMAD.IADD R3, R3, 0x1, -R8 ;  /* 0x0000000103039824 */ /* 0x000fe400078e0a08 */
[----:B------:R-:W-:Y:S01]  /*0870*/  @!P1 VIADD R2, R2, 0x1 ;  /* 0x0000000102029836 */ /* 0x000fe20000000000 */
[----:B------:R-:W-:-:S02]  /*0880*/  ISETP.NE.AND P1, PT, R13, RZ, PT ;  /* 0x000000ff0d00720c */ /* 0x000fc40003f25270 */
[----:B------:R-:W-:Y:S02]  /*0890*/  ISETP.GE.U32.AND P0, PT, R3, R8, PT ;  /* 0x000000080300720c */ /* 0x000fe40003f06070 */
[----:B------:R-:W-:-:S04]  /*08a0*/  LOP3.LUT R3, R12, R13, RZ, 0x3c, !PT ;  /* 0x0000000d0c037212 */ /* 0x000fc800078e3cff */
[----:B------:R-:W-:Y:S01]  /*08b0*/  ISETP.GE.AND P2, PT, R3, RZ, PT ;  /* 0x000000ff0300720c */ /* 0x000fe20003f46270 */
[----:B---3--:R-:W-:-:S06]  /*08c0*/  VIADD R3, R6, 0xffffffe ;  /* 0x0ffffffe06037836 */ /* 0x008fcc0000000000 */
[----:B------:R-:W-:Y:S01]  /*08d0*/  @P0 IADD3 R2, R2, 0x1, RZ ;  /* 0x0000000102020810 */ /* 0x000fe20007ffe0ff */
[----:B------:R-:W-:Y:S01]  /*08e0*/  VIADD R6, R7, 0xffffffe ;  /* 0x0ffffffe07067836 */ /* 0x000fe20000000000 */
[----:B------:R-:W-:Y:S01]  /*08f0*/  ISETP.GE.AND P0, PT, R39, UR5, PT ;  /* 0x0000000527007c0c */ /* 0x000fe2000bf06270 */
[----:B------:R-:W-:Y:S01]  /*0900*/  ULDC UR5, c[0x0][0x230] ;  /* 0x00008c0000057ab9 */ /* 0x000fe20000000800 */
[----:B------:R-:W3:Y:S01]  /*0910*/  F2I.FTZ.U32.TRUNC.NTZ R3, R3 ;  /* 0x0000000300037305 */ /* 0x000ee2000021f000 */
[----:B------:R-:W-:-:S05]  /*0920*/  IMAD.MOV.U32 R252, RZ, RZ, R2 ;  /* 0x000000fffffc7224 */ /* 0x000fca00078e0002 */
[----:B------:R-:W-:Y:S02]  /*0930*/  @!P2 IADD3 R252, -R252, RZ, RZ ;  /* 0x000000fffcfca210 */ /* 0x000fe40007ffe1ff */
[----:B------:R-:W-:Y:S01]  /*0940*/  @!P1 LOP3.LUT R252, RZ, R13, RZ, 0x33, !PT ;  /* 0x0000000dfffc9212 */ /* 0x000fe200078e33ff */
[----:B------:R4:W2:Y:S04]  /*0950*/  F2I.FTZ.U32.TRUNC.NTZ R7, R6 ;  /* 0x0000000600077305 */ /* 0x0008a8000021f000 */
[----:B------:R-:W-:Y:S02]  /*0960*/  IMAD.MOV R2, RZ, RZ, -R252 ;  /* 0x000000ffff027224 */ /* 0x000fe400078e0afc */
[----:B---3--:R-:W-:Y:S02]  /*0970*/  IMAD.MOV R9, RZ, RZ, -R3 ;  /* 0x000000ffff097224 */ /* 0x008fe400078e0a03 */
[----:B------:R-:W-:Y:S01]  /*0980*/  IMAD R2, R13, R2, R12 ;  /* 0x000000020d027224 */ /* 0x000fe200078e020c */
[----:B----4-:R-:W-:Y:S01]  /*0990*/  MOV R6, RZ ;  /* 0x000000ff00067202 */ /* 0x010fe20000000f00 */
[----:B------:R-:W-:-:S03]  /*09a0*/  IMAD.SHL.U32 R252, R252, 0x80, RZ ;  /* 0x00000080fcfc7824 */ /* 0x000fc600078e00ff */
[----:B------:R-:W-:Y:S01]  /*09b0*/  IADD3 R2, R10, R2, RZ ;  /* 0x000000020a027210 */ /* 0x000fe20007ffe0ff */
[C---:B------:R-:W-:Y:S01]  /*09c0*/  VIADD R14, R252.reuse, 0x7f ;  /* 0x0000007ffc0e7836 */ /* 0x040fe20000000000 */
[C---:B------:R-:W-:Y:S01]  /*09d0*/  IADD3 R16, R252.reuse, 0x3, RZ ;  /* 0x00000003fc107810 */ /* 0x040fe20007ffe0ff */
[----:B--2---:R-:W-:Y:S01]  /*09e0*/  IMAD.MOV R13, RZ, RZ, -R7 ;  /* 0x000000ffff0d7224 */ /* 0x004fe200078e0a07 */
[----:B------:R-:W-:Y:S01]  /*09f0*/  IADD3 R21, R252, 0x4d, RZ ;  /* 0x0000004dfc157810 */ /* 0x000fe20007ffe0ff */
[----:B------:R-:W-:Y:S01]  /*0a00*/  IMAD.SHL.U32 R8, R2, 0x80, RZ ;  /* 0x0000008002087824 */ /* 0x000fe200078e00ff */
[----:B------:R-:W-:Y:S01]  /*0a10*/  MOV R2, R9 ;  /* 0x0000000900027202 */ /* 0x000fe20000000f00 */
[C---:B------:R-:W-:Y:S01]  /*0a20*/  VIADD R17, R252.reuse, 0x4 ;  /* 0x00000004fc117836 */ /* 0x040fe20000000000 */
[----:B------:R-:W-:Y:S01]  /*0a30*/  IABS R76, R14 ;  /* 0x0000000e004c7213 */ /* 0x000fe20000000000 */
[----:B------:R-:W-:Y:S01]  /*0a40*/  VIADD R22, R252, 0x4e ;  /* 0x0000004efc167836 */ /* 0x000fe20000000000 */
[----:B------:R-:W-:Y:S01]  /*0a50*/  LOP3.LUT R20, R8, 0x1f, R221, 0xf8, !PT ;  /* 0x0000001f08147812 */ /* 0x000fe200078ef8dd */
[----:B------:R-:W-:Y:S01]  /*0a60*/  IMAD R9, R2, R11, RZ ;  /* 0x0000000b02097224 */ /* 0x000fe200078e02ff */
[C-C-:B------:R-:W-:Y:S01]  /*0a70*/  LOP3.LUT R18, R8.reuse, 0x40, R39.reuse, 0xfe, !PT ;  /* 0x0000004008127812 */ /* 0x140fe200078efe27 */
[----:B------:R-:W-:Y:S01]  /*0a80*/  IMAD.MOV.U32 R2, RZ, RZ, RZ ;  /* 0x000000ffff027224 */ /* 0x000fe200078e00ff */
[----:B------:R-:W-:Y:S01]  /*0a90*/  IABS R10, R20 ;  /* 0x00000014000a7213 */ /* 0x000fe20000000000 */
[----:B------:R-:W-:Y:S01]  /*0aa0*/  STL [R1+0x165c], R20 ;  /* 0x00165c1401007387 */ /* 0x000fe20000100800 */
[C---:B------:R-:W-:Y:S01]  /*0ab0*/  LOP3.LUT R19, R8.reuse, 0x20, R39, 0xfe, !PT ;  /* 0x0000002008137812 */ /* 0x040fe200078efe27 */
[----:B------:R-:W-:Y:S01]  /*0ac0*/  IMAD.HI.U32 R2, R3, R9, R2 ;  /* 0x0000000903027227 */ /* 0x000fe200078e0002 */
[----:B------:R-:W-:-:S02]  /*0ad0*/  LOP3.LUT R15, R8, 0x60, R39, 0xfe, !PT ;  /* 0x00000060080f7812 */ /* 0x000fc400078efe27 */
[----:B------:R-:W-:Y:S01]  /*0ae0*/  IABS R12, R19 ;  /* 0x00000013000c7213 */ /* 0x000fe20000000000 */
[----:B------:R-:W-:Y:S01]  /*0af0*/  IMAD R3, R13, R0, RZ ;  /* 0x000000000d037224 */ /* 0x000fe200078e02ff */
[----:B------:R-:W-:Y:S01]  /*0b00*/  ISETP.GE.AND P5, PT, R14, RZ, PT ;  /* 0x000000ff0e00720c */ /* 0x000fe20003fa6270 */
[----:B------:R-:W-:Y:S01]  /*0b10*/  IMAD.HI.U32 R9, R2, R10, RZ ;  /* 0x0000000a02097227 */ /* 0x000fe200078e00ff */
[----:B------:R-:W-:Y:S01]  /*0b20*/  IADD3 R14, R252, 0x2, RZ ;  /* 0x00000002fc0e7810 */ /* 0x000fe20007ffe0ff */
[----:B------:R-:W-:Y:S01]  /*0b30*/  STL [R1+0x1658], R19 ;  /* 0x0016581301007387 */ /* 0x000fe20000100800 */
[----:B------:R-:W-:Y:S01]  /*0b40*/  IABS R82, R16 ;  /* 0x0000001000527213 */ /* 0x000fe20000000000 */
[----:B------:R-:W-:Y:S01]  /*0b50*/  IMAD.HI.U32 R3, R7, R3, R6 ;  /* 0x0000000307037227 */ /* 0x000fe200078e0006 */
[----:B------:R-:W-:Y:S01]  /*0b60*/  IABS R7, R18 ;  /* 0x0000001200077213 */ /* 0x000fe20000000000 */
[----:B------:R-:W-:Y:S01]  /*0b70*/  STL [R1+0x1654], R18 ;  /* 0x0016541201007387 */ /* 0x000fe20000100800 */
[----:B------:R-:W-:Y:S01]  /*0b80*/  IABS R80, R14 ;  /* 0x0000000e00507213 */ /* 0x000fe20000000000 */
[----:B------:R-:W-:Y:S01]  /*0b90*/  IMAD.MOV R9, RZ, RZ, -R9 ;  /* 0x000000ffff097224 */ /* 0x000fe200078e0a09 */
[----:B------:R-:W-:Y:S01]  /*0ba0*/  IABS R84, R17 ;  /* 0x0000001100547213 */ /* 0x000fe20000000000 */
[----:B------:R2:W-:Y:S01]  /*0bb0*/  STL [R1+0x1650], R15 ;  /* 0x0016500f01007387 */ /* 0x0005e20000100800 */
[----:B------:R-:W-:Y:S01]  /*0bc0*/  IABS R212, R21 ;  /* 0x0000001500d47213 */ /* 0x000fe20000000000 */
[C---:B------:R-:W-:Y:S01]  /*0bd0*/  IMAD R6, R11.reuse, R9, R10 ;  /* 0x000000090b067224 */ /* 0x040fe200078e020a */
[----:B------:R-:W-:Y:S01]  /*0be0*/  MOV R9, R7 ;  /* 0x0000000700097202 */ /* 0x000fe20000000f00 */
[C---:B------:R-:W-:Y:S01]  /*0bf0*/  IMAD.HI.U32 R7, R2.reuse, R12, RZ ;  /* 0x0000000c02077227 */ /* 0x040fe200078e00ff */
[----:B------:R-:W-:Y:S01]  /*0c00*/  IABS R10, R15 ;  /* 0x0000000f000a7213 */ /* 0x000fe20000000000 */
[----:B------:R-:W-:Y:S01]  /*0c10*/  STL [R1+0x3278], R252 ;  /* 0x003278fc01007387 */ /* 0x000fe20000100800 */
[----:B------:R-:W-:Y:S01]  /*0c20*/  ISETP.GT.U32.AND P4, PT, R11, R6, PT ;  /* 0x000000060b00720c */ /* 0x000fe20003f84070 */
[----:B------:R-:W-:Y:S01]  /*0c30*/  IMAD.HI.U32 R8, R2, R9, RZ ;  /* 0x0000000902087227 */ /* 0x000fe200078e00ff */
[----:B------:R-:W-:-:S03]  /*0c40*/  IABS R214, R22 ;  /* 0x0000001600d67213 */ /* 0x000fc60000000000 */
[----:B------:R-:W-:Y:S01]  /*0c50*/  IMAD.MOV R7, RZ, RZ, -R7 ;  /* 0x000000ffff077224 */ /* 0x000fe200078e0a07 */
[----:B------:R-:W-:Y:S01]  /*0c60*/  IADD3 R8, -R8, RZ, RZ ;  /* 0x000000ff08087210 */ /* 0x000fe20007ffe1ff */
[----:B------:R-:W-:-:S04]  /*0c70*/  IMAD.HI.U32 R2, R2, R10, RZ ;  /* 0x0000000a02027227 */ /* 0x000fc800078e00ff */
[C---:B------:R-:W-:Y:S02]  /*0c80*/  IMAD R7, R11.reuse, R7, R12 ;  /* 0x000000070b077224 */ /* 0x040fe400078e020c */
[----:B------:R-:W-:Y:S02]  /*0c90*/  IMAD.MOV R12, RZ, RZ, -R2 ;  /* 0x000000ffff0c7224 */ /* 0x000fe400078e0a02 */
[C---:B------:R-:W-:Y:S01]  /*0ca0*/  IMAD R9, R11.reuse, R8, R9 ;  /* 0x000000080b097224 */ /* 0x040fe200078e0209 */
[C---:B------:R-:W-:Y:S01]  /*0cb0*/  ISETP.GT.U32.AND P2, PT, R11.reuse, R7, PT ;  /* 0x000000070b00720c */ /* 0x040fe20003f44070 */
[----:B------:R-:W-:Y:S02]  /*0cc0*/  IMAD R10, R11, R12, R10 ;  /* 0x0000000c0b0a7224 */ /* 0x000fe400078e020a */
[----:B------:R-:W-:Y:S01]  /*0cd0*/  IMAD.HI.U32 R2, R3, R76, RZ ;  /* 0x0000004c03027227 */ /* 0x000fe200078e00ff */
[C---:B------:R-:W-:Y:S02]  /*0ce0*/  ISETP.GT.U32.AND P3, PT, R11.reuse, R9, PT ;  /* 0x000000090b00720c */ /* 0x040fe40003f64070 */
[----:B------:R-:W-:Y:S01]  /*0cf0*/  ISETP.GT.U32.AND P1, PT, R11, R10, PT ;  /* 0x0000000a0b00720c */ /* 0x000fe20003f24070 */
[----:B------:R-:W-:Y:S01]  /*0d00*/  IMAD.MOV R13, RZ, RZ, -R2 ;  /* 0x000000ffff0d7224 */ /* 0x000fe200078e0a02 */
[----:B------:R-:W-:Y:S01]  /*0d10*/  MOV R2, UR4 ;  /* 0x0000000400027c02 */ /* 0x000fe20008000f00 */
[--C-:B------:R-:W-:Y:S01]  /*0d20*/  @!P4 IMAD.IADD R6, R6, 0x1, -R11.reuse ;  /* 0x000000010606c824 */ /* 0x100fe200078e0a0b */
[----:B------:R-:W-:Y:S01]  /*0d30*/  ULDC UR4, c[0x0][0x230] ;  /* 0x00008c0000047ab9 */ /* 0x000fe20000000800 */
[----:B------:R-:W-:Y:S01]  /*0d40*/  IMAD R76, R0, R13, R76 ;  /* 0x0000000d004c7224 */ /* 0x000fe200078e024c */
[----:B------:R-:W-:Y:S01]  /*0d50*/  SEL R8, R2, RZ, !P0 ;  /* 0x000000ff02087207 */ /* 0x000fe20004000000 */
[--C-:B------:R-:W-:Y:S01]  /*0d60*/  @!P2 IMAD.IADD R7, R7, 0x1, -R11.reuse ;  /* 0x000000010707a824 */ /* 0x100fe200078e0a0b */
[----:B------:R-:W-:Y:S01]  /*0d70*/  ISETP.GT.U32.AND P2, PT, R11, R6, PT ;  /* 0x000000060b00720c */ /* 0x000fe20003f44070 */
[----:B------:R-:W-:Y:S01]  /*0d80*/  VIADD R12, R252, 0x1 ;  /* 0x00000001fc0c7836 */ /* 0x000fe20000000000 */
[----:B------:R-:W-:Y:S01]  /*0d90*/  ISETP.GT.U32.AND P6, PT, R0, R76, PT ;  /* 0x0000004c0000720c */ /* 0x000fe20003fc4070 */
[----:B------:R-:W-:Y:S01]  /*0da0*/  @!P3 IMAD.IADD R9, R9, 0x1, -R11 ;  /* 0x000000010909b824 */ /* 0x000fe200078e0a0b */
[C---:B------:R-:W-:Y:S01]  /*0db0*/  ISETP.GT.U32.AND P3, PT, R11.reuse, R7, PT ;  /* 0x000000070b00720c */ /* 0x040fe20003f64070 */
[----:B------:R-:W-:Y:S01]  /*0dc0*/  VIADD R35, R252, 0x7c ;  /* 0x0000007cfc237836 */ /* 0x000fe20000000000 */
[----:B------:R-:W-:Y:S01]  /*0dd0*/  @!P1 IADD3 R10, R10, -R11, RZ ;  /* 0x8000000b0a0a9210 */ /* 0x000fe20007ffe0ff */
[----:B------:R-:W-:Y:S01]  /*0de0*/  VIADD R37, R252, 0x7d ;  /* 0x0000007dfc257836 */ /* 0x000fe20000000000 */
[----:B------:R-:W-:-:S02]  /*0df0*/  ISETP.GT.U32.AND P1, PT, R11, R9, PT ;  /* 0x000000090b00720c */ /* 0x000fc40003f24070 */
[----:B------:R-:W-:Y:S02]  /*0e00*/  IABS R78, R12 ;  /* 0x0000000c004e7213 */ /* 0x000fe40000000000 */
[----:B------:R-:W-:Y:S01]  /*0e10*/  ISETP.NE.U32.AND P0, PT, R8, RZ, PT ;  /* 0x000000ff0800720c */ /* 0x000fe20003f05070 */
[--C-:B------:R-:W-:Y:S01]  /*0e20*/  @!P2 IMAD.IADD R6, R6, 0x1, -R11.reuse ;  /* 0x000000010606a824 */ /* 0x100fe200078e0a0b */
[----:B------:R-:W-:Y:S01]  /*0e30*/  ISETP.GE.AND P4, PT, R12, RZ, PT ;  /* 0x000000ff0c00720c */ /* 0x000fe20003f86270 */
[----:B------:R-:W-:Y:S01]  /*0e40*/  @!P6 IMAD.IADD R76, R76, 0x1, -R0 ;  /* 0x000000014c4ce824 */ /* 0x000fe200078e0a00 */
[----:B------:R-:W-:Y:S01]  /*0e50*/  ISETP.GT.U32.AND P6, PT, R11, R10, PT ;  /* 0x0000000a0b00720c */ /* 0x000fe20003fc4070 */
[----:B------:R-:W-:Y:S01]  /*0e60*/  IMAD.HI.U32 R8, R3, R78, RZ ;  /* 0x0000004e03087227 */ /* 0x000fe200078e00ff */
[----:B------:R-:W-:Y:S02]  /*0e70*/  @!P3 IADD3 R7, R7, -R11, RZ ;  /* 0x8000000b0707b210 */ /* 0x000fe40007ffe0ff */
[----:B------:R-:W-:Y:S01]  /*0e80*/  ISETP.GT.U32.AND P2, PT, R0, R76, PT ;  /* 0x0000004c0000720c */ /* 0x000fe20003f44070 */
[----:B------:R-:W-:Y:S01]  /*0e90*/  @!P1 IMAD.IADD R9, R9, 0x1, -R11 ;  /* 0x0000000109099824 */ /* 0x000fe200078e0a0b */
[----:B------:R-:W-:Y:S01]  /*0ea0*/  ISETP.GE.AND P1, PT, R19, RZ, PT ;  /* 0x000000ff1300720c */ /* 0x000fe20003f26270 */
[----:B------:R-:W-:Y:S01]  /*0eb0*/  IMAD.MOV R13, RZ, RZ, -R8 ;  /* 0x000000ffff0d7224 */ /* 0x000fe200078e0a08 */
[----:B------:R-:W-:Y:S01]  /*0ec0*/  ISETP.GE.AND P3, PT, R20, RZ, PT ;  /* 0x000000ff1400720c */ /* 0x000fe20003f66270 */
[----:B------:R-:W-:-:S02]  /*0ed0*/  IMAD.MOV.U32 R8, RZ, RZ, R7 ;  /* 0x000000ffff087224 */ /* 0x000fc400078e0007 */
[----:B------:R-:W-:Y:S02]  /*0ee0*/  IMAD R78, R0, R13, R78 ;  /* 0x0000000d004e7224 */ /* 0x000fe400078e024e */
[----:B------:R-:W-:Y:S01]  /*0ef0*/  @!P6 IMAD.IADD R10, R10, 0x1, -R11 ;  /* 0x000000010a0ae824 */ /* 0x000fe200078e0a0b */
[----:B------:R-:W-:Y:S01]  /*0f00*/  ISETP.GE.AND P6, PT, R18, RZ, PT ;  /* 0x000000ff1200720c */ /* 0x000fe20003fc6270 */
[----:B------:R-:W-:Y:S02]  /*0f10*/  IMAD.HI.U32 R11, R3, R80, RZ ;  /* 0x00000050030b7227 */ /* 0x000fe400078e00ff */
[----:B------:R-:W-:Y:S02]  /*0f20*/  @!P2 IADD3 R76, R76, -R0, RZ ;  /* 0x800000004c4ca210 */ /* 0x000fe40007ffe0ff */
[----:B------:R-:W-:Y:S01]  /*0f30*/  ISETP.GT.U32.AND P2, PT, R0, R78, PT ;  /* 0x0000004e0000720c */ /* 0x000fe20003f44070 */
[----:B------:R-:W-:Y:S01]  /*0f40*/  @!P1 IMAD.MOV R8, RZ, RZ, -R8 ;  /* 0x000000ffff089224 */ /* 0x000fe200078e0a08 */
[----:B------:R-:W-:Y:S01]  /*0f50*/  ISETP.GE.AND P1, PT, R15, RZ, PT ;  /* 0x000000ff0f00720c */ /* 0x000fe20003f26270 */
[----:B------:R-:W-:Y:S01]  /*0f60*/  IMAD.HI.U32 R12, R3, R82, RZ ;  /* 0x00000052030c7227 */ /* 0x000fe200078e00ff */
[----:B------:R-:W-:-:S03]  /*0f70*/  IADD3 R11, -R11, RZ, RZ ;  /* 0x000000ff0b0b7210 */ /* 0x000fc60007ffe1ff */
[----:B------:R-:W-:-:S04]  /*0f80*/  IMAD.HI.U32 R7, R3, R84, RZ ;  /* 0x0000005403077227 */ /* 0x000fc800078e00ff */
[----:B------:R-:W-:Y:S01]  /*0f90*/  IMAD.MOV R13, RZ, RZ, -R12 ;  /* 0x000000ffff0d7224 */ /* 0x000fe200078e0a0c */
[----:B------:R-:W-:Y:S01]  /*0fa0*/  IADD3 R12, R252, 0x7, RZ ;  /* 0x00000007fc0c7810 */ /* 0x000fe20007ffe0ff */
[----:B------:R-:W-:Y:S01]  /*0fb0*/  IMAD R80, R0, R11, R80 ;  /* 0x0000000b00507224 */ /* 0x000fe200078e0250 */
[----:B------:R-:W-:Y:S01]  /*0fc0*/  IADD3 R11, -R7, RZ, RZ ;  /* 0x000000ff070b7210 */ /* 0x000fe20007ffe1ff */
[----:B------:R-:W-:Y:S01]  /*0fd0*/  @!P3 IMAD.MOV R6, RZ, RZ, -R6 ;  /* 0x000000ffff06b224 */ /* 0x000fe200078e0a06 */
[----:B------:R-:W-:Y:S01]  /*0fe0*/  LOP3.LUT R7, RZ, R4, RZ, 0x33, !PT ;  /* 0x00000004ff077212 */ /* 0x000fe200078e33ff */
[----:B------:R-:W-:Y:S01]  /*0ff0*/  @!P2 IMAD.IADD R78, R78, 0x1, -R0 ;  /* 0x000000014e4ea824 */ /* 0x000fe200078e0a00 */
[----:B------:R-:W-:Y:S01]  /*1000*/  ISETP.NE.AND P2, PT, R4, RZ, PT ;  /* 0x000000ff0400720c */ /* 0x000fe20003f45270 */
[----:B------:R-:W-:Y:S01]  /*1010*/  @!P6 IMAD.MOV R9, RZ, RZ, -R9 ;  /* 0x000000ffff09e224 */ /* 0x000fe200078e0a09 */
[----:B------:R-:W-:Y:S01]  /*1020*/  @!P1 IADD3 R10, -R10, RZ, RZ ;  /* 0x000000ff0a0a9210 */ /* 0x000fe20007ffe1ff */
[C---:B------:R-:W-:Y:S01]  /*1030*/  IMAD R82, R0.reuse, R13, R82 ;  /* 0x0000000d00527224 */ /* 0x040fe200078e0252 */
[C---:B--2---:R-:W-:Y:S01]  /*1040*/  SEL R15, R7.reuse, R6, !P2 ;  /* 0x00000006070f7207 */ /* 0x044fe20005000000 */
[----:B------:R-:W-:Y:S01]  /*1050*/  IMAD R84, R0, R11, R84 ;  /* 0x0000000b00547224 */ /* 0x000fe200078e0254 */
[C---:B------:R-:W-:Y:S01]  /*1060*/  SEL R13, R7.reuse, R8, !P2 ;  /* 0x00000008070d7207 */ /* 0x040fe20005000000 */
[C---:B------:R-:W-:Y:S01]  /*1070*/  VIADD R8, R252.reuse, 0x5 ;  /* 0x00000005fc087836 */ /* 0x040fe20000000000 */
[C---:B------:R-:W-:Y:S01]  /*1080*/  SEL R11, R7.reuse, R9, !P2 ;  /* 0x00000009070b7207 */ /* 0x040fe20005000000 */
[----:B------:R-:W-:Y:S01]  /*1090*/  @!P5 IMAD.MOV R76, RZ, RZ, -R76 ;  /* 0x000000ffff4cd224 */ /* 0x000fe200078e0a4c */
[----:B------:R-:W-:Y:S01]  /*10a0*/  SEL R4, R7, R10, !P2 ;  /* 0x0000000a07047207 */ /* 0x000fe20005000000 */
[----:B------:R-:W-:Y:S01]  /*10b0*/  VIADD R10, R252, 0x6 ;  /* 0x00000006fc0a7836 */ /* 0x000fe20000000000 */
[----:B------:R-:W-:Y:S01]  /*10c0*/  ISETP.GT.U32.AND P2, PT, R0, R82, PT ;  /* 0x000000520000720c */ /* 0x000fe20003f44070 */
[----:B------:R-:W-:Y:S01]  /*10d0*/  VIADD R18, R252, 0x20 ;  /* 0x00000020fc127836 */ /* 0x000fe20000000000 */
[----:B------:R-:W-:Y:S01]  /*10e0*/  ISETP.GT.U32.AND P1, PT, R0, R80, PT ;  /* 0x000000500000720c */ /* 0x000fe20003f24070 */
[----:B------:R-:W-:Y:S01]  /*10f0*/  VIADD R20, R252, 0x2c ;  /* 0x0000002cfc147836 */ /* 0x000fe20000000000 */
[----:B------:R-:W-:-:S02]  /*1100*/  ISETP.GT.U32.AND P6, PT, R0, R78, PT ;  /* 0x0000004e0000720c */ /* 0x000fc40003fc4070 */
[----:B------:R-:W-:Y:S02]  /*1110*/  IABS R86, R8 ;  /* 0x0000000800567213 */ /* 0x000fe40000000000 */
[----:B------:R-:W-:Y:S02]  /*1120*/  IABS R88, R10 ;  /* 0x0000000a00587213 */ /* 0x000fe40000000000 */
[----:B------:R-:W-:Y:S01]  /*1130*/  IABS R90, R12 ;  /* 0x0000000c005a7213 */ /* 0x000fe20000000000 */
[C---:B------:R-:W-:Y:S01]  /*1140*/  IMAD.HI.U32 R6, R3.reuse, R86, RZ ;  /* 0x0000005603067227 */ /* 0x040fe200078e00ff */
[----:B------:R-:W-:Y:S02]  /*1150*/  ISETP.GE.AND P3, PT, R14, RZ, PT ;  /* 0x000000ff0e00720c */ /* 0x000fe40003f66270 */
[----:B------:R-:W-:Y:S01]  /*1160*/  @!P2 IADD3 R82, R82, -R0, RZ ;  /* 0x800000005252a210 */ /* 0x000fe20007ffe0ff */
[----:B------:R-:W-:Y:S01]  /*1170*/  IMAD.MOV R9, RZ, RZ, -R6 ;  /* 0x000000ffff097224 */ /* 0x000fe200078e0a06 */
[----:B------:R-:W-:Y:S01]  /*1180*/  IABS R140, R18 ;  /* 0x00000012008c7213 */ /* 0x000fe20000000000 */
[--C-:B------:R-:W-:Y:S01]  /*1190*/  @!P1 IMAD.IADD R80, R80, 0x1, -R0.reuse ;  /* 0x0000000150509824 */ /* 0x100fe200078e0a00 */
[----:B------:R-:W-:Y:S01]  /*11a0*/  ISETP.GT.U32.AND P5, PT, R0, R82, PT ;  /* 0x000000520000720c */ /* 0x000fe20003fa4070 */
[----:B------:R-:W-:Y:S01]  /*11b0*/  @!P6 IMAD.IADD R78, R78, 0x1, -R0 ;  /* 0x000000014e4ee824 */ /* 0x000fe200078e0a00 */
[C---:B------:R-:W-:Y:S01]  /*11c0*/  ISETP.GT.U32.AND P6, PT, R0.reuse, R84, PT ;  /* 0x000000540000720c */ /* 0x040fe20003fc4070 */
[----:B------:R-:W-:Y:S01]  /*11d0*/  IMAD.HI.U32 R7, R3, R88, RZ ;  /* 0x0000005803077227 */ /* 0x000fe200078e00ff */
[----:B------:R-:W-:-:S02]  /*11e0*/  ISETP.GT.U32.AND P2, PT, R0, R80, PT ;  /* 0x000000500000720c */ /* 0x000fc40003f44070 */
[----:B------:R-:W-:Y:S01]  /*11f0*/  @!P4 IADD3 R78, -R78, RZ, RZ ;  /* 0x000000ff4e4ec210 */ /* 0x000fe20007ffe1ff */
[----:B------:R-:W-:Y:S01]  /*1200*/  IMAD R86, R0, R9, R86 ;  /* 0x0000000900567224 */ /* 0x000fe200078e0256 */
[----:B------:R-:W-:Y:S01]  /*1210*/  ISETP.GE.AND P4, PT, R17, RZ, PT ;  /* 0x000000ff1100720c */ /* 0x000fe20003f86270 */
[----:B------:R-:W-:Y:S01]  /*1220*/  IMAD.MOV R7, RZ, RZ, -R7 ;  /* 0x000000ffff077224 */ /* 0x000fe200078e0a07 */
[----:B------:R-:W-:Y:S01]  /*1230*/  ISETP.GE.AND P1, PT, R16, RZ, PT ;  /* 0x000000ff1000720c */ /* 0x000fe20003f26270 */
[----:B------:R-:W-:Y:S01]  /*1240*/  IMAD.HI.U32 R6, R3, R90, RZ ;  /* 0x0000005a03067227 */ /* 0x000fe200078e00ff */
[----:B------:R-:W-:Y:S02]  /*1250*/  IADD3 R16, R252, 0xa, RZ ;  /* 0x0000000afc107810 */ /* 0x000fe40007ffe0ff */
[----:B------:R-:W-:Y:S01]  /*1260*/  IABS R164, R20 ;  /* 0x0000001400a47213 */ /* 0x000fe20000000000 */
[----:B------:R-:W-:Y:S01]  /*1270*/  @!P5 IMAD.IADD R82, R82, 0x1, -R0 ;  /* 0x000000015252d824 */ /* 0x000fe200078e0a00 */
[C---:B------:R-:W-:Y:S01]  /*1280*/  ISETP.GT.U32.AND P5, PT, R0.reuse, R86, PT ;  /* 0x000000560000720c */ /* 0x040fe20003fa4070 */
[----:B------:R-:W-:Y:S01]  /*1290*/  IMAD R88, R0, R7, R88 ;  /* 0x0000000700587224 */ /* 0x000fe200078e0258 */
[----:B------:R-:W-:Y:S01]  /*12a0*/  IADD3 R7, -R6, RZ, RZ ;  /* 0x000000ff06077210 */ /* 0x000fe20007ffe1ff */
[----:B------:R-:W-:Y:S01]  /*12b0*/  @!P6 IMAD.IADD R84, R84, 0x1, -R0 ;  /* 0x000000015454e824 */ /* 0x000fe200078e0a00 */
[----:B------:R-:W-:Y:S01]  /*12c0*/  @!P2 IADD3 R80, R80, -R0, RZ ;  /* 0x800000005050a210 */ /* 0x000fe20007ffe0ff */
[----:B------:R-:W-:Y:S01]  /*12d0*/  VIADD R14, R252, 0x9 ;  /* 0x00000009fc0e7836 */ /* 0x000fe20000000000 */
[----:B------:R-:W-:Y:S01]  /*12e0*/  ISETP.GE.AND P2, PT, R8, RZ, PT ;  /* 0x000000ff0800720c */ /* 0x000fe20003f46270 */
[C---:B------:R-:W-:Y:S01]  /*12f0*/  IMAD R90, R0.reuse, R7, R90 ;  /* 0x00000007005a7224 */ /* 0x040fe200078e025a */
[----:B------:R-:W-:Y:S01]  /*1300*/  ISETP.GT.U32.AND P6, PT, R0, R84, PT ;  /* 0x000000540000720c */ /* 0x000fe20003fc4070 */
[C---:B------:R-:W-:Y:S01]  /*1310*/  VIADD R8, R252.reuse, 0x8 ;  /* 0x00000008fc087836 */ /* 0x040fe20000000000 */
[----:B------:R-:W-:Y:S01]  /*1320*/  IABS R94, R14 ;  /* 0x0000000e005e7213 */ /* 0x000fe20000000000 */
[----:B------:R-:W-:Y:S01]  /*1330*/  VIADD R17, R252, 0xb ;  /* 0x0000000bfc117836 */ /* 0x000fe20000000000 */
[----:B------:R-:W-:Y:S01]  /*1340*/  IABS R96, R16 ;  /* 0x0000001000607213 */ /* 0x000fe20000000000 */
[----:B------:R-:W-:Y:S01]  /*1350*/  @!P5 IMAD.IADD R86, R86, 0x1, -R0 ;  /* 0x000000015656d824 */ /* 0x000fe200078e0a00 */
[----:B------:R-:W-:Y:S01]  /*1360*/  ISETP.GT.U32.AND P5, PT, R0, R90, PT ;  /* 0x0000005a0000720c */ /* 0x000fe20003fa4070 */
[----:B------:R-:W-:Y:S01]  /*1370*/  @!P3 IMAD.MOV R80, RZ, RZ, -R80 ;  /* 0x000000ffff50b224 */ /* 0x000fe200078e0a50 */
[----:B------:R-:W-:Y:S01]  /*1380*/  IABS R92, R8 ;  /* 0x00000008005c7213 */ /* 0x000fe20000000000 */
[----:B------:R-:W-:Y:S01]  /*1390*/  @!P1 IMAD.MOV R82, RZ, RZ, -R82 ;  /* 0x000000ffff529224 */ /* 0x000fe200078e0a52 */
[----:B------:R-:W-:-:S03]  /*13a0*/  IABS R98, R17 ;  /* 0x0000001100627213 */ /* 0x000fc60000000000 */
[----:B------:R-:W-:-:S04]  /*13b0*/  IMAD.HI.U32 R6, R3, R92, RZ ;  /* 0x0000005c03067227 */ /* 0x000fc800078e00ff */
[----:B------:R-:W-:Y:S01]  /*13c0*/  @!P6 IMAD.IADD R84, R84, 0x1, -R0 ;  /* 0x000000015454e824 */ /* 0x000fe200078e0a00 */
[----:B------:R-:W-:Y:S02]  /*13d0*/  ISETP.GT.U32.AND P6, PT, R0, R88, PT ;  /* 0x000000580000720c */ /* 0x000fe40003fc4070 */
[----:B------:R-:W-:Y:S01]  /*13e0*/  @!P5 IADD3 R90, R90, -R0, RZ ;  /* 0x800000005a5ad210 */ /* 0x000fe20007ffe0ff */
[----:B------:R-:W-:Y:S01]  /*13f0*/  @!P4 IMAD.MOV R84, RZ, RZ, -R84 ;  /* 0x000000ffff54c224 */ /* 0x000fe200078e0a54 */
[----:B------:R-:W-:Y:S01]  /*1400*/  IADD3 R7, -R6, RZ, RZ ;  /* 0x000000ff06077210 */ /* 0x000fe20007ffe1ff */
[----:B------:R-:W-:Y:S01]  /*1410*/  IMAD.HI.U32 R6, R3, R94, RZ ;  /* 0x0000005e03067227 */ /* 0x000fe200078e00ff */
[C---:B------:R-:W-:Y:S02]  /*1420*/  ISETP.GT.U32.AND P5, PT, R0.reuse, R86, PT ;  /* 0x000000560000720c */ /* 0x040fe40003fa4070 */
[C---:B------:R-:W-:Y:S01]  /*1430*/  ISETP.GT.U32.AND P1, PT, R0.reuse, R90, PT ;  /* 0x0000005a0000720c */ /* 0x040fe20003f24070 */
[----:B------:R-:W-:-:S02]  /*1440*/  IMAD R92, R0, R7, R92 ;  /* 0x00000007005c7224 */ /* 0x000fc400078e025c */
[----:B------:R-:W-:Y:S02]  /*1450*/  IMAD.MOV R9, RZ, RZ, -R6 ;  /* 0x000000ffff097224 */ /* 0x000fe400078e0a06 */
[----:B------:R-:W-:Y:S01]  /*1460*/  @!P6 IMAD.IADD R88, R88, 0x1, -R0 ;  /* 0x000000015858e824 */ /* 0x000fe200078e0a00 */
[C---:B------:R-:W-:Y:S01]  /*1470*/  ISETP.GT.U32.AND P4, PT, R0.reuse, R92, PT ;  /* 0x0000005c0000720c */ /* 0x040fe20003f84070 */
[----:B------:R-:W-:Y:S01]  /*1480*/  IMAD R94, R0, R9, R94 ;  /* 0x00000009005e7224 */ /* 0x000fe200078e025e */
[----:B------:R-:W-:Y:S01]  /*1490*/  ISETP.GE.AND P6, PT, R10, RZ, PT ;  /* 0x000000ff0a00720c */ /* 0x000fe20003fc6270 */
[C---:B------:R-:W-:Y:S01]  /*14a0*/  IMAD.HI.U32 R7, R3.reuse, R96, RZ ;  /* 0x0000006003077227 */ /* 0x040fe200078e00ff */
[----:B------:R-:W-:Y:S02]  /*14b0*/  ISETP.GT.U32.AND P3, PT, R0, R88, PT ;  /* 0x000000580000720c */ /* 0x000fe40003f64070 */
[----:B------:R-:W-:Y:S01]  /*14c0*/  @!P5 IADD3 R86, R86, -R0, RZ ;  /* 0x800000005656d210 */ /* 0x000fe20007ffe0ff */
[----:B------:R-:W-:Y:S01]  /*14d0*/  IMAD.HI.U32 R6, R3, R98, RZ ;  /* 0x0000006203067227 */ /* 0x000fe200078e00ff */
[----:B------:R-:W-:-:S02]  /*14e0*/  ISETP.GT.U32.AND P5, PT, R0, R94, PT ;  /* 0x0000005e0000720c */ /* 0x000fc40003fa4070 */
[----:B------:R-:W-:Y:S01]  /*14f0*/  IADD3 R7, -R7, RZ, RZ ;  /* 0x000000ff07077210 */ /* 0x000fe20007ffe1ff */
[----:B------:R-:W-:Y:S02]  /*1500*/  VIADD R9, R252, 0xc ;  /* 0x0000000cfc097836 */ /* 0x000fe40000000000 */
[----:B------:R-:W-:Y:S01]  /*1510*/  @!P4 IMAD.IADD R92, R92, 0x1, -R0 ;  /* 0x000000015c5cc824 */ /* 0x000fe200078e0a00 */
[----:B------:R-:W-:Y:S01]  /*1520*/  ISETP.GE.AND P4, PT, R8, RZ, PT ;  /* 0x000000ff0800720c */ /* 0x000fe20003f86270 */
[----:B------:R-:W-:Y:S01]  /*1530*/  IMAD R96, R0, R7, R96 ;  /* 0x0000000700607224 */ /* 0x000fe200078e0260 */
[----:B------:R-:W-:Y:S01]  /*1540*/  IADD3 R7, -R6, RZ, RZ ;  /* 0x000000ff06077210 */ /* 0x000fe20007ffe1ff */
[----:B------:R-:W-:Y:S01]  /*1550*/  @!P3 IMAD.IADD R88, R88, 0x1, -R0 ;  /* 0x000000015858b824 */ /* 0x000fe200078e0a00 */
[----:B------:R-:W-:Y:S01]  /*1560*/  IABS R102, R9 ;  /* 0x0000000900667213 */ /* 0x000fe20000000000 */
[----:B------:R-:W-:Y:S01]  /*1570*/  VIADD R10, R252, 0xd ;  /* 0x0000000dfc0a7836 */ /* 0x000fe20000000000 */
[C---:B------:R-:W-:Y:S01]  /*1580*/  ISETP.GT.U32.AND P3, PT, R0.reuse, R96, PT ;  /* 0x000000600000720c */ /* 0x040fe20003f64070 */
[----:B------:R-:W-:Y:S01]  /*1590*/  IMAD R98, R0, R7, R98 ;  /* 0x0000000700627224 */ /* 0x000fe200078e0262 */
[----:B------:R-:W-:Y:S01]  /*15a0*/  @!P5 IADD3 R94, R94, -R0, RZ ;  /* 0x800000005e5ed210 */ /* 0x000fe20007ffe0ff */
[----:B------:R-:W-:Y:S01]  /*15b0*/  IMAD.HI.U32 R6, R3, R102, RZ ;  /* 0x0000006603067227 */ /* 0x000fe200078e00ff */
[----:B------:R-:W-:-:S02]  /*15c0*/  ISETP.GT.U32.AND P5, PT, R0, R92, PT ;  /* 0x0000005c0000720c */ /* 0x000fc40003fa4070 */
[----:B------:R-:W-:Y:S01]  /*15d0*/  @!P6 IADD3 R88, -R88, RZ, RZ ;  /* 0x000000ff5858e210 */ /* 0x000fe20007ffe1ff */
[----:B------:R-:W-:Y:S01]  /*15e0*/  @!P1 IMAD.IADD R90, R90, 0x1, -R0 ;  /* 0x000000015a5a9824 */ /* 0x000fe200078e0a00 */
[----:B------:R-:W-:Y:S01]  /*15f0*/  ISETP.GT.U32.AND P6, PT, R0, R98, PT ;  /* 0x000000620000720c */ /* 0x000fe20003fc4070 */
[----:B------:R-:W-:Y:S01]  /*1600*/  VIADD R8, R252, 0xe ;  /* 0x0000000efc087836 */ /* 0x000fe20000000000 */
[----:B------:R-:W-:Y:S01]  /*1610*/  IADD3 R7, -R6, RZ, RZ ;  /* 0x000000ff06077210 */ /* 0x000fe20007ffe1ff */
[----:B------:R-:W-:Y:S01]  /*1620*/  @!P2 IMAD.MOV R86, RZ, RZ, -R86 ;  /* 0x000000ffff56a224 */ /* 0x000fe200078e0a56 */
[----:B------:R-:W-:Y:S01]  /*1630*/  IABS R100, R10 ;  /* 0x0000000a00647213 */ /* 0x000fe20000000000 */
[----:B------:R-:W-:Y:S01]  /*1640*/  @!P3 IMAD.IADD R96, R96, 0x1, -R0 ;  /* 0x000000016060b824 */ /* 0x000fe200078e0a00 */
[----:B------:R-:W-:Y:S01]  /*1650*/  ISETP.GE.AND P1, PT, R12, RZ, PT ;  /* 0x000000ff0c00720c */ /* 0x000fe20003f26270 */
[C---:B------:R-:W-:Y:S01]  /*1660*/  IMAD R102, R0.reuse, R7, R102 ;  /* 0x0000000700667224 */ /* 0x040fe200078e0266 */
[----:B------:R-:W-:Y:S01]  /*1670*/  ISETP.GT.U32.AND P2, PT, R0, R94, PT ;  /* 0x0000005e0000720c */ /* 0x000fe20003f44070 */
[----:B------:R-:W-:Y:S01]  /*1680*/  @!P5 IMAD.IADD R92, R92, 0x1, -R0 ;  /* 0x000000015c5cd824 */ /* 0x000fe200078e0a00 */
[----:B------:R-:W-:Y:S01]  /*1690*/  ISETP.GT.U32.AND P3, PT, R0, R96, PT ;  /* 0x000000600000720c */ /* 0x000fe20003f64070 */
[----:B------:R-:W-:Y:S01]  /*16a0*/  IMAD.HI.U32 R6, R3, R100, RZ ;  /* 0x0000006403067227 */ /* 0x000fe200078e00ff */
[----:B------:R-:W-:-:S02]  /*16b0*/  IABS R104, R8 ;  /* 0x0000000800687213 */ /* 0x000fc40000000000 */
[----:B------:R-:W-:Y:S01]  /*16c0*/  @!P4 IADD3 R92, -R92, RZ, RZ ;  /* 0x000000ff5c5cc210 */ /* 0x000fe20007ffe1ff */
[----:B------:R-:W-:Y:S01]  /*16d0*/  IMAD.MOV R7, RZ, RZ, -R6 ;  /* 0x000000ffff077224 */ /* 0x000fe200078e0a06 */
[----:B------:R-:W-:Y:S01]  /*16e0*/  ISETP.GT.U32.AND P4, PT, R0, R102, PT ;  /* 0x000000660000720c */ /* 0x000fe20003f84070 */
[----:B------:R-:W-:Y:S01]  /*16f0*/  IMAD.HI.U32 R6, R3, R104, RZ ;  /* 0x0000006803067227 */ /* 0x000fe200078e00ff */
[----:B------:R-:W-:Y:S02]  /*1700*/  @!P6 IADD3 R98, R98, -R0, RZ ;  /* 0x800000006262e210 */ /* 0x000fe40007ffe0ff */
[----:B------:R-:W-:Y:S01]  /*1710*/  ISETP.GE.AND P5, PT, R16, RZ, PT ;  /* 0x000000ff1000720c */ /* 0x000fe20003fa6270 */
[C---:B------:R-:W-:Y:S01]  /*1720*/  IMAD R100, R0.reuse, R7, R100 ;  /* 0x0000000700647224 */ /* 0x040fe200078e0264 */
[----:B------:R-:W-:Y:S01]  /*1730*/  ISETP.GT.U32.AND P6, PT, R0, R98, PT ;  /* 0x000000620000720c */ /* 0x000fe20003fc4070 */
[----:B------:R-:W-:Y:S01]  /*1740*/  @!P1 IMAD.MOV R90, RZ, RZ, -R90 ;  /* 0x000000ffff5a9224 */ /* 0x000fe200078e0a5a */
[----:B------:R-:W-:Y:S01]  /*1750*/  ISETP.GE.AND P1, PT, R14, RZ, PT ;  /* 0x000000ff0e00720c */ /* 0x000fe20003f26270 */
[----:B------:R-:W-:Y:S01]  /*1760*/  IMAD.MOV R7, RZ, RZ, -R6 ;  /* 0x000000ffff077224 */ /* 0x000fe200078e0a06 */
[----:B------:R-:W-:Y:S01]  /*1770*/  IADD3 R14, R252, 0x13, RZ ;  /* 0x00000013fc0e7810 */ /* 0x000fe20007ffe0ff */
[--C-:B------:R-:W-:Y:S01]  /*1780*/  @!P3 IMAD.IADD R96, R96, 0x1, -R0.reuse ;  /* 0x000000016060b824 */ /* 0x100fe200078e0a00 */
[----:B------:R-:W-:Y:S01]  /*1790*/  ISETP.GE.AND P3, PT, R9, RZ, PT ;  /* 0x000000ff0900720c */ /* 0x000fe20003f66270 */
[----:B------:R-:W-:Y:S01]  /*17a0*/  @!P2 IMAD.IADD R94, R94, 0x1, -R0 ;  /* 0x000000015e5ea824 */ /* 0x000fe200078e0a00 */
[----:B------:R-:W-:Y:S01]  /*17b0*/  @!P4 IADD3 R102, R102, -R0, RZ ;  /* 0x800000006666c210 */ /* 0x000fe20007ffe0ff */
[C---:B------:R-:W-:Y:S01]  /*17c0*/  IMAD R104, R0.reuse, R7, R104 ;  /* 0x0000000700687224 */ /* 0x040fe200078e0268 */
[----:B------:R-:W-:Y:S01]  /*17d0*/  ISETP.GE.AND P2, PT, R17, RZ, PT ;  /* 0x000000ff1100720c */ /* 0x000fe20003f46270 */
[----:B------:R-:W-:Y:S01]  /*17e0*/  @!P5 IMAD.MOV R96, RZ, RZ, -R96 ;  /* 0x000000ffff60d224 */ /* 0x000fe200078e0a60 */
[----:B------:R-:W-:Y:S01]  /*17f0*/  ISETP.GT.U32.AND P4, PT, R0, R102, PT ;  /* 0x000000660000720c */ /* 0x000fe20003f84070 */
[----:B------:R-:W-:Y:S01]  /*1800*/  @!P6 IMAD.IADD R98, R98, 0x1, -R0 ;  /* 0x000000016262e824 */ /* 0x000fe200078e0a00 */
[----:B------:R-:W-:Y:S01]  /*1810*/  ISETP.GT.U32.AND P6, PT, R0, R100, PT ;  /* 0x000000640000720c */ /* 0x000fe20003fc4070 */
[----:B------:R-:W-:Y:S01]  /*1820*/  @!P1 IMAD.MOV R94, RZ, RZ, -R94 ;  /* 0x000000ffff5e9224 */ /* 0x000fe200078e0a5e */
[----:B------:R-:W-:Y:S01]  /*1830*/  ISETP.GE.AND P5, PT, R8, RZ, PT ;  /* 0x000000ff0800720c */ /* 0x000fe20003fa6270 */
[C---:B------:R-:W-:Y:S01]  /*1840*/  VIADD R12, R252.reuse, 0x12 ;  /* 0x00000012fc0c7836 */ /* 0x040fe20000000000 */
[C---:B------:R-:W-:Y:S01]  /*1850*/  IADD3 R8, R252.reuse, 0xf, RZ ;  /* 0x0000000ffc087810 */ /* 0x040fe20007ffe0ff */
[----:B------:R-:W-:Y:S01]  /*1860*/  VIADD R16, R252, 0x1d ;  /* 0x0000001dfc107836 */ /* 0x000fe20000000000 */
[----:B------:R-:W-:Y:S01]  /*1870*/  ISETP.GE.AND P1, PT, R10, RZ, PT ;  /* 0x000000ff0a00720c */ /* 0x000fe20003f26270 */
[----:B------:R-:W-:Y:S01]  /*1880*/  VIADD R10, R252, 0x10 ;  /* 0x00000010fc0a7836 */ /* 0x000fe20000000000 */
[----:B------:R-:W-:Y:S01]  /*1890*/  IABS R106, R8 ;  /* 0x00000008006a7213 */ /* 0x000fe20000000000 */
[----:B------:R-:W-:Y:S01]  /*18a0*/  @!P2 IMAD.MOV R98, RZ, RZ, -R98 ;  /* 0x000000ffff62a224 */ /* 0x000fe200078e0a62 */
[----:B------:R-:W-:Y:S01]  /*18b0*/  ISETP.GE.AND P2, PT, R8, RZ, PT ;  /* 0x000000ff0800720c */ /* 0x000fe20003f46270 */
[----:B------:R-:W-:Y:S01]  /*18c0*/  VIADD R8, R252, 0x11 ;  /* 0x00000011fc087836 */ /* 0x000fe20000000000 */
[----:B------:R-:W-:Y:S01]  /*18d0*/  @!P4 IADD3 R102, R102, -R0, RZ ;  /* 0x800000006666c210 */ /* 0x000fe20007ffe0ff */
[----:B------:R-:W-:Y:S01]  /*18e0*/  IMAD.HI.U32 R6, R3, R106, RZ ;  /* 0x0000006a03067227 */ /* 0x000fe200078e00ff */
[----:B------:R-:W-:-:S02]  /*18f0*/  ISETP.GT.U32.AND P4, PT, R0, R104, PT ;  /* 0x000000680000720c */ /* 0x000fc40003f84070 */
[----:B------:R-:W-:Y:S01]  /*1900*/  @!P6 IADD3 R100, R100, -R0, RZ ;  /* 0x800000006464e210 */ /* 0x000fe20007ffe0ff */
[----:B------:R-:W-:Y:S01]  /*1910*/  IMAD.MOV R9, RZ, RZ, -R6 ;  /* 0x000000ffff097224 */ /* 0x000fe200078e0a06 */
[----:B------:R-:W-:Y:S02]  /*1920*/  IABS R108, R10 ;  /* 0x0000000a006c7213 */ /* 0x000fe40000000000 */
[C---:B------:R-:W-:Y:S01]  /*1930*/  ISETP.GT.U32.AND P6, PT, R0.reuse, R100, PT ;  /* 0x000000640000720c */ /* 0x040fe20003fc4070 */
[----:B------:R-:W-:Y:S01]  /*1940*/  IMAD R106, R0, R9, R106 ;  /* 0x00000009006a7224 */ /* 0x000fe200078e026a */
[----:B------:R-:W-:Y:S01]  /*1950*/  IABS R110, R8 ;  /* 0x00000008006e7213 */ /* 0x000fe20000000000 */
[C---:B------:R-:W-:Y:S01]  /*1960*/  IMAD.HI.U32 R7, R3.reuse, R108, RZ ;  /* 0x0000006c03077227 */ /* 0x040fe200078e00ff */
[----:B------:R-:W-:Y:S02]  /*1970*/  @!P3 IADD3 R102, -R102, RZ, RZ ;  /* 0x000000ff6666b210 */ /* 0x000fe40007ffe1ff */
[----:B------:R-:W-:Y:S01]  /*1980*/  IABS R112, R12 ;  /* 0x0000000c00707213 */ /* 0x000fe20000000000 */
[----:B------:R-:W-:Y:S01]  /*1990*/  @!P4 IMAD.IADD R104, R104, 0x1, -R0 ;  /* 0x000000016868c824 */ /* 0x000fe200078e0a00 */
[----:B------:R-:W-:Y:S01]  /*19a0*/  IABS R114, R14 ;  /* 0x0000000e00727213 */ /* 0x000fe20000000000 */
[----:B------:R-:W-:Y:S01]  /*19b0*/  IMAD.MOV R7, RZ, RZ, -R7 ;  /* 0x000000ffff077224 */ /* 0x000fe200078e0a07 */
[----:B------:R-:W-:Y:S01]  /*19c0*/  IABS R134, R16 ;  /* 0x0000001000867213 */ /* 0x000fe20000000000 */
[----:B------:R-:W-:Y:S01]  /*19d0*/  IMAD.HI.U32 R6, R3, R110, RZ ;  /* 0x0000006e03067227 */ /* 0x000fe200078e00ff */
[----:B------:R-:W-:-:S03]  /*19e0*/  ISETP.GT.U32.AND P3, PT, R0, R104, PT ;  /* 0x000000680000720c */ /* 0x000fc60003f64070 */
[----:B------:R-:W-:Y:S01]  /*19f0*/  @!P6 IMAD.IADD R100, R100, 0x1, -R0 ;  /* 0x000000016464e824 */ /* 0x000fe200078e0a00 */
[C---:B------:R-:W-:Y:S01]  /*1a00*/  ISETP.GT.U32.AND P6, PT, R0.reuse, R106, PT ;  /* 0x0000006a0000720c */ /* 0x040fe20003fc4070 */
[C---:B------:R-:W-:Y:S02]  /*1a10*/  IMAD R108, R0.reuse, R7, R108 ;  /* 0x00000007006c7224 */ /* 0x040fe400078e026c */
[----:B------:R-:W-:Y:S02]  /*1a20*/  IMAD.MOV R7, RZ, RZ, -R6 ;  /* 0x000000ffff077224 */ /* 0x000fe400078e0a06 */
[----:B------:R-:W-:Y:S01]  /*1a30*/  IMAD.HI.U32 R6, R3, R112, RZ ;  /* 0x0000007003067227 */ /* 0x000fe200078e00ff */
[----:B------:R-:W-:-:S03]  /*1a40*/  ISETP.GT.U32.AND P4, PT, R0, R108, PT ;  /* 0x0000006c0000720c */ /* 0x000fc60003f84070 */
[----:B------:R-:W-:Y:S02]  /*1a50*/  IMAD R110, R0, R7, R110 ;  /* 0x00000007006e7224 */ /* 0x000fe400078e026e */
[----:B------:R-:W-:Y:S02]  /*1a60*/  @!P3 IMAD.IADD R104, R104, 0x1, -R0 ;  /* 0x000000016868b824 */ /* 0x000fe400078e0a00 */
[----:B------:R-:W-:Y:S01]  /*1a70*/  @!P6 IADD3 R106, R106, -R0, RZ ;  /* 0x800000006a6ae210 */ /* 0x000fe20007ffe0ff */
[----:B------:R-:W-:Y:S01]  /*1a80*/  IMAD.MOV R9, RZ, RZ, -R6 ;  /* 0x000000ffff097224 */ /* 0x000fe200078e0a06 */
[C---:B------:R-:W-:Y:S01]  /*1a90*/  ISETP.GT.U32.AND P3, PT, R0.reuse, R110, PT ;  /* 0x0000006e0000720c */ /* 0x040fe20003f64070 */
[C---:B------:R-:W-:Y:S01]  /*1aa0*/  IMAD.HI.U32 R7, R3.reuse, R114, RZ ;  /* 0x0000007203077227 */ /* 0x040fe200078e00ff */
[----:B------:R-:W-:Y:S02]  /*1ab0*/  ISETP.GT.U32.AND P6, PT, R0, R106, PT ;  /* 0x0000006a0000720c */ /* 0x000fe40003fc4070 */
[----:B------:R-:W-:Y:S01]  /*1ac0*/  @!P4 IADD3 R108, R108, -R0, RZ ;  /* 0x800000006c6cc210 */ /* 0x000fe20007ffe0ff */
[----:B------:R-:W-:Y:S01]  /*1ad0*/  IMAD R112, R0, R9, R112 ;  /* 0x0000000900707224 */ /* 0x000fe200078e0270 */
[----:B------:R-:W-:Y:S01]  /*1ae0*/  @!P5 IADD3 R104, -R104, RZ, RZ ;  /* 0x000000ff6868d210 */ /* 0x000fe20007ffe1ff */
[----:B------:R-:W-:Y:S01]  /*1af0*/  VIADD R9, R252, 0x14 ;  /* 0x00000014fc097836 */ /* 0x000fe20000000000 */
[----:B------:R-:W-:Y:S01]  /*1b00*/  ISETP.GT.U32.AND P4, PT, R0, R108, PT ;  /* 0x0000006c0000720c */ /* 0x000fe20003f84070 */
[----:B------:R-:W-:Y:S01]  /*1b10*/  IMAD.MOV R7, RZ, RZ, -R7 ;  /* 0x000000ffff077224 */ /* 0x000fe200078e0a07 */
[----:B------:R-:W-:Y:S01]  /*1b20*/  ISETP.GE.AND P5, PT, R8, RZ, PT ;  /* 0x000000ff0800720c */ /* 0x000fe20003fa6270 */
[----:B------:R-:W-:Y:S01]  /*1b30*/  @!P1 IMAD.MOV R100, RZ, RZ, -R100 ;  /* 0x000000ffff649224 */ /* 0x000fe200078e0a64 */
[----:B------:R-:W-:Y:S01]  /*1b40*/  IABS R116, R9 ;  /* 0x0000000900747213 */ /* 0x000fe20000000000 */
[--C-:B------:R-:W-:Y:S01]  /*1b50*/  @!P3 IMAD.IADD R110, R110, 0x1, -R0.reuse ;  /* 0x000000016e6eb824 */ /* 0x100fe200078e0a00 */
[----:B------:R-:W-:Y:S01]  /*1b60*/  IADD3 R8, R252, 0x15, RZ ;  /* 0x00000015fc087810 */ /* 0x000fe20007ffe0ff */
[----:B------:R-:W-:Y:S01]  /*1b70*/  @!P6 IMAD.IADD R106, R106, 0x1, -R0 ;  /* 0x000000016a6ae824 */ /* 0x000fe200078e0a00 */
[C---:B------:R-:W-:Y:S01]  /*1b80*/  ISETP.GT.U32.AND P6, PT, R0.reuse, R112, PT ;  /* 0x000000700000720c */ /* 0x040fe20003fc4070 */
[C---:B------:R-:W-:Y:S01]  /*1b90*/  IMAD R114, R0.reuse, R7, R114 ;  /* 0x0000000700727224 */ /* 0x040fe200078e0272 */
[----:B------:R-:W-:Y:S01]  /*1ba0*/  ISETP.GT.U32.AND P3, PT, R0, R110, PT ;  /* 0x0000006e0000720c */ /* 0x000fe20003f64070 */
[----:B------:R-:W-:Y:S01]  /*1bb0*/  IMAD.HI.U32 R6, R3, R116, RZ ;  /* 0x0000007403067227 */ /* 0x000fe200078e00ff */
[----:B------:R-:W-:-:S02]  /*1bc0*/  IABS R118, R8 ;  /* 0x0000000800767213 */ /* 0x000fc40000000000 */
[----:B------:R-:W-:Y:S01]  /*1bd0*/  ISETP.GE.AND P1, PT, R10, RZ, PT ;  /* 0x000000ff0a00720c */ /* 0x000fe20003f26270 */
[----:B------:R-:W-:Y:S01]  /*1be0*/  @!P4 IMAD.IADD R108, R108, 0x1, -R0 ;  /* 0x000000016c6cc824 */ /* 0x000fe200078e0a00 */
[----:B------:R-:W-:Y:S01]  /*1bf0*/  ISETP.GT.U32.AND P4, PT, R0, R114, PT ;  /* 0x000000720000720c */ /* 0x000fe20003f84070 */
[----:B------:R-:W-:Y:S01]  /*1c00*/  IMAD.MOV R7, RZ, RZ, -R6 ;  /* 0x000000ffff077224 */ /* 0x000fe200078e0a06 */
[----:B------:R-:W-:Y:S01]  /*1c10*/  IADD3 R10, R252, 0x17, RZ ;  /* 0x00000017fc0a7810 */ /* 0x000fe20007ffe0ff */
[----:B------:R-:W-:Y:S01]  /*1c20*/  @!P2 IMAD.MOV R106, RZ, RZ, -R106 ;  /* 0x000000ffff6aa224 */ /* 0x000fe200078e0a6a */
[----:B------:R-:W-:Y:S01]  /*1c30*/  ISETP.GE.AND P2, PT, R12, RZ, PT ;  /* 0x000000ff0c00720c */ /* 0x000fe20003f46270 */
[----:B------:R-:W-:Y:S01]  /*1c40*/  IMAD R116, R0, R7, R116 ;  /* 0x0000000700747224 */ /* 0x000fe200078e0274 */
[----:B------:R-:W-:Y:S01]  /*1c50*/  @!P6 IADD3 R112, R112, -R0, RZ ;  /* 0x800000007070e210 */ /* 0x000fe20007ffe0ff */
[----:B------:R-:W-:Y:S01]  /*1c60*/  IMAD.HI.U32 R6, R3, R118, RZ ;  /* 0x0000007603067227 */ /* 0x000fe200078e00ff */
[----:B------:R-:W-:-:S02]  /*1c70*/  @!P3 IADD3 R110, R110, -R0, RZ ;  /* 0x800000006e6eb210 */ /* 0x000fc40007ffe0ff */
[----:B------:R-:W-:Y:S01]  /*1c80*/  ISETP.GT.U32.AND P6, PT, R0, R112, PT ;  /* 0x000000700000720c */ /* 0x000fe20003fc4070 */
[----:B------:R-:W-:Y:S01]  /*1c90*/  VIADD R12, R252, 0x18 ;  /* 0x00000018fc0c7836 */ /* 0x000fe20000000000 */
[----:B------:R-:W-:Y:S01]  /*1ca0*/  IADD3 R7, -R6, RZ, RZ ;  /* 0x000000ff06077210 */ /* 0x000fe20007ffe1ff */
[----:B------:R-:W-:Y:S01]  /*1cb0*/  @!P5 IMAD.MOV R110, RZ, RZ, -R110 ;  /* 0x000000ffff6ed224 */ /* 0x000fe200078e0a6e */
[----:B------:R-:W-:Y:S01]  /*1cc0*/  ISETP.GT.U32.AND P5, PT, R0, R116, PT ;  /* 0x000000740000720c */ /* 0x000fe20003fa4070 */
[----:B------:R-:W-:Y:S01]  /*1cd0*/  @!P4 IMAD.IADD R114, R114, 0x1, -R0 ;  /* 0x000000017272c824 */ /* 0x000fe200078e0a00 */
[----:B------:R-:W-:Y:S01]  /*1ce0*/  ISETP.GE.AND P3, PT, R9, RZ, PT ;  /* 0x000000ff0900720c */ /* 0x000fe20003f66270 */
[----:B------:R-:W-:Y:S01]  /*1cf0*/  VIADD R9, R252, 0x16 ;  /* 0x00000016fc097836 */ /* 0x000fe20000000000 */
[----:B------:R-:W-:Y:S01]  /*1d00*/  IABS R122, R10 ;  /* 0x0000000a007a7213 */ /* 0x000fe20000000000 */
[C---:B------:R-:W-:Y:S01]  /*1d10*/  IMAD R118, R0.reuse, R7, R118 ;  /* 0x0000000700767224 */ /* 0x040fe200078e0276 */
[----:B------:R-:W-:Y:S01]  /*1d20*/  ISETP.GT.U32.AND P4, PT, R0, R114, PT ;  /* 0x000000720000720c */ /* 0x000fe20003f84070 */
[----:B------:R-:W-:Y:S01]  /*1d30*/  @!P1 IMAD.MOV R108, RZ, RZ, -R108 ;  /* 0x000000ffff6c9224 */ /* 0x000fe200078e0a6c */
[----:B------:R-:W-:Y:S01]  /*1d40*/  IABS R120, R9 ;  /* 0x0000000900787213 */ /* 0x000fe20000000000 */
[----:B------:R-:W-:Y:S01]  /*1d50*/  @!P6 IMAD.IADD R112, R112, 0x1, -R0 ;  /* 0x000000017070e824 */ /* 0x000fe200078e0a00 */
[----:B------:R-:W-:Y:S01]  /*1d60*/  ISETP.GE.AND P6, PT, R8, RZ, PT ;  /* 0x000000ff0800720c */ /* 0x000fe20003fc6270 */
[----:B------:R-:W-:Y:S01]  /*1d70*/  IMAD.HI.U32 R7, R3, R122, RZ ;  /* 0x0000007a03077227 */ /* 0x000fe200078e00ff */
[----:B------:R-:W-:-:S02]  /*1d80*/  IABS R124, R12 ;  /* 0x0000000c007c7213 */ /* 0x000fc40000000000 */
[----:B------:R-:W-:Y:S01]  /*1d90*/  @!P5 IADD3 R116, R116, -R0, RZ ;  /* 0x800000007474d210 */ /* 0x000fe20007ffe0ff */
[----:B------:R-:W-:Y:S01]  /*1da0*/  @!P2 IMAD.MOV R112, RZ, RZ, -R112 ;  /* 0x000000ffff70a224 */ /* 0x000fe200078e0a70 */
[----:B------:R-:W-:Y:S01]  /*1db0*/  ISETP.GE.AND P5, PT, R9, RZ, PT ;  /* 0x000000ff0900720c */ /* 0x000fe20003fa6270 */
[----:B------:R-:W-:Y:S01]  /*1dc0*/  IMAD.HI.U32 R6, R3, R120, RZ ;  /* 0x0000007803067227 */ /* 0x000fe200078e00ff */
[----:B------:R-:W-:Y:S02]  /*1dd0*/  ISETP.GT.U32.AND P2, PT, R0, R116, PT ;  /* 0x000000740000720c */ /* 0x000fe40003f44070 */
[----:B------:R-:W-:Y:S01]  /*1de0*/  ISETP.GE.AND P1, PT, R14, RZ, PT ;  /* 0x000000ff0e00720c */ /* 0x000fe20003f26270 */
[----:B------:R-:W-:Y:S01]  /*1df0*/  @!P4 IMAD.IADD R114, R114, 0x1, -R0 ;  /* 0x000000017272c824 */ /* 0x000fe200078e0a00 */
[----:B------:R-:W-:Y:S01]  /*1e00*/  ISETP.GT.U32.AND P4, PT, R0, R118, PT ;  /* 0x000000760000720c */ /* 0x000fe20003f84070 */
[----:B------:R-:W-:Y:S01]  /*1e10*/  IMAD.MOV R9, RZ, RZ, -R6 ;  /* 0x000000ffff097224 */ /* 0x000fe200078e0a06 */
[----:B------:R-:W-:Y:S01]  /*1e20*/  IADD3 R14, R252, 0x1c, RZ ;  /* 0x0000001cfc0e7810 */ /* 0x000fe20007ffe0ff */
[----:B------:R-:W-:-:S02]  /*1e30*/  IMAD.MOV R7, RZ, RZ, -R7 ;  /* 0x000000ffff077224 */ /* 0x000fc400078e0a07 */
[C---:B------:R-:W-:Y:S01]  /*1e40*/  IMAD R120, R0.reuse, R9, R120 ;  /* 0x0000000900787224 */ /* 0x040fe200078e0278 */
[----:B------:R-:W-:Y:S01]  /*1e50*/  IABS R132, R14 ;  /* 0x0000000e00847213 */ /* 0x000fe20000000000 */
[----:B------:R-:W-:Y:S02]  /*1e60*/  IMAD R122, R0, R7, R122 ;  /* 0x00000007007a7224 */ /* 0x000fe400078e027a */
[----:B------:R-:W-:Y:S01]  /*1e70*/  @!P2 IMAD.IADD R116, R116, 0x1, -R0 ;  /* 0x000000017474a824 */ /* 0x000fe200078e0a00 */
[----:B------:R-:W-:Y:S01]  /*1e80*/  ISETP.GE.AND P2, PT, R12, RZ, PT ;  /* 0x000000ff0c00720c */ /* 0x000fe20003f46270 */
[C---:B------:R-:W-:Y:S02]  /*1e90*/  IMAD.HI.U32 R8, R3.reuse, R124, RZ ;  /* 0x0000007c03087227 */ /* 0x040fe400078e00ff */
[----:B------:R-:W-:Y:S02]  /*1ea0*/  @!P4 IADD3 R118, R118, -R0, RZ ;  /* 0x800000007676c210 */ /* 0x000fe40007ffe0ff */
[----:B------:R-:W-:Y:S01]  /*1eb0*/  @!P3 IMAD.MOV R116, RZ, RZ, -R116 ;  /* 0x000000ffff74b224 */ /* 0x000fe200078e0a74 */
[----:B------:R-:W-:Y:S01]  /*1ec0*/  ISETP.GT.U32.AND P3, PT, R0, R120, PT ;  /* 0x000000780000720c */ /* 0x000fe20003f64070 */
[----:B------:R-:W-:Y:S01]  /*1ed0*/  VIADD R6, R252, 0x19 ;  /* 0x00000019fc067836 */ /* 0x000fe20000000000 */
[----:B------:R-:W-:Y:S01]  /*1ee0*/  ISETP.GT.U32.AND P4, PT, R0, R118, PT ;  /* 0x000000760000720c */ /* 0x000fe20003f84070 */
[----:B------:R-:W-:Y:S01]  /*1ef0*/  @!P1 IMAD.MOV R114, RZ, RZ, -R114 ;  /* 0x000000ffff729224 */ /* 0x000fe200078e0a72 */
[----:B------:R-:W-:Y:S01]  /*1f00*/  IADD3 R17, -R8, RZ, RZ ;  /* 0x000000ff08117210 */ /* 0x000fe20007ffe1ff */
[----:B------:R-:W-:Y:S01]  /*1f10*/  VIADD R12, R252, 0x1b ;  /* 0x0000001bfc0c7836 */ /* 0x000fe20000000000 */
[----:B------:R-:W-:Y:S01]  /*1f20*/  IABS R126, R6 ;  /* 0x00000006007e7213 */ /* 0x000fe20000000000 */
[----:B------:R-:W-:Y:S01]  /*1f30*/  IMAD.HI.U32 R8, R3, R132, RZ ;  /* 0x0000008403087227 */ /* 0x000fe200078e00ff */
[----:B------:R-:W-:-:S02]  /*1f40*/  ISETP.GE.AND P1, PT, R10, RZ, PT ;  /* 0x000000ff0a00720c */ /* 0x000fc40003f26270 */
[----:B------:R-:W-:Y:S01]  /*1f50*/  IADD3 R10, R252, 0x1a, RZ ;  /* 0x0000001afc0a7810 */ /* 0x000fe20007ffe0ff */
[----:B------:R-:W-:Y:S01]  /*1f60*/  IMAD R124, R0, R17, R124 ;  /* 0x00000011007c7224 */ /* 0x000fe200078e027c */
[----:B------:R-:W-:Y:S01]  /*1f70*/  IABS R130, R12 ;  /* 0x0000000c00827213 */ /* 0x000fe20000000000 */
[----:B------:R-:W-:Y:S01]  /*1f80*/  IMAD.MOV R19, RZ, RZ, -R8 ;  /* 0x000000ffff137224 */ /* 0x000fe200078e0a08 */
[----:B------:R-:W-:Y:S01]  /*1f90*/  @!P3 IADD3 R120, R120, -R0, RZ ;  /* 0x800000007878b210 */ /* 0x000fe20007ffe0ff */
[----:B------:R-:W-:Y:S01]  /*1fa0*/  @!P4 IMAD.IADD R118, R118, 0x1, -R0 ;  /* 0x000000017676c824 */ /* 0x000fe200078e0a00 */
[----:B------:R-:W-:Y:S01]  /*1fb0*/  ISETP.GE.AND P4, PT, R6, RZ, PT ;  /* 0x000000ff0600720c */ /* 0x000fe20003f86270 */
[C---:B------:R-:W-:Y:S01]  /*1fc0*/  IMAD.HI.U32 R6, R3.reuse, R126, RZ ;  /* 0x0000007e03067227 */ /* 0x040fe200078e00ff */
[C---:B------:R-:W-:Y:S02]  /*1fd0*/  ISETP.GT.U32.AND P3, PT, R0.reuse, R120, PT ;  /* 0x000000780000720c */ /* 0x040fe40003f64070 */
[----:B------:R-:W-:Y:S01]  /*1fe0*/  IABS R128, R10 ;  /* 0x0000000a00807213 */ /* 0x000fe20000000000 */
[----:B------:R-:W-:Y:S01]  /*1ff0*/  @!P6 IMAD.MOV R118, RZ, RZ, -R118 ;  /* 0x000000ffff76e224 */ /* 0x000fe200078e0a76 */
[----:B------:R-:W-:Y:S01]  /*2000*/  ISETP.GT.U32.AND P6, PT, R0, R122, PT ;  /* 0x0000007a0000720c */ /* 0x000fe20003fc4070 */
[----:B------:R-:W-:Y:S01]  /*2010*/  IMAD.MOV R9, RZ, RZ, -R6 ;  /* 0x000000ffff097224 */ /* 0x000fe200078e0a06 */
[----:B------:R-:W-:Y:S01]  /*2020*/  IADD3 R8, R252, 0x1e, RZ ;  /* 0x0000001efc087810 */ /* 0x000fe20007ffe0ff */
[----:B------:R-:W-:-:S03]  /*2030*/  IMAD.HI.U32 R6, R3, R128, RZ ;  /* 0x0000008003067227 */ /* 0x000fc600078e00ff */
[----:B------:R-:W-:Y:S01]  /*2040*/  IABS R138, R8 ;  /* 0x00000008008a7213 */ /* 0x000fe20000000000 */
[----:B------:R-:W-:Y:S01]  /*2050*/  IMAD R126, R0, R9, R126 ;  /* 0x00000009007e7224 */ /* 0x000fe200078e027e */
[----:B------:R-:W-:Y:S01]  /*2060*/  IADD3 R17, -R6, RZ, RZ ;  /* 0x000000ff06117210 */ /* 0x000fe20007ffe1ff */
[----:B------:R-:W-:Y:S01]  /*2070*/  IMAD.HI.U32 R9, R3, R134, RZ ;  /* 0x0000008603097227 */ /* 0x000fe200078e00ff */
[----:B------:R-:W-:Y:S02]  /*2080*/  @!P3 IADD3 R120, R120, -R0, RZ ;  /* 0x800000007878b210 */ /* 0x000fe40007ffe0ff */
[----:B------:R-:W-:Y:S01]  /*2090*/  ISETP.GT.U32.AND P3, PT, R0, R124, PT ;  /* 0x0000007c0000720c */ /* 0x000fe20003f64070 */
[----:B------:R-:W-:Y:S02]  /*20a0*/  @!P6 IMAD.IADD R122, R122, 0x1, -R0 ;  /* 0x000000017a7ae824 */ /* 0x000fe400078e0a00 */
[C---:B------:R-:W-:Y:S02]  /*20b0*/  IMAD R128, R0.reuse, R17, R128 ;  /* 0x0000001100807224 */ /* 0x040fe400078e0280 */
[----:B------:R-:W-:Y:S01]  /*20c0*/  IMAD.MOV R9, RZ, RZ, -R9 ;  /* 0x000000ffff097224 */ /* 0x000fe200078e0a09 */
[C---:B------:R-:W-:Y:S01]  /*20d0*/  ISETP.GT.U32.AND P6, PT, R0.reuse, R122, PT ;  /* 0x0000007a0000720c */ /* 0x040fe20003fc4070 */
[----:B------:R-:W-:-:S02]  /*20e0*/  IMAD R132, R0, R19, R132 ;  /* 0x0000001300847224 */ /* 0x000fc400078e0284 */
[----:B------:R-:W-:-:S04]  /*20f0*/  IMAD.HI.U32 R7, R3, R130, RZ ;  /* 0x0000008203077227 */ /* 0x000fc800078e00ff */
[----:B------:R-:W-:Y:S01]  /*2100*/  @!P3 IADD3 R124, R124, -R0, RZ ;  /* 0x800000007c7cb210 */ /* 0x000fe20007ffe0ff */
[C---:B------:R-:W-:Y:S02]  /*2110*/  IMAD R134, R0.reuse, R9, R134 ;  /* 0x0000000900867224 */ /* 0x040fe400078e0286 */
[----:B------:R-:W-:Y:S01]  /*2120*/  @!P5 IMAD.MOV R120, RZ, RZ, -R120 ;  /* 0x000000ffff78d224 */ /* 0x000fe200078e0a78 */
[C---:B------:R-:W-:Y:S01]  /*2130*/  ISETP.GT.U32.AND P3, PT, R0.reuse, R124, PT ;  /* 0x0000007c0000720c */ /* 0x040fe20003f64070 */
[----:B------:R-:W-:Y:S01]  /*2140*/  IMAD.MOV R7, RZ, RZ, -R7 ;  /* 0x000000ffff077224 */ /* 0x000fe200078e0a07 */
[----:B------:R-:W-:Y:S01]  /*2150*/  ISETP.GT.U32.AND P5, PT, R0, R128, PT ;  /* 0x000000800000720c */ /* 0x000fe20003fa4070 */
[----:B------:R-:W-:Y:S01]  /*2160*/  @!P6 IMAD.IADD R122, R122, 0x1, -R0 ;  /* 0x000000017a7ae824 */ /* 0x000fe200078e0a00 */
[C---:B------:R-:W-:Y:S01]  /*2170*/  ISETP.GT.U32.AND P6, PT, R0.reuse, R126, PT ;  /* 0x0000007e0000720c */ /* 0x040fe20003fc4070 */
[----:B------:R-:W-:Y:S02]  /*2180*/  IMAD R130, R0, R7, R130 ;  /* 0x0000000700827224 */ /* 0x000fe400078e0282 */
[----:B------:R-:W-:Y:S01]  /*2190*/  IMAD.HI.U32 R6, R3, R138, RZ ;  /* 0x0000008a03067227 */ /* 0x000fe200078e00ff */
[----:B------:R-:W-:-:S02]  /*21a0*/  @!P1 IADD3 R122, -R122, RZ, RZ ;  /* 0x000000ff7a7a9210 */ /* 0x000fc40007ffe1ff */
[----:B------:R-:W-:Y:S01]  /*21b0*/  ISETP.GT.U32.AND P1, PT, R0, R130, PT ;  /* 0x000000820000720c */ /* 0x000fe20003f24070 */
[----:B------:R-:W-:Y:S02]  /*21c0*/  IMAD.MOV R9, RZ, RZ, -R6 ;  /* 0x000000ffff097224 */ /* 0x000fe400078e0a06 */
[----:B------:R-:W-:Y:S01]  /*21d0*/  @!P3 IMAD.IADD R124, R124, 0x1, -R0 ;  /* 0x000000017c7cb824 */ /* 0x000fe200078e0a00 */
[----:B------:R-:W-:Y:S01]  /*21e0*/  ISETP.GT.U32.AND P3, PT, R0, R132, PT ;  /* 0x000000840000720c */ /* 0x000fe20003f64070 */
[----:B------:R-:W-:Y:S01]  /*21f0*/  IMAD.HI.U32 R6, R3, R140, RZ ;  /* 0x0000008c03067227 */ /* 0x000fe200078e00ff */
[-C--:B------:R-:W-:Y:S02]  /*2200*/  @!P5 IADD3 R128, R128, -R0.reuse, RZ ;  /* 0x800000008080d210 */ /* 0x080fe40007ffe0ff */
[----:B------:R-:W-:Y:S01]  /*2210*/  @!P6 IADD3 R126, R126, -R0, RZ ;  /* 0x800000007e7ee210 */ /* 0x000fe20007ffe0ff */
[C---:B------:R-:W-:Y:S01]  /*2220*/  IMAD R138, R0.reuse, R9, R138 ;  /* 0x00000009008a7224 */ /* 0x040fe200078e028a */
[C---:B------:R-:W-:Y:S01]  /*2230*/  ISETP.GT.U32.AND P6, PT, R0.reuse, R134, PT ;  /* 0x000000860000720c */ /* 0x040fe20003fc4070 */
[----:B------:R-:W-:Y:S01]  /*2240*/  IMAD.MOV R9, RZ, RZ, -R6 ;  /* 0x000000ffff097224 */ /* 0x000fe200078e0a06 */
[----:B------:R-:W-:Y:S01]  /*2250*/  ISETP.GT.U32.AND P5, PT, R0, R126, PT ;  /* 0x0000007e0000720c */ /* 0x000fe20003fa4070 */
[----:B------:R-:W-:Y:S01]  /*2260*/  @!P1 IMAD.IADD R130, R130, 0x1, -R0 ;  /* 0x0000000182829824 */ /* 0x000fe200078e0a00 */
[----:B------:R-:W-:Y:S01]  /*2270*/  ISETP.GT.U32.AND P1, PT, R0, R128, PT ;  /* 0x000000800000720c */ /* 0x000fe20003f24070 */
[----:B------:R-:W-:-:S02]  /*2280*/  VIADD R17, R252, 0x1f ;  /* 0x0000001ffc117836 */ /* 0x000fc40000000000 */
[----:B------:R-:W-:Y:S01]  /*2290*/  @!P3 IADD3 R132, R132, -R0, RZ ;  /* 0x800000008484b210 */ /* 0x000fe20007ffe0ff */
[C---:B------:R-:W-:Y:S01]  /*22a0*/  IMAD R140, R0.reuse, R9, R140 ;  /* 0x00000009008c7224 */ /* 0x040fe200078e028c */
[----:B------:R-:W-:Y:S01]  /*22b0*/  ISETP.GT.U32.AND P3, PT, R0, R130, PT ;  /* 0x000000820000720c */ /* 0x000fe20003f64070 */
[----:B------:R-:W-:Y:S01]  /*22c0*/  VIADD R19, R252, 0x21 ;  /* 0x00000021fc137836 */ /* 0x000fe20000000000 */
[----:B------:R-:W-:Y:S01]  /*22d0*/  IABS R136, R17 ;  /* 0x0000001100887213 */ /* 0x000fe20000000000 */
[----:B------:R-:W-:Y:S02]  /*22e0*/  @!P2 IMAD.MOV R124, RZ, RZ, -R124 ;  /* 0x000000ffff7ca224 */ /* 0x000fe400078e0a7c */
[----:B------:R-:W-:Y:S01]  /*22f0*/  @!P6 IMAD.IADD R134, R134, 0x1, -R0 ;  /* 0x000000018686e824 */ /* 0x000fe200078e0a00 */
[----:B------:R-:W-:Y:S01]  /*2300*/  ISETP.GT.U32.AND P6, PT, R0, R132, PT ;  /* 0x000000840000720c */ /* 0x000fe20003fc4070 */
[----:B------:R-:W-:Y:S01]  /*2310*/  IMAD.HI.U32 R7, R3, R136, RZ ;  /* 0x0000008803077227 */ /* 0x000fe200078e00ff */
[----:B------:R-:W-:-:S02]  /*2320*/  @!P5 IADD3 R126, R126, -R0, RZ ;  /* 0x800000007e7ed210 */ /* 0x000fc40007ffe0ff */
[C---:B------:R-:W-:Y:S01]  /*2330*/  ISETP.GT.U32.AND P5, PT, R0.reuse, R138, PT ;  /* 0x0000008a0000720c */ /* 0x040fe20003fa4070 */
[----:B------:R-:W-:Y:S01]  /*2340*/  IMAD.MOV R7, RZ, RZ, -R7 ;  /* 0x000000ffff077224 */ /* 0x000fe200078e0a07 */
[----:B------:R-:W-:Y:S01]  /*2350*/  ISETP.GT.U32.AND P2, PT, R0, R134, PT ;  /* 0x000000860000720c */ /* 0x000fe20003f44070 */
[----:B------:R-:W-:Y:S01]  /*2360*/  @!P3 IMAD.IADD R130, R130, 0x1, -R0 ;  /* 0x000000018282b824 */ /* 0x000fe200078e0a00 */
[----:B------:R-:W-:Y:S01]  /*2370*/  ISETP.GE.AND P3, PT, R10, RZ, PT ;  /* 0x000000ff0a00720c */ /* 0x000fe20003f66270 */
[----:B------:R-:W-:Y:S01]  /*2380*/  IMAD R136, R0, R7, R136 ;  /* 0x0000000700887224 */ /* 0x000fe200078e0288 */
[----:B------:R-:W-:Y:S01]  /*2390*/  IABS R142, R19 ;  /* 0x00000013008e7213 */ /* 0x000fe20000000000 */
[----:B------:R-:W-:Y:S01]  /*23a0*/  @!P1 IMAD.IADD R128, R128, 0x1, -R0 ;  /* 0x0000000180809824 */ /* 0x000fe200078e0a00 */
[C---:B------:R-:W-:Y:S01]  /*23b0*/  IADD3 R10, R252.reuse, 0x26, RZ ;  /* 0x00000026fc0a7810 */ /* 0x040fe20007ffe0ff */
[----:B------:R-:W-:Y:S01]  /*23c0*/  VIADD R9, R252, 0x22 ;  /* 0x00000022fc097836 */ /* 0x000fe20000000000 */
[----:B------:R-:W-:Y:S01]  /*23d0*/  @!P6 IADD3 R132, R132, -R0, RZ ;  /* 0x800000008484e210 */ /* 0x000fe20007ffe0ff */
[----:B------:R-:W-:Y:S01]  /*23e0*/  IMAD.HI.U32 R6, R3, R142, RZ ;  /* 0x0000008e03067227 */ /* 0x000fe200078e00ff */
[----:B------:R-:W-:-:S02]  /*23f0*/  ISETP.GT.U32.AND P6, PT, R0, R140, PT ;  /* 0x0000008c0000720c */ /* 0x000fc40003fc4070 */
[----:B------:R-:W-:Y:S01]  /*2400*/  ISETP.GT.U32.AND P1, PT, R0, R136, PT ;  /* 0x000000880000720c */ /* 0x000fe20003f24070 */
[----:B------:R-:W-:Y:S01]  /*2410*/  @!P5 IMAD.IADD R138, R138, 0x1, -R0 ;  /* 0x000000018a8ad824 */ /* 0x000fe200078e0a00 */
[----:B------:R-:W-:Y:S01]  /*2420*/  ISETP.GE.AND P5, PT, R14, RZ, PT ;  /* 0x000000ff0e00720c */ /* 0x000fe20003fa6270 */
[----:B------:R-:W-:Y:S01]  /*2430*/  @!P3 IMAD.MOV R128, RZ, RZ, -R128 ;  /* 0x000000ffff80b224 */ /* 0x000fe200078e0a80 */
[----:B------:R-:W-:Y:S01]  /*2440*/  IADD3 R7, -R6, RZ, RZ ;  /* 0x000000ff06077210 */ /* 0x000fe20007ffe1ff */
[----:B------:R-:W-:Y:S01]  /*2450*/  @!P2 IMAD.IADD R134, R134, 0x1, -R0 ;  /* 0x000000018686a824 */ /* 0x000fe200078e0a00 */
[----:B------:R-:W-:Y:S01]  /*2460*/  IABS R144, R9 ;  /* 0x0000000900907213 */ /* 0x000fe20000000000 */
[----:B------:R-:W-:Y:S01]  /*2470*/  @!P4 IMAD.MOV R126, RZ, RZ, -R126 ;  /* 0x000000ffff7ec224 */ /* 0x000fe200078e0a7e */
[----:B------:R-:W-:Y:S01]  /*2480*/  ISETP.GE.AND P2, PT, R12, RZ, PT ;  /* 0x000000ff0c00720c */ /* 0x000fe20003f46270 */
[----:B------:R-:W-:Y:S01]  /*2490*/  IMAD R142, R0, R7, R142 ;  /* 0x00000007008e7224 */ /* 0x000fe200078e028e */
[----:B------:R-:W-:Y:S01]  /*24a0*/  IABS R152, R10 ;  /* 0x0000000a00987213 */ /* 0x000fe20000000000 */
[----:B------:R-:W-:Y:S01]  /*24b0*/  IMAD.HI.U32 R6, R3, R144, RZ ;  /* 0x0000009003067227 */ /* 0x000fe200078e00ff */
[----:B------:R-:W-:-:S02]  /*24c0*/  @!P6 IADD3 R140, R140, -R0, RZ ;  /* 0x800000008c8ce210 */ /* 0x000fc40007ffe0ff */
[----:B------:R-:W-:Y:S01]  /*24d0*/  ISETP.GT.U32.AND P6, PT, R0, R138, PT ;  /* 0x0000008a0000720c */ /* 0x000fe20003fc4070 */
[----:B------:R-:W-:Y:S01]  /*24e0*/  @!P1 IMAD.IADD R136, R136, 0x1, -R0 ;  /* 0x0000000188889824 */ /* 0x000fe200078e0a00 */
[----:B------:R-:W-:Y:S01]  /*24f0*/  ISETP.GT.U32.AND P3, PT, R0, R140, PT ;  /* 0x0000008c0000720c */ /* 0x000fe20003f64070 */
[----:B------:R-:W-:Y:S01]  /*2500*/  @!P5 IMAD.MOV R132, RZ, RZ, -R132 ;  /* 0x000000ffff84d224 */ /* 0x000fe200078e0a84 */
[----:B------:R-:W-:Y:S01]  /*2510*/  ISETP.GE.AND P1, PT, R16, RZ, PT ;  /* 0x000000ff1000720c */ /* 0x000fe20003f26270 */
[----:B------:R-:W-:Y:S01]  /*2520*/  IMAD.MOV R7, RZ, RZ, -R6 ;  /* 0x000000ffff077224 */ /* 0x000fe200078e0a06 */
[----:B------:R-:W-:Y:S01]  /*2530*/  ISETP.GT.U32.AND P5, PT, R0, R142, PT ;  /* 0x0000008e0000720c */ /* 0x000fe20003fa4070 */
[----:B------:R-:W-:Y:S01]  /*2540*/  VIADD R6, R252, 0x23 ;  /* 0x00000023fc067836 */ /* 0x000fe20000000000 */
[----:B------:R-:W-:Y:S01]  /*2550*/  @!P2 IADD3 R130, -R130, RZ, RZ ;  /* 0x000000ff8282a210 */ /* 0x000fe20007ffe1ff */
[C---:B------:R-:W-:Y:S01]  /*2560*/  IMAD R144, R0.reuse, R7, R144 ;  /* 0x0000000700907224 */ /* 0x040fe200078e0290 */
[----:B------:R-:W-:Y:S01]  /*2570*/  ISETP.GT.U32.AND P4, PT, R0, R136, PT ;  /* 0x000000880000720c */ /* 0x000fe20003f84070 */
[----:B------:R-:W-:Y:S01]  /*2580*/  VIADD R7, R252, 0x24 ;  /* 0x00000024fc077836 */ /* 0x000fe20000000000 */
[----:B------:R-:W-:Y:S01]  /*2590*/  ISETP.GE.AND P2, PT, R8, RZ, PT ;  /* 0x000000ff0800720c */ /* 0x000fe20003f46270 */
[----:B------:R-:W-:Y:S01]  /*25a0*/  VIADD R8, R252, 0x25 ;  /* 0x00000025fc087836 */ /* 0x000fe20000000000 */
[-C--:B------:R-:W-:Y:S01]  /*25b0*/  @!P6 IADD3 R138, R138, -R0.reuse, RZ ;  /* 0x800000008a8ae210 */ /* 0x080fe20007ffe0ff */
[----:B------:R-:W-:Y:S01]  /*25c0*/  VIADD R12, R252, 0x27 ;  /* 0x00000027fc0c7836 */ /* 0x000fe20000000000 */
[----:B------:R-:W-:Y:S01]  /*25d0*/  ISETP.GE.AND P6, PT, R18, RZ, PT ;  /* 0x000000ff1200720c */ /* 0x000fe20003fc6270 */
[----:B------:R-:W-:Y:S01]  /*25e0*/  @!P1 IMAD.MOV R134, RZ, RZ, -R134 ;  /* 0x000000ffff869224 */ /* 0x000fe200078e0a86 */
[----:B------:R-:W-:Y:S01]  /*25f0*/  @!P3 IADD3 R140, R140, -R0, RZ ;  /* 0x800000008c8cb210 */ /* 0x000fe20007ffe0ff */
[----:B------:R-:W-:Y:S01]  /*2600*/  VIADD R16, R252, 0x29 ;  /* 0x00000029fc107836 */ /* 0x000fe20000000000 */
[----:B------:R-:W-:-:S02]  /*2610*/  ISETP.GE.AND P1, PT, R17, RZ, PT ;  /* 0x000000ff1100720c */ /* 0x000fc40003f26270 */
[----:B------:R-:W-:Y:S01]  /*2620*/  @!P5 IADD3 R142, R142, -R0, RZ ;  /* 0x800000008e8ed210 */ /* 0x000fe20007ffe0ff */
[----:B------:R-:W-:Y:S01]  /*2630*/  @!P4 IMAD.IADD R136, R136, 0x1, -R0 ;  /* 0x000000018888c824 */ /* 0x000fe200078e0a00 */
[----:B------:R-:W-:Y:S01]  /*2640*/  IABS R146, R6 ;  /* 0x0000000600927213 */ /* 0x000fe20000000000 */
[----:B------:R-:W-:Y:S01]  /*2650*/  @!P2 IMAD.MOV R138, RZ, RZ, -R138 ;  /* 0x000000ffff8aa224 */ /* 0x000fe200078e0a8a */
[----:B------:R-:W-:Y:S02]  /*2660*/  ISETP.GT.U32.AND P5, PT, R0, R142, PT ;  /* 0x0000008e0000720c */ /* 0x000fe40003fa4070 */
[----:B------:R-:W-:Y:S02]  /*2670*/  ISETP.GE.AND P4, PT, R19, RZ, PT ;  /* 0x000000ff1300720c */ /* 0x000fe40003f86270 */
[----:B------:R-:W-:Y:S02]  /*2680*/  @!P6 IADD3 R140, -R140, RZ, RZ ;  /* 0x000000ff8c8ce210 */ /* 0x000fe40007ffe1ff */
[----:B------:R-:W-:Y:S01]  /*2690*/  ISETP.GT.U32.AND P6, PT, R0, R144, PT ;  /* 0x000000900000720c */ /* 0x000fe20003fc4070 */
[----:B------:R-:W-:Y:S01]  /*26a0*/  @!P1 IMAD.MOV R136, RZ, RZ, -R136 ;  /* 0x000000ffff889224 */ /* 0x000fe200078e0a88 */
[----:B------:R-:W-:Y:S01]  /*26b0*/  ISETP.GE.AND P2, PT, R6, RZ, PT ;  /* 0x000000ff0600720c */ /* 0x000fe20003f46270 */
[----:B------:R-:W-:Y:S01]  /*26c0*/  IMAD.HI.U32 R6, R3, R146, RZ ;  /* 0x0000009203067227 */ /* 0x000fe200078e00ff */
[----:B------:R-:W-:-:S02]  /*26d0*/  IABS R150, R7 ;  /* 0x0000000700967213 */ /* 0x000fc40000000000 */
[----:B------:R-:W-:Y:S01]  /*26e0*/  ISETP.GE.AND P1, PT, R7, RZ, PT ;  /* 0x000000ff0700720c */ /* 0x000fe20003f26270 */
[----:B------:R-:W-:Y:S01]  /*26f0*/  IMAD.MOV R7, RZ, RZ, -R6 ;  /* 0x000000ffff077224 */ /* 0x000fe200078e0a06 */
[----:B------:R-:W-:Y:S01]  /*2700*/  IABS R148, R8 ;  /* 0x0000000800947213 */ /* 0x000fe20000000000 */
[C---:B------:R-:W-:Y:S01]  /*2710*/  IMAD.HI.U32 R6, R3.reuse, R150, RZ ;  /* 0x0000009603067227 */ /* 0x040fe200078e00ff */
[----:B------:R-:W-:Y:S02]  /*2720*/  IABS R154, R12 ;  /* 0x0000000c009a7213 */ /* 0x000fe40000000000 */
[----:B------:R-:W-:Y:S01]  /*2730*/  IADD3 R14, R252, 0x28, RZ ;  /* 0x00000028fc0e7810 */ /* 0x000fe20007ffe0ff */
[----:B------:R-:W-:Y:S01]  /*2740*/  @!P5 IMAD.IADD R142, R142, 0x1, -R0 ;  /* 0x000000018e8ed824 */ /* 0x000fe200078e0a00 */
[----:B------:R-:W-:Y:S01]  /*2750*/  @!P6 IADD3 R144, R144, -R0, RZ ;  /* 0x800000009090e210 */ /* 0x000fe20007ffe0ff */
[----:B------:R-:W-:Y:S01]  /*2760*/  IMAD R146, R0, R7, R146 ;  /* 0x0000000700927224 */ /* 0x000fe200078e0292 */
[----:B------:R-:W-:Y:S01]  /*2770*/  ISETP.GE.AND P5, PT, R8, RZ, PT ;  /* 0x000000ff0800720c */ /* 0x000fe20003fa6270 */
[----:B------:R-:W-:Y:S01]  /*2780*/  IMAD.MOV R17, RZ, RZ, -R6 ;  /* 0x000000ffff117224 */ /* 0x000fe200078e0a06 */
[C---:B------:R-:W-:Y:S01]  /*2790*/  ISETP.GT.U32.AND P6, PT, R0.reuse, R144, PT ;  /* 0x000000900000720c */ /* 0x040fe20003fc4070 */
[----:B------:R-:W-:Y:S01]  /*27a0*/  @!P4 IMAD.MOV R142, RZ, RZ, -R142 ;  /* 0x000000ffff8ec224 */ /* 0x000fe200078e0a8e */
[----:B------:R-:W-:Y:S01]  /*27b0*/  ISETP.GT.U32.AND P4, PT, R0, R146, PT ;  /* 0x000000920000720c */ /* 0x000fe20003f84070 */
[----:B------:R-:W-:Y:S01]  /*27c0*/  IMAD.HI.U32 R7, R3, R148, RZ ;  /* 0x0000009403077227 */ /* 0x000fe200078e00ff */
[----:B------:R-:W-:-:S02]  /*27d0*/  ISETP.GE.AND P3, PT, R9, RZ, PT ;  /* 0x000000ff0900720c */ /* 0x000fc40003f66270 */
[----:B------:R-:W-:Y:S01]  /*27e0*/  IABS R162, R14 ;  /* 0x0000000e00a27213 */ /* 0x000fe20000000000 */
[----:B------:R-:W-:Y:S01]  /*27f0*/  IMAD R150, R0, R17, R150 ;  /* 0x0000001100967224 */ /* 0x000fe200078e0296 */
[----:B------:R-:W-:Y:S01]  /*2800*/  IABS R160, R16 ;  /* 0x0000001000a07213 */ /* 0x000fe20000000000 */
[----:B------:R-:W-:Y:S01]  /*2810*/  IMAD.MOV R7, RZ, RZ, -R7 ;  /* 0x000000ffff077224 */ /* 0x000fe200078e0a07 */
[----:B------:R-:W-:Y:S01]  /*2820*/  IADD3 R18, R252, 0x2a, RZ ;  /* 0x0000002afc127810 */ /* 0x000fe20007ffe0ff */
[----:B------:R-:W-:-:S03]  /*2830*/  IMAD.HI.U32 R8, R3, R152, RZ ;  /* 0x0000009803087227 */ /* 0x000fc600078e00ff */
[----:B------:R-:W-:Y:S01]  /*2840*/  IABS R156, R18 ;  /* 0x00000012009c7213 */ /* 0x000fe20000000000 */
[----:B------:R-:W-:Y:S01]  /*2850*/  @!P6 IMAD.IADD R144, R144, 0x1, -R0 ;  /* 0x000000019090e824 */ /* 0x000fe200078e0a00 */
[C---:B------:R-:W-:Y:S01]  /*2860*/  ISETP.GT.U32.AND P6, PT, R0.reuse, R150, PT ;  /* 0x000000960000720c */ /* 0x040fe20003fc4070 */
[----:B------:R-:W-:Y:S01]  /*2870*/  IMAD R148, R0, R7, R148 ;  /* 0x0000000700947224 */ /* 0x000fe200078e0294 */
[----:B------:R-:W-:Y:S01]  /*2880*/  @!P4 IADD3 R146, R146, -R0, RZ ;  /* 0x800000009292c210 */ /* 0x000fe20007ffe0ff */
[----:B------:R-:W-:Y:S01]  /*2890*/  IMAD.HI.U32 R9, R3, R154, RZ ;  /* 0x0000009a03097227 */ /* 0x000fe200078e00ff */
[----:B------:R-:W-:Y:S02]  /*28a0*/  IADD3 R19, -R8, RZ, RZ ;  /* 0x000000ff08137210 */ /* 0x000fe40007ffe1ff */
[C---:B------:R-:W-:Y:S01]  /*28b0*/  ISETP.GT.U32.AND P4, PT, R0.reuse, R148, PT ;  /* 0x000000940000720c */ /* 0x040fe20003f84070 */
[----:B------:R-:W-:Y:S02]  /*28c0*/  IMAD.MOV R9, RZ, RZ, -R9 ;  /* 0x000000ffff097224 */ /* 0x000fe400078e0a09 */
[----:B------:R-:W-:-:S02]  /*28d0*/  IMAD R152, R0, R19, R152 ;  /* 0x0000001300987224 */ /* 0x000fc400078e0298 */
[----:B------:R-:W-:-:S04]  /*28e0*/  IMAD.HI.U32 R6, R3, R162, RZ ;  /* 0x000000a203067227 */ /* 0x000fc800078e00ff */
[----:B------:R-:W-:Y:S01]  /*28f0*/  @!P6 IMAD.IADD R150, R150, 0x1, -R0 ;  /* 0x000000019696e824 */ /* 0x000fe200078e0a00 */
[C---:B------:R-:W-:Y:S01]  /*2900*/  ISETP.GT.U32.AND P6, PT, R0.reuse, R146, PT ;  /* 0x000000920000720c */ /* 0x040fe20003fc4070 */
[----:B------:R-:W-:Y:S02]  /*2910*/  IMAD R154, R0, R9, R154 ;  /* 0x00000009009a7224 */ /* 0x000fe400078e029a */
[----:B------:R-:W-:Y:S01]  /*2920*/  @!P4 IADD3 R148, R148, -R0, RZ ;  /* 0x800000009494c210 */ /* 0x000fe20007ffe0ff */
[----:B------:R-:W-:-:S03]  /*2930*/  IMAD.HI.U32 R7, R3, R160, RZ ;  /* 0x000000a003077227 */ /* 0x000fc600078e00ff */
[C---:B------:R-:W-:Y:S01]  /*2940*/  ISETP.GT.U32.AND P4, PT, R0.reuse, R148, PT ;  /* 0x000000940000720c */ /* 0x040fe20003f84070 */
[----:B------:R-:W-:Y:S02]  /*2950*/  IMAD.MOV R9, RZ, RZ, -R6 ;  /* 0x000000ffff097224 */ /* 0x000fe400078e0a06 */
[----:B------:R-:W-:Y:S02]  /*2960*/  IMAD.MOV R7, RZ, RZ, -R7 ;  /* 0x000000ffff077224 */ /* 0x000fe400078e0a07 */
[----:B------:R-:W-:Y:S01]  /*2970*/  IMAD R162, R0, R9, R162 ;  /* 0x0000000900a27224 */ /* 0x000fe200078e02a2 */
[----:B------:R-:W-:Y:S01]  /*2980*/  @!P6 IADD3 R146, R146, -R0, RZ ;  /* 0x800000009292e210 */ /* 0x000fe20007ffe0ff */
[C---:B------:R-:W-:Y:S01]  /*2990*/  IMAD R160, R0.reuse, R7, R160 ;  /* 0x0000000700a07224 */ /* 0x040fe200078e02a0 */
[C---:B------:R-:W-:Y:S01]  /*29a0*/  ISETP.GT.U32.AND P6, PT, R0.reuse, R152, PT ;  /* 0x000000980000720c */ /* 0x040fe20003fc4070 */
[----:B------:R-:W-:Y:S01]  /*29b0*/  @!P3 IMAD.MOV R144, RZ, RZ, -R144 ;  /* 0x000000ffff90b224 */ /* 0x000fe200078e0a90 */
[----:B------:R-:W-:Y:S01]  /*29c0*/  ISETP.GT.U32.AND P3, PT, R0, R150, PT ;  /* 0x000000960000720c */ /* 0x000fe20003f64070 */
[----:B------:R-:W-:-:S04]  /*29d0*/  IMAD.HI.U32 R6, R3, R156, RZ ;  /* 0x0000009c03067227 */ /* 0x000fc800078e00ff */
[----:B------:R-:W-:Y:S01]  /*29e0*/  @!P4 IMAD.IADD R148, R148, 0x1, -R0 ;  /* 0x000000019494c824 */ /* 0x000fe200078e0a00 */
[----:B------:R-:W-:Y:S01]  /*29f0*/  ISETP.GT.U32.AND P4, PT, R0, R162, PT ;  /* 0x000000a20000720c */ /* 0x000fe20003f84070 */
[----:B------:R-:W-:Y:S01]  /*2a00*/  VIADD R19, R252, 0x2b ;  /* 0x0000002bfc137836 */ /* 0x000fe20000000000 */
[----:B------:R-:W-:Y:S01]  /*2a10*/  IADD3 R9, -R6, RZ, RZ ;  /* 0x000000ff06097210 */ /* 0x000fe20007ffe1ff */
[----:B------:R-:W-:Y:S02]  /*2a20*/  @!P5 IMAD.MOV R148, RZ, RZ, -R148 ;  /* 0x000000ffff94d224 */ /* 0x000fe400078e0a94 */
[----:B------:R-:W-:Y:S01]  /*2a30*/  @!P6 IADD3 R152, R152, -R0, RZ ;  /* 0x800000009898e210 */ /* 0x000fe20007ffe0ff */
[----:B------:R-:W-:Y:S01]  /*2a40*/  IMAD.HI.U32 R8, R3, R164, RZ ;  /* 0x000000a403087227 */ /* 0x000fe200078e00ff */
[C---:B------:R-:W-:Y:S02]  /*2a50*/  ISETP.GT.U32.AND P6, PT, R0.reuse, R160, PT ;  /* 0x000000a00000720c */ /* 0x040fe40003fc4070 */
[----:B------:R-:W-:Y:S01]  /*2a60*/  IABS R158, R19 ;  /* 0x00000013009e7213 */ /* 0x000fe20000000000 */
[----:B------:R-:W-:-:S02]  /*2a70*/  IMAD R156, R0, R9, R156 ;  /* 0x00000009009c7224 */ /* 0x000fc400078e029c */
[----:B------:R-:W-:Y:S01]  /*2a80*/  @!P3 IMAD.IADD R150, R150, 0x1, -R0 ;  /* 0x000000019696b824 */ /* 0x000fe200078e0a00 */
[----:B------:R-:W-:Y:S01]  /*2a90*/  @!P4 IADD3 R162, R162, -R0, RZ ;  /* 0x80000000a2a2c210 */ /* 0x000fe20007ffe0ff */
[C---:B------:R-:W-:Y:S01]  /*2aa0*/  IMAD.HI.U32 R7, R3.reuse, R158, RZ ;  /* 0x0000009e03077227 */ /* 0x040fe200078e00ff */
[C---:B------:R-:W-:Y:S02]  /*2ab0*/  ISETP.GT.U32.AND P3, PT, R0.reuse, R154, PT ;  /* 0x0000009a0000720c */ /* 0x040fe40003f64070 */
[C---:B------:R-:W-:Y:S01]  /*2ac0*/  ISETP.GT.U32.AND P5, PT, R0.reuse, R156, PT ;  /* 0x0000009c0000720c */ /* 0x040fe20003fa4070 */
[----:B------:R-:W-:Y:S01]  /*2ad0*/  IMAD.MOV R17, RZ, RZ, -R8 ;  /* 0x000000ffff117224 */ /* 0x000fe200078e0a08 */
[----:B------:R-:W-:Y:S01]  /*2ae0*/  ISETP.GT.U32.AND P4, PT, R0, R152, PT ;  /* 0x000000980000720c */ /* 0x000fe20003f84070 */
[----:B------:R-:W-:Y:S01]  /*2af0*/  @!P6 IMAD.IADD R160, R160, 0x1, -R0 ;  /* 0x00000001a0a0e824 */ /* 0x000fe200078e0a00 */
[----:B------:R-:W-:Y:S01]  /*2b00*/  ISETP.GT.U32.AND P6, PT, R0, R162, PT ;  /* 0x000000a20000720c */ /* 0x000fe20003fc4070 */
[----:B------:R-:W-:Y:S01]  /*2b10*/  VIADD R8, R252, 0x2d ;  /* 0x0000002dfc087836 */ /* 0x000fe20000000000 */
[----:B------:R-:W-:Y:S01]  /*2b20*/  @!P1 IADD3 R150, -R150, RZ, RZ ;  /* 0x000000ff96969210 */ /* 0x000fe20007ffe1ff */
[----:B------:R-:W-:Y:S01]  /*2b30*/  IMAD.MOV R7, RZ, RZ, -R7 ;  /* 0x000000ffff077224 */ /* 0x000fe200078e0a07 */
[C---:B------:R-:W-:Y:S01]  /*2b40*/  ISETP.GT.U32.AND P1, PT, R0.reuse, R160, PT ;  /* 0x000000a00000720c */ /* 0x040fe20003f24070 */
[C---:B------:R-:W-:Y:S01]  /*2b50*/  IMAD R164, R0.reuse, R17, R164 ;  /* 0x0000001100a47224 */ /* 0x040fe200078e02a4 */
[----:B------:R-:W-:Y:S01]  /*2b60*/  IABS R168, R8 ;  /* 0x0000000800a87213 */ /* 0x000fe20000000000 */
[----:B------:R-:W-:Y:S01]  /*2b70*/  IMAD R158, R0, R7, R158 ;  /* 0x00000007009e7224 */ /* 0x000fe200078e029e */
[----:B------:R-:W-:Y:S01]  /*2b80*/  IADD3 R17, R252, 0x37, RZ ;  /* 0x00000037fc117810 */ /* 0x000fe20007ffe0ff */
[--C-:B------:R-:W-:Y:S01]  /*2b90*/  @!P3 IMAD.IADD R154, R154, 0x1, -R0.reuse ;  /* 0x000000019a9ab824 */ /* 0x100fe200078e0a00 */
[----:B------:R-:W-:Y:S01]  /*2ba0*/  ISETP.GE.AND P3, PT, R10, RZ, PT ;  /* 0x000000ff0a00720c */ /* 0x000fe20003f66270 */
[--C-:B------:R-:W-:Y:S01]  /*2bb0*/  @!P5 IMAD.IADD R156, R156, 0x1, -R0.reuse ;  /* 0x000000019c9cd824 */ /* 0x100fe200078e0a00 */
[----:B------:R-:W-:Y:S01]  /*2bc0*/  ISETP.GE.AND P5, PT, R16, RZ, PT ;  /* 0x000000ff1000720c */ /* 0x000fe20003fa6270 */
[----:B------:R-:W-:Y:S01]  /*2bd0*/  @!P6 IMAD.IADD R162, R162, 0x1, -R0 ;  /* 0x00000001a2a2e824 */ /* 0x000fe200078e0a00 */
[----:B------:R-:W-:Y:S01]  /*2be0*/  ISETP.GT.U32.AND P6, PT, R0, R164, PT ;  /* 0x000000a40000720c */ /* 0x000fe20003fc4070 */
[----:B------:R-:W-:Y:S01]  /*2bf0*/  IMAD.HI.U32 R6, R3, R168, RZ ;  /* 0x000000a803067227 */ /* 0x000fe200078e00ff */
[----:B------:R-:W-:-:S02]  /*2c00*/  @!P4 IADD3 R152, R152, -R0, RZ ;  /* 0x800000009898c210 */ /* 0x000fc40007ffe0ff */
[C---:B------:R-:W-:Y:S01]  /*2c10*/  ISETP.GT.U32.AND P4, PT, R0.reuse, R158, PT ;  /* 0x0000009e0000720c */ /* 0x040fe20003f84070 */
[----:B------:R-:W-:Y:S01]  /*2c20*/  @!P2 IMAD.MOV R146, RZ, RZ, -R146 ;  /* 0x000000ffff92a224 */ /* 0x000fe200078e0a92 */
[----:B------:R-:W-:Y:S01]  /*2c30*/  ISETP.GT.U32.AND P2, PT, R0, R154, PT ;  /* 0x0000009a0000720c */ /* 0x000fe20003f44070 */
[----:B------:R-:W-:Y:S01]  /*2c40*/  IMAD.MOV R7, RZ, RZ, -R6 ;  /* 0x000000ffff077224 */ /* 0x000fe200078e0a06 */
[----:B------:R-:W-:Y:S01]  /*2c50*/  @!P1 IADD3 R160, R160, -R0, RZ ;  /* 0x80000000a0a09210 */ /* 0x000fe20007ffe0ff */
[C---:B------:R-:W-:Y:S01]  /*2c60*/  VIADD R9, R252.reuse, 0x2e ;  /* 0x0000002efc097836 */ /* 0x040fe20000000000 */
[----:B------:R-:W-:Y:S01]  /*2c70*/  IADD3 R10, R252, 0x2f, RZ ;  /* 0x0000002ffc0a7810 */ /* 0x000fe20007ffe0ff */
[----:B------:R-:W-:Y:S01]  /*2c80*/  IMAD R168, R0, R7, R168 ;  /* 0x0000000700a87224 */ /* 0x000fe200078e02a8 */
[----:B------:R-:W-:Y:S01]  /*2c90*/  @!P3 IADD3 R152, -R152, RZ, RZ ;  /* 0x000000ff9898b210 */ /* 0x000fe20007ffe1ff */
[----:B------:R-:W-:Y:S01]  /*2ca0*/  @!P6 IMAD.IADD R164, R164, 0x1, -R0 ;  /* 0x00000001a4a4e824 */ /* 0x000fe200078e0a00 */
[C---:B------:R-:W-:Y:S01]  /*2cb0*/  ISETP.GT.U32.AND P6, PT, R0.reuse, R156, PT ;  /* 0x0000009c0000720c */ /* 0x040fe20003fc4070 */
[----:B------:R-:W-:Y:S01]  /*2cc0*/  @!P5 IMAD.MOV R160, RZ, RZ, -R160 ;  /* 0x000000ffffa0d224 */ /* 0x000fe200078e0aa0 */
[----:B------:R-:W-:Y:S01]  /*2cd0*/  ISETP.GT.U32.AND P5, PT, R0, R168, PT ;  /* 0x000000a80000720c */ /* 0x000fe20003fa4070 */
[----:B------:R-:W-:Y:S01]  /*2ce0*/  VIADD R16, R252, 0x36 ;  /* 0x00000036fc107836 */ /* 0x000fe20000000000 */
[----:B------:R-:W-:Y:S01]  /*2cf0*/  @!P4 IADD3 R158, R158, -R0, RZ ;  /* 0x800000009e9ec210 */ /* 0x000fe20007ffe0ff */
[----:B------:R-:W-:Y:S01]  /*2d00*/  @!P2 IMAD.IADD R154, R154, 0x1, -R0 ;  /* 0x000000019a9aa824 */ /* 0x000fe200078e0a00 */
[----:B------:R-:W-:-:S02]  /*2d10*/  ISETP.GE.AND P4, PT, R18, RZ, PT ;  /* 0x000000ff1200720c */ /* 0x000fc40003f86270 */
[----:B------:R-:W-:Y:S02]  /*2d20*/  ISETP.GE.AND P2, PT, R12, RZ, PT ;  /* 0x000000ff0c00720c */ /* 0x000fe40003f46270 */
[----:B------:R-:W-:Y:S02]  /*2d30*/  IABS R166, R9 ;  /* 0x0000000900a67213 */ /* 0x000fe40000000000 */
[----:B------:R-:W-:Y:S01]  /*2d40*/  IABS R170, R10 ;  /* 0x0000000a00aa7213 */ /* 0x000fe20000000000 */
[----:B------:R-:W-:Y:S01]  /*2d50*/  @!P6 IMAD.IADD R156, R156, 0x1, -R0 ;  /* 0x000000019c9ce824 */ /* 0x000fe200078e0a00 */
[----:B------:R-:W-:Y:S01]  /*2d60*/  ISETP.GT.U32.AND P3, PT, R0, R158, PT ;  /* 0x0000009e0000720c */ /* 0x000fe20003f64070 */
[C---:B------:R-:W-:Y:S01]  /*2d70*/  IMAD.HI.U32 R6, R3.reuse, R166, RZ ;  /* 0x000000a603067227 */ /* 0x040fe200078e00ff */
[----:B------:R-:W-:Y:S02]  /*2d80*/  @!P5 IADD3 R168, R168, -R0, RZ ;  /* 0x80000000a8a8d210 */ /* 0x000fe40007ffe0ff */
[----:B------:R-:W-:Y:S01]  /*2d90*/  ISETP.GE.AND P1, PT, R14, RZ, PT ;  /* 0x000000ff0e00720c */ /* 0x000fe20003f26270 */
[----:B------:R-:W-:Y:S01]  /*2da0*/  @!P4 IMAD.MOV R156, RZ, RZ, -R156 ;  /* 0x000000ffff9cc224 */ /* 0x000fe200078e0a9c */
[----:B------:R-:W-:Y:S01]  /*2db0*/  ISETP.GT.U32.AND P4, PT, R0, R168, PT ;  /* 0x000000a80000720c */ /* 0x000fe20003f84070 */
[----:B------:R-:W-:Y:S01]  /*2dc0*/  IMAD.MOV R7, RZ, RZ, -R6 ;  /* 0x000000ffff077224 */ /* 0x000fe200078e0a06 */
[----:B------:R-:W-:Y:S01]  /*2dd0*/  IADD3 R12, R252, 0x30, RZ ;  /* 0x00000030fc0c7810 */ /* 0x000fe20007ffe0ff */
[----:B------:R-:W-:Y:S01]  /*2de0*/  @!P2 IMAD.MOV R154, RZ, RZ, -R154 ;  /* 0x000000ffff9aa224 */ /* 0x000fe200078e0a9a */
[----:B------:R-:W-:Y:S01]  /*2df0*/  ISETP.GT.U32.AND P2, PT, R0, R164, PT ;  /* 0x000000a40000720c */ /* 0x000fe20003f44070 */
[----:B------:R-:W-:Y:S01]  /*2e00*/  IMAD.HI.U32 R6, R3, R170, RZ ;  /* 0x000000aa03067227 */ /* 0x000fe200078e00ff */
[----:B------:R-:W-:-:S02]  /*2e10*/  IABS R172, R12 ;  /* 0x0000000c00ac7213 */ /* 0x000fc40000000000 */
[----:B------:R-:W-:Y:S01]  /*2e20*/  ISETP.GE.AND P6, PT, R20, RZ, PT ;  /* 0x000000ff1400720c */ /* 0x000fe20003fc6270 */
[----:B------:R-:W-:Y:S01]  /*2e30*/  IMAD R166, R0, R7, R166 ;  /* 0x0000000700a67224 */ /* 0x000fe200078e02a6 */
[----:B------:R-:W-:Y:S01]  /*2e40*/  ISETP.GE.AND P5, PT, R9, RZ, PT ;  /* 0x000000ff0900720c */ /* 0x000fe20003fa6270 */
[----:B------:R-:W-:Y:S01]  /*2e50*/  IMAD.MOV R7, RZ, RZ, -R6 ;  /* 0x000000ffff077224 */ /* 0x000fe200078e0a06 */
[----:B------:R-:W-:Y:S01]  /*2e60*/  IADD3 R14, R252, 0x35, RZ ;  /* 0x00000035fc0e7810 */ /* 0x000fe20007ffe0ff */
[----:B------:R-:W-:Y:S01]  /*2e70*/  @!P3 IMAD.IADD R158, R158, 0x1, -R0 ;  /* 0x000000019e9eb824 */ /* 0x000fe200078e0a00 */
[C---:B------:R-:W-:Y:S01]  /*2e80*/  ISETP.GT.U32.AND P3, PT, R0.reuse, R166, PT ;  /* 0x000000a60000720c */ /* 0x040fe20003f64070 */
[----:B------:R-:W-:Y:S01]  /*2e90*/  IMAD R170, R0, R7, R170 ;  /* 0x0000000700aa7224 */ /* 0x000fe200078e02aa */
[----:B------:R-:W-:Y:S01]  /*2ea0*/  IABS R248, R16 ;  /* 0x0000001000f87213 */ /* 0x000fe20000000000 */
[----:B------:R-:W-:Y:S01]  /*2eb0*/  @!P4 IMAD.IADD R168, R168, 0x1, -R0 ;  /* 0x00000001a8a8c824 */ /* 0x000fe200078e0a00 */
[----:B------:R-:W-:Y:S01]  /*2ec0*/  IABS R182, R14 ;  /* 0x0000000e00b67213 */ /* 0x000fe20000000000 */
[----:B------:R-:W-:Y:S01]  /*2ed0*/  @!P1 IMAD.MOV R162, RZ, RZ, -R162 ;  /* 0x000000ffffa29224 */ /* 0x000fe200078e0aa2 */
[----:B------:R-:W-:Y:S01]  /*2ee0*/  ISETP.GT.U32.AND P4, PT, R0, R170, PT ;  /* 0x000000aa0000720c */ /* 0x000fe20003f84070 */
[----:B------:R-:W-:Y:S01]  /*2ef0*/  @!P2 IMAD.IADD R164, R164, 0x1, -R0 ;  /* 0x00000001a4a4a824 */ /* 0x000fe200078e0a00 */
[----:B------:R-:W-:Y:S01]  /*2f00*/  ISETP.GE.AND P1, PT, R19, RZ, PT ;  /* 0x000000ff1300720c */ /* 0x000fe20003f26270 */
[----:B------:R-:W-:Y:S01]  /*2f10*/  IMAD.HI.U32 R6, R3, R172, RZ ;  /* 0x000000ac03067227 */ /* 0x000fe200078e00ff */
[----:B------:R-:W-:-:S02]  /*2f20*/  ISETP.GE.AND P2, PT, R8, RZ, PT ;  /* 0x000000ff0800720c */ /* 0x000fc40003f46270 */
[----:B------:R-:W-:Y:S01]  /*2f30*/  IABS R184, R17 ;  /* 0x0000001100b87213 */ /* 0x000fe20000000000 */
[----:B------:R-:W-:Y:S01]  /*2f40*/  @!P6 IMAD.MOV R164, RZ, RZ, -R164 ;  /* 0x000000ffffa4e224 */ /* 0x000fe200078e0aa4 */
[----:B------:R-:W-:Y:S01]  /*2f50*/  IADD3 R7, -R6, RZ, RZ ;  /* 0x000000ff06077210 */ /* 0x000fe20007ffe1ff */
[----:B------:R-:W-:Y:S01]  /*2f60*/  VIADD R6, R252, 0x31 ;  /* 0x00000031fc067836 */ /* 0x000fe20000000000 */
[----:B------:R-:W-:Y:S01]  /*2f70*/  @!P3 IADD3 R166, R166, -R0, RZ ;  /* 0x80000000a6a6b210 */ /* 0x000fe20007ffe0ff */
[----:B------:R-:W-:Y:S01]  /*2f80*/  VIADD R20, R252, 0x49 ;  /* 0x00000049fc147836 */ /* 0x000fe20000000000 */
[----:B------:R-:W-:Y:S01]  /*2f90*/  ISETP.GE.AND P6, PT, R12, RZ, PT ;  /* 0x000000ff0c00720c */ /* 0x000fe20003fc6270 */
[----:B------:R-:W-:Y:S01]  /*2fa0*/  VIADD R12, R252, 0x33 ;  /* 0x00000033fc0c7836 */ /* 0x000fe20000000000 */
[----:B------:R-:W-:Y:S01]  /*2fb0*/  IABS R174, R6 ;  /* 0x0000000600ae7213 */ /* 0x000fe20000000000 */
[----:B------:R-:W-:Y:S01]  /*2fc0*/  @!P1 IMAD.MOV R158, RZ, RZ, -R158 ;  /* 0x000000ffff9e9224 */ /* 0x000fe200078e0a9e */
[----:B------:R-:W-:Y:S01]  /*2fd0*/  @!P4 IADD3 R170, R170, -R0, RZ ;  /* 0x80000000aaaac210 */ /* 0x000fe20007ffe0ff */
[----:B------:R-:W-:Y:S01]  /*2fe0*/  @!P2 IMAD.MOV R168, RZ, RZ, -R168 ;  /* 0x000000ffffa8a224 */ /* 0x000fe200078e0aa8 */
[C---:B------:R-:W-:Y:S01]  /*2ff0*/  ISETP.GT.U32.AND P1, PT, R0.reuse, R166, PT ;  /* 0x000000a60000720c */ /* 0x040fe20003f24070 */
[----:B------:R-:W-:Y:S01]  /*3000*/  IMAD R172, R0, R7, R172 ;  /* 0x0000000700ac7224 */ /* 0x000fe200078e02ac */
[----:B------:R-:W-:Y:S01]  /*3010*/  ISETP.GE.AND P2, PT, R6, RZ, PT ;  /* 0x000000ff0600720c */ /* 0x000fe20003f46270 */
[----:B------:R-:W-:Y:S01]  /*3020*/  IMAD.HI.U32 R6, R3, R174, RZ ;  /* 0x000000ae03067227 */ /* 0x000fe200078e00ff */
[----:B------:R-:W-:-:S02]  /*3030*/  ISETP.GT.U32.AND P4, PT, R0, R170, PT ;  /* 0x000000aa0000720c */ /* 0x000fc40003f84070 */
[----:B------:R-:W-:Y:S02]  /*3040*/  IABS R178, R12 ;  /* 0x0000000c00b27213 */ /* 0x000fe40000000000 */
[----:B------:R-:W-:Y:S02]  /*3050*/  IADD3 R9, -R6, RZ, RZ ;  /* 0x000000ff06097210 */ /* 0x000fe40007ffe1ff */
[----:B------:R-:W-:Y:S01]  /*3060*/  ISETP.GE.AND P3, PT, R10, RZ, PT ;  /* 0x000000ff0a00720c */ /* 0x000fe20003f66270 */
[C---:B------:R-:W-:Y:S01]  /*3070*/  IMAD.HI.U32 R8, R3.reuse, R178, RZ ;  /* 0x000000b203087227 */ /* 0x040fe200078e00ff */
[C---:B------:R-:W-:Y:S02]  /*3080*/  IADD3 R10, R252.reuse, 0x32, RZ ;  /* 0x00000032fc0a7810 */ /* 0x040fe40007ffe0ff */
[----:B------:R-:W-:Y:S01]  /*3090*/  IADD3 R18, R252, 0x48, RZ ;  /* 0x00000048fc127810 */ /* 0x000fe20007ffe0ff */
[----:B------:R-:W-:Y:S01]  /*30a0*/  IMAD R174, R0, R9, R174 ;  /* 0x0000000900ae7224 */ /* 0x000fe200078e02ae */
[----:B------:R-:W-:Y:S01]  /*30b0*/  IADD3 R9, -R8, RZ, RZ ;  /* 0x000000ff08097210 */ /* 0x000fe20007ffe1ff */
[--C-:B------:R-:W-:Y:S01]  /*30c0*/  @!P1 IMAD.IADD R166, R166, 0x1, -R0.reuse ;  /* 0x00000001a6a69824 */ /* 0x100fe200078e0a00 */
[----:B------:R-:W-:Y:S01]  /*30d0*/  ISETP.GT.U32.AND P1, PT, R0, R172, PT ;  /* 0x000000ac0000720c */ /* 0x000fe20003f24070 */
[----:B------:R-:W-:Y:S01]  /*30e0*/  @!P4 IMAD.IADD R170, R170, 0x1, -R0 ;  /* 0x00000001aaaac824 */ /* 0x000fe200078e0a00 */
[C---:B------:R-:W-:Y:S01]  /*30f0*/  ISETP.GT.U32.AND P4, PT, R0.reuse, R174, PT ;  /* 0x000000ae0000720c */ /* 0x040fe20003f84070 */
[----:B------:R-:W-:Y:S01]  /*3100*/  @!P5 IMAD.MOV R166, RZ, RZ, -R166 ;  /* 0x000000ffffa6d224 */ /* 0x000fe200078e0aa6 */
[----:B------:R-:W-:Y:S01]  /*3110*/  IABS R176, R10 ;  /* 0x0000000a00b07213 */ /* 0x000fe20000000000 */
[----:B------:R-:W-:Y:S01]  /*3120*/  IMAD R178, R0, R9, R178 ;  /* 0x0000000900b27224 */ /* 0x000fe200078e02b2 */
[----:B------:R-:W-:Y:S01]  /*3130*/  ISETP.GE.AND P5, PT, R10, RZ, PT ;  /* 0x000000ff0a00720c */ /* 0x000fe20003fa6270 */
[----:B------:R-:W-:Y:S01]  /*3140*/  VIADD R10, R252, 0x34 ;  /* 0x00000034fc0a7836 */ /* 0x000fe20000000000 */
[----:B------:R-:W-:Y:S01]  /*3150*/  IABS R204, R18 ;  /* 0x0000001200cc7213 */ /* 0x000fe20000000000 */
[----:B------:R-:W-:Y:S01]  /*3160*/  @!P3 IMAD.MOV R170, RZ, RZ, -R170 ;  /* 0x000000ffffaab224 */ /* 0x000fe200078e0aaa */
[----:B------:R-:W-:Y:S01]  /*3170*/  ISETP.GT.U32.AND P3, PT, R0, R178, PT ;  /* 0x000000b20000720c */ /* 0x000fe20003f64070 */
[----:B------:R-:W-:Y:S01]  /*3180*/  IMAD.HI.U32 R7, R3, R176, RZ ;  /* 0x000000b003077227 */ /* 0x000fe200078e00ff */
[----:B------:R-:W-:-:S02]  /*3190*/  IABS R180, R10 ;  /* 0x0000000a00b47213 */ /* 0x000fc40000000000 */
[----:B------:R-:W-:Y:S01]  /*31a0*/  IABS R206, R20 ;  /* 0x0000001400ce7213 */ /* 0x000fe20000000000 */
[--C-:B------:R-:W-:Y:S02]  /*31b0*/  @!P1 IMAD.IADD R172, R172, 0x1, -R0.reuse ;  /* 0x00000001acac9824 */ /* 0x100fe400078e0a00 */
[----:B------:R-:W-:Y:S02]  /*31c0*/  @!P4 IMAD.IADD R174, R174, 0x1, -R0 ;  /* 0x00000001aeaec824 */ /* 0x000fe400078e0a00 */
[----:B------:R-:W-:Y:S01]  /*31d0*/  IMAD.MOV R7, RZ, RZ, -R7 ;  /* 0x000000ffff077224 */ /* 0x000fe200078e0a07 */
[C---:B------:R-:W-:Y:S01]  /*31e0*/  ISETP.GT.U32.AND P1, PT, R0.reuse, R172, PT ;  /* 0x000000ac0000720c */ /* 0x040fe20003f24070 */
[----:B------:R-:W-:Y:S01]  /*31f0*/  IMAD.HI.U32 R6, R3, R180, RZ ;  /* 0x000000b403067227 */ /* 0x000fe200078e00ff */
[----:B------:R-:W-:-:S03]  /*3200*/  ISETP.GT.U32.AND P4, PT, R0, R174, PT ;  /* 0x000000ae0000720c */ /* 0x000fc60003f84070 */
[----:B------:R-:W-:Y:S02]  /*3210*/  IMAD R176, R0, R7, R176 ;  /* 0x0000000700b07224 */ /* 0x000fe400078e02b0 */
[----:B------:R-:W-:Y:S02]  /*3220*/  IMAD.MOV R7, RZ, RZ, -R6 ;  /* 0x000000ffff077224 */ /* 0x000fe400078e0a06 */
[----:B------:R-:W-:Y:S02]  /*3230*/  @!P3 IMAD.IADD R178, R178, 0x1, -R0 ;  /* 0x00000001b2b2b824 */ /* 0x000fe400078e0a00 */
[----:B------:R-:W-:Y:S02]  /*3240*/  IMAD R180, R0, R7, R180 ;  /* 0x0000000700b47224 */ /* 0x000fe400078e02b4 */
[----:B------:R-:W-:Y:S01]  /*3250*/  @!P1 IMAD.IADD R172, R172, 0x1, -R0 ;  /* 0x00000001acac9824 */ /* 0x000fe200078e0a00 */
[----:B------:R-:W-:Y:S01]  /*3260*/  ISETP.GT.U32.AND P3, PT, R0, R178, PT ;  /* 0x000000b20000720c */ /* 0x000fe20003f64070 */
[----:B------:R-:W-:Y:S01]  /*3270*/  IMAD.HI.U32 R7, R3, R248, RZ ;  /* 0x000000f803077227 */ /* 0x000fe200078e00ff */
[----:B------:R-:W-:-:S02]  /*3280*/  @!P4 IADD3 R174, R174, -R0, RZ ;  /* 0x80000000aeaec210 */ /* 0x000fc40007ffe0ff */
[C---:B------:R-:W-:Y:S01]  /*3290*/  ISETP.GT.U32.AND P4, PT, R0.reuse, R180, PT ;  /* 0x000000b40000720c */ /* 0x040fe20003f84070 */
[----:B------:R-:W-:Y:S01]  /*32a0*/  IMAD.HI.U32 R6, R3, R182, RZ ;  /* 0x000000b603067227 */ /* 0x000fe200078e00ff */
[----:B------:R-:W-:Y:S02]  /*32b0*/  IADD3 R7, -R7, RZ, RZ ;  /* 0x000000ff07077210 */ /* 0x000fe40007ffe1ff */
[----:B------:R-:W-:Y:S01]  /*32c0*/  ISETP.GT.U32.AND P1, PT, R0, R176, PT ;  /* 0x000000b00000720c */ /* 0x000fe20003f24070 */
[----:B------:R-:W-:Y:S01]  /*32d0*/  @!P6 IMAD.MOV R172, RZ, RZ, -R172 ;  /* 0x000000fffface224 */ /* 0x000fe200078e0aac */
[----:B------:R-:W-:Y:S01]  /*32e0*/  ISETP.GE.AND P6, PT, R12, RZ, PT ;  /* 0x000000ff0c00720c */ /* 0x000fe20003fc6270 */
[----:B------:R-:W-:Y:S02]  /*32f0*/  IMAD.MOV R9, RZ, RZ, -R6 ;  /* 0x000000ffff097224 */ /* 0x000fe400078e0a06 */
[----:B------:R-:W-:Y:S01]  /*3300*/  IMAD.HI.U32 R8, R3, R184, RZ ;  /* 0x000000b803087227 */ /* 0x000fe200078e00ff */
[----:B------:R-:W-:-:S03]  /*3310*/  @!P3 IADD3 R178, R178, -R0, RZ ;  /* 0x80000000b2b2b210 */ /* 0x000fc60007ffe0ff */
[----:B------:R-:W-:Y:S02]  /*3320*/  IMAD R182, R0, R9, R182 ;  /* 0x0000000900b67224 */ /* 0x000fe400078e02b6 */
[----:B------:R-:W-:Y:S01]  /*3330*/  IMAD.MOV R9, RZ, RZ, -R8 ;  /* 0x000000ffff097224 */ /* 0x000fe200078e0a08 */
[----:B------:R-:W-:Y:S01]  /*3340*/  IADD3 R8, R252, 0x38, RZ ;  /* 0x00000038fc087810 */ /* 0x000fe20007ffe0ff */
[----:B------:R-:W-:Y:S01]  /*3350*/  IMAD R248, R0, R7, R248 ;  /* 0x0000000700f87224 */ /* 0x000fe200078e02f8 */
[----:B------:R-:W-:Y:S01]  /*3360*/  @!P1 IADD3 R176, R176, -R0, RZ ;  /* 0x80000000b0b09210 */ /* 0x000fe20007ffe0ff */
[----:B------:R-:W-:Y:S01]  /*3370*/  IMAD R184, R0, R9, R184 ;  /* 0x0000000900b87224 */ /* 0x000fe200078e02b8 */
[----:B------:R-:W-:Y:S01]  /*3380*/  @!P6 IADD3 R178, -R178, RZ, RZ ;  /* 0x000000ffb2b2e210 */ /* 0x000fe20007ffe1ff */
[----:B------:R-:W-:Y:S01]  /*3390*/  @!P4 IMAD.IADD R180, R180, 0x1, -R0 ;  /* 0x00000001b4b4c824 */ /* 0x000fe200078e0a00 */
[----:B------:R-:W-:Y:S01]  /*33a0*/  ISETP.GT.U32.AND P3, PT, R0, R248, PT ;  /* 0x000000f80000720c */ /* 0x000fe20003f64070 */
[----:B------:R-:W-:Y:S01]  /*33b0*/  VIADD R9, R252, 0x39 ;  /* 0x00000039fc097836 */ /* 0x000fe20000000000 */
[C---:B------:R-:W-:Y:S01]  /*33c0*/  ISETP.GT.U32.AND P4, PT, R0.reuse, R182, PT ;  /* 0x000000b60000720c */ /* 0x040fe20003f84070 */
[----:B------:R-:W-:Y:S01]  /*33d0*/  @!P2 IMAD.MOV R174, RZ, RZ, -R174 ;  /* 0x000000ffffaea224 */ /* 0x000fe200078e0aae */
[----:B------:R-:W-:Y:S01]  /*33e0*/  ISETP.GT.U32.AND P6, PT, R0, R184, PT ;  /* 0x000000b80000720c */ /* 0x000fe20003fc4070 */
[----:B------:R-:W-:Y:S01]  /*33f0*/  VIADD R12, R252, 0x3b ;  /* 0x0000003bfc0c7836 */ /* 0x000fe20000000000 */
[----:B------:R-:W-:-:S02]  /*3400*/  IABS R244, R8 ;  /* 0x0000000800f47213 */ /* 0x000fc40000000000 */
[C---:B------:R-:W-:Y:S02]  /*3410*/  ISETP.GT.U32.AND P1, PT, R0.reuse, R176, PT ;  /* 0x000000b00000720c */ /* 0x040fe40003f24070 */
[----:B------:R-:W-:Y:S01]  /*3420*/  IABS R186, R9 ;  /* 0x0000000900ba7213 */ /* 0x000fe20000000000 */
[----:B------:R-:W-:Y:S01]  /*3430*/  IMAD.HI.U32 R6, R3, R244, RZ ;  /* 0x000000f403067227 */ /* 0x000fe200078e00ff */
[----:B------:R-:W-:Y:S02]  /*3440*/  ISETP.GT.U32.AND P2, PT, R0, R180, PT ;  /* 0x000000b40000720c */ /* 0x000fe40003f44070 */
[----:B------:R-:W-:Y:S01]  /*3450*/  IABS R188, R12 ;  /* 0x0000000c00bc7213 */ /* 0x000fe20000000000 */
[--C-:B------:R-:W-:Y:S01]  /*3460*/  @!P3 IMAD.IADD R248, R248, 0x1, -R0.reuse ;  /* 0x00000001f8f8b824 */ /* 0x100fe200078e0a00 */
[----:B------:R-:W-:Y:S01]  /*3470*/  IADD3 R7, -R6, RZ, RZ ;  /* 0x000000ff06077210 */ /* 0x000fe20007ffe1ff */
[----:B------:R-:W-:Y:S01]  /*3480*/  @!P4 IMAD.IADD R182, R182, 0x1, -R0 ;  /* 0x00000001b6b6c824 */ /* 0x000fe200078e0a00 */
[----:B------:R-:W-:Y:S01]  /*3490*/  ISETP.GE.AND P4, PT, R17, RZ, PT ;  /* 0x000000ff1100720c */ /* 0x000fe20003f86270 */
[----:B------:R-:W-:-:S03]  /*34a0*/  IMAD.HI.U32 R6, R3, R186, RZ ;  /* 0x000000ba03067227 */ /* 0x000fc600078e00ff */
[----:B------:R-:W-:Y:S01]  /*34b0*/  ISETP.GT.U32.AND P3, PT, R0, R182, PT ;  /* 0x000000b60000720c */ /* 0x000fe20003f64070 */
[--C-:B------:R-:W-:Y:S01]  /*34c0*/  @!P6 IMAD.IADD R184, R184, 0x1, -R0.reuse ;  /* 0x00000001b8b8e824 */ /* 0x100fe200078e0a00 */
[----:B------:R-:W-:Y:S01]  /*34d0*/  ISETP.GT.U32.AND P6, PT, R0, R248, PT ;  /* 0x000000f80000720c */ /* 0x000fe20003fc4070 */
[----:B------:R-:W-:Y:S01]  /*34e0*/  @!P1 IMAD.IADD R176, R176, 0x1, -R0 ;  /* 0x00000001b0b09824 */ /* 0x000fe200078e0a00 */
[----:B------:R-:W-:Y:S01]  /*34f0*/  ISETP.GE.AND P1, PT, R10, RZ, PT ;  /* 0x000000ff0a00720c */ /* 0x000fe20003f26270 */
[----:B------:R-:W-:Y:S01]  /*3500*/  IMAD R244, R0, R7, R244 ;  /* 0x0000000700f47224 */ /* 0x000fe200078e02f4 */
[----:B------:R-:W-:Y:S01]  /*3510*/  IADD3 R7, -R6, RZ, RZ ;  /* 0x000000ff06077210 */ /* 0x000fe20007ffe1ff */
[----:B------:R-:W-:Y:S01]  /*3520*/  @!P2 IMAD.IADD R180, R180, 0x1, -R0 ;  /* 0x00000001b4b4a824 */ /* 0x000fe200078e0a00 */
[----:B------:R-:W-:Y:S01]  /*3530*/  ISETP.GE.AND P2, PT, R16, RZ, PT ;  /* 0x000000ff1000720c */ /* 0x000fe20003f46270 */
[----:B------:R-:W-:Y:S02]  /*3540*/  VIADD R10, R252, 0x3a ;  /* 0x0000003afc0a7836 */ /* 0x000fe40000000000 */
[----:B------:R-:W-:-:S02]  /*3550*/  IMAD R186, R0, R7, R186 ;  /* 0x0000000700ba7224 */ /* 0x000fc400078e02ba */
[----:B------:R-:W-:Y:S01]  /*3560*/  @!P3 IMAD.IADD R182, R182, 0x1, -R0 ;  /* 0x00000001b6b6b824 */ /* 0x000fe200078e0a00 */
[----:B------:R-:W-:Y:S01]  /*3570*/  ISETP.GT.U32.AND P3, PT, R0, R244, PT ;  /* 0x000000f40000720c */ /* 0x000fe20003f64070 */
[----:B------:R-:W-:Y:S01]  /*3580*/  @!P5 IMAD.MOV R176, RZ, RZ, -R176 ;  /* 0x000000ffffb0d224 */ /* 0x000fe200078e0ab0 */
[----:B------:R-:W-:Y:S01]  /*3590*/  @!P6 IADD3 R248, R248, -R0, RZ ;  /* 0x80000000f8f8e210 */ /* 0x000fe20007ffe0ff */
[----:B------:R-:W-:Y:S01]  /*35a0*/  IMAD.HI.U32 R7, R3, R188, RZ ;  /* 0x000000bc03077227 */ /* 0x000fe200078e00ff */
[----:B------:R-:W-:Y:S02]  /*35b0*/  ISETP.GT.U32.AND P6, PT, R0, R186, PT ;  /* 0x000000ba0000720c */ /* 0x000fe40003fc4070 */
[----:B------:R-:W-:Y:S01]  /*35c0*/  @!P1 IADD3 R180, -R180, RZ, RZ ;  /* 0x000000ffb4b49210 */ /* 0x000fe20007ffe1ff */
[----:B------:R-:W-:Y:S01]  /*35d0*/  IMAD.MOV R7, RZ, RZ, -R7 ;  /* 0x000000ffff077224 */ /* 0x000fe200078e0a07 */
[C---:B------:R-:W-:Y:S01]  /*35e0*/  ISETP.GT.U32.AND P1, PT, R0.reuse, R184, PT ;  /* 0x000000b80000720c */ /* 0x040fe20003f24070 */
[----:B------:R-:W-:Y:S01]  /*35f0*/  @!P2 IMAD.MOV R248, RZ, RZ, -R248 ;  /* 0x000000fffff8a224 */ /* 0x000fe200078e0af8 */
[----:B------:R-:W-:Y:S01]  /*3600*/  IABS R242, R10 ;  /* 0x0000000a00f27213 */ /* 0x000fe20000000000 */
[----:B------:R-:W-:Y:S01]  /*3610*/  IMAD R188, R0, R7, R188 ;  /* 0x0000000700bc7224 */ /* 0x000fe200078e02bc */
[----:B------:R-:W-:Y:S01]  /*3620*/  ISETP.GE.AND P5, PT, R14, RZ, PT ;  /* 0x000000ff0e00720c */ /* 0x000fe20003fa6270 */
[----:B------:R-:W-:-:S02]  /*3630*/  VIADD R14, R252, 0x3c ;  /* 0x0000003cfc0e7836 */ /* 0x000fc40000000000 */
[----:B------:R-:W-:-:S03]  /*3640*/  IMAD.HI.U32 R6, R3, R242, RZ ;  /* 0x000000f203067227 */ /* 0x000fc600078e00ff */
[----:B------:R-:W-:Y:S01]  /*3650*/  IABS R238, R14 ;  /* 0x0000000e00ee7213 */ /* 0x000fe20000000000 */
[--C-:B------:R-:W-:Y:S02]  /*3660*/  @!P6 IMAD.IADD R186, R186, 0x1, -R0.reuse ;  /* 0x00000001babae824 */ /* 0x100fe400078e0a00 */
[--C-:B------:R-:W-:Y:S01]  /*3670*/  @!P3 IMAD.IADD R244, R244, 0x1, -R0.reuse ;  /* 0x00000001f4f4b824 */ /* 0x100fe200078e0a00 */
[----:B------:R-:W-:Y:S01]  /*3680*/  ISETP.GE.AND P3, PT, R9, RZ, PT ;  /* 0x000000ff0900720c */ /* 0x000fe20003f66270 */
[----:B------:R-:W-:Y:S01]  /*3690*/  @!P1 IMAD.IADD R184, R184, 0x1, -R0 ;  /* 0x00000001b8b89824 */ /* 0x000fe200078e0a00 */
[----:B------:R-:W-:Y:S01]  /*36a0*/  IADD3 R9, -R6, RZ, RZ ;  /* 0x000000ff06097210 */ /* 0x000fe20007ffe1ff */
[----:B------:R-:W-:Y:S01]  /*36b0*/  VIADD R16, R252, 0x41 ;  /* 0x00000041fc107836 */ /* 0x000fe20000000000 */
[----:B------:R-:W-:Y:S01]  /*36c0*/  ISETP.GE.AND P1, PT, R8, RZ, PT ;  /* 0x000000ff0800720c */ /* 0x000fe20003f26270 */
[----:B------:R-:W-:Y:S01]  /*36d0*/  IMAD.HI.U32 R8, R3, R238, RZ ;  /* 0x000000ee03087227 */ /* 0x000fe200078e00ff */
[----:B------:R-:W-:-:S02]  /*36e0*/  ISETP.GT.U32.AND P6, PT, R0, R186, PT ;  /* 0x000000ba0000720c */ /* 0x000fc40003fc4070 */
[----:B------:R-:W-:Y:S01]  /*36f0*/  @!P5 IADD3 R182, -R182, RZ, RZ ;  /* 0x000000ffb6b6d210 */ /* 0x000fe20007ffe1ff */
[C---:B------:R-:W-:Y:S01]  /*3700*/  IMAD R242, R0.reuse, R9, R242 ;  /* 0x0000000900f27224 */ /* 0x040fe200078e02f2 */
[----:B------:R-:W-:Y:S01]  /*3710*/  ISETP.GT.U32.AND P5, PT, R0, R244, PT ;  /* 0x000000f40000720c */ /* 0x000fe20003fa4070 */
[----:B------:R-:W-:Y:S01]  /*3720*/  IMAD.MOV R9, RZ, RZ, -R8 ;  /* 0x000000ffff097224 */ /* 0x000fe200078e0a08 */
[----:B------:R-:W-:Y:S01]  /*3730*/  IADD3 R8, R252, 0x3d, RZ ;  /* 0x0000003dfc087810 */ /* 0x000fe20007ffe0ff */
[----:B------:R-:W-:Y:S01]  /*3740*/  @!P4 IMAD.MOV R184, RZ, RZ, -R184 ;  /* 0x000000ffffb8c224 */ /* 0x000fe200078e0ab8 */
[C---:B------:R-:W-:Y:S01]  /*3750*/  ISETP.GT.U32.AND P4, PT, R0.reuse, R188, PT ;  /* 0x000000bc0000720c */ /* 0x040fe20003f84070 */
[----:B------:R-:W-:Y:S01]  /*3760*/  IMAD R238, R0, R9, R238 ;  /* 0x0000000900ee7224 */ /* 0x000fe200078e02ee */
[----:B------:R-:W-:Y:S02]  /*3770*/  IABS R190, R8 ;  /* 0x0000000800be7213 */ /* 0x000fe40000000000 */
[----:B------:R-:W-:Y:S01]  /*3780*/  IADD3 R9, R252, 0x3e, RZ ;  /* 0x0000003efc097810 */ /* 0x000fe20007ffe0ff */
[----:B------:R-:W-:Y:S01]  /*3790*/  @!P6 IMAD.IADD R186, R186, 0x1, -R0 ;  /* 0x00000001babae824 */ /* 0x000fe200078e0a00 */
[----:B------:R-:W-:Y:S01]  /*37a0*/  ISETP.GT.U32.AND P6, PT, R0, R238, PT ;  /* 0x000000ee0000720c */ /* 0x000fe20003fc4070 */
[----:B------:R-:W-:Y:S01]  /*37b0*/  IMAD.HI.U32 R6, R3, R190, RZ ;  /* 0x000000be03067227 */ /* 0x000fe200078e00ff */
[----:B------:R-:W-:-:S02]  /*37c0*/  IABS R234, R9 ;  /* 0x0000000900ea7213 */ /* 0x000fc40000000000 */
[----:B------:R-:W-:Y:S01]  /*37d0*/  ISETP.GT.U32.AND P2, PT, R0, R242, PT ;  /* 0x000000f20000720c */ /* 0x000fe20003f44070 */
[----:B------:R-:W-:Y:S01]  /*37e0*/  IMAD.MOV R7, RZ, RZ, -R6 ;  /* 0x000000ffff077224 */ /* 0x000fe200078e0a06 */
[----:B------:R-:W-:Y:S01]  /*37f0*/  IABS R194, R16 ;  /* 0x0000001000c27213 */ /* 0x000fe20000000000 */
[----:B------:R-:W-:Y:S01]  /*3800*/  @!P4 IMAD.IADD R188, R188, 0x1, -R0 ;  /* 0x00000001bcbcc824 */ /* 0x000fe200078e0a00 */
[----:B------:R-:W-:Y:S01]  /*3810*/  @!P3 IADD3 R186, -R186, RZ, RZ ;  /* 0x000000ffbabab210 */ /* 0x000fe20007ffe1ff */
[----:B------:R-:W-:-:S04]  /*3820*/  IMAD.HI.U32 R6, R3, R234, RZ ;  /* 0x000000ea03067227 */ /* 0x000fc800078e00ff */
[----:B------:R-:W-:Y:S01]  /*3830*/  @!P6 IADD3 R238, R238, -R0, RZ ;  /* 0x80000000eeeee210 */ /* 0x000fe20007ffe0ff */
[C---:B------:R-:W-:Y:S01]  /*3840*/  IMAD R190, R0.reuse, R7, R190 ;  /* 0x0000000700be7224 */ /* 0x040fe200078e02be */
[----:B------:R-:W-:Y:S01]  /*3850*/  ISETP.GT.U32.AND P6, PT, R0, R188, PT ;  /* 0x000000bc0000720c */ /* 0x000fe20003fc4070 */
[----:B------:R-:W-:Y:S02]  /*3860*/  IMAD.MOV R7, RZ, RZ, -R6 ;  /* 0x000000ffff077224 */ /* 0x000fe400078e0a06 */
[----:B------:R-:W-:Y:S01]  /*3870*/  @!P5 IMAD.IADD R244, R244, 0x1, -R0 ;  /* 0x00000001f4f4d824 */ /* 0x000fe200078e0a00 */
[----:B------:R-:W-:Y:S01]  /*3880*/  ISETP.GE.AND P5, PT, R10, RZ, PT ;  /* 0x000000ff0a00720c */ /* 0x000fe20003fa6270 */
[----:B------:R-:W-:Y:S01]  /*3890*/  IMAD R234, R0, R7, R234 ;  /* 0x0000000700ea7224 */ /* 0x000fe200078e02ea */
[----:B------:R-:W-:Y:S01]  /*38a0*/  IADD3 R10, R252, 0x3f, RZ ;  /* 0x0000003ffc0a7810 */ /* 0x000fe20007ffe0ff */
[----:B------:R-:W-:Y:S01]  /*38b0*/  @!P2 IMAD.IADD R242, R242, 0x1, -R0 ;  /* 0x00000001f2f2a824 */ /* 0x000fe200078e0a00 */
[----:B------:R-:W-:Y:S01]  /*38c0*/  ISETP.GE.AND P2, PT, R12, RZ, PT ;  /* 0x000000ff0c00720c */ /* 0x000fe20003f46270 */
[----:B------:R-:W-:Y:S01]  /*38d0*/  @!P1 IMAD.MOV R244, RZ, RZ, -R244 ;  /* 0x000000fffff49224 */ /* 0x000fe200078e0af4 */
[----:B------:R-:W-:-:S02]  /*38e0*/  IABS R192, R10 ;  /* 0x0000000a00c07213 */ /* 0x000fc40000000000 */
[----:B------:R-:W-:Y:S02]  /*38f0*/  ISETP.GT.U32.AND P4, PT, R0, R242, PT ;  /* 0x000000f20000720c */ /* 0x000fe40003f84070 */
[----:B------:R-:W-:Y:S01]  /*3900*/  @!P6 IADD3 R188, R188, -R0, RZ ;  /* 0x80000000bcbce210 */ /* 0x000fe20007ffe0ff */
[----:B------:R-:W-:Y:S01]  /*3910*/  IMAD.HI.U32 R6, R3, R192, RZ ;  /* 0x000000c003067227 */ /* 0x000fe200078e00ff */
[----:B------:R-:W-:Y:S02]  /*3920*/  ISETP.GT.U32.AND P6, PT, R0, R234, PT ;  /* 0x000000ea0000720c */ /* 0x000fe40003fc4070 */
[----:B------:R-:W-:Y:S01]  /*3930*/  IADD3 R12, R252, 0x40, RZ ;  /* 0x00000040fc0c7810 */ /* 0x000fe20007ffe0ff */
[----:B------:R-:W-:Y:S01]  /*3940*/  IMAD.MOV R7, RZ, RZ, -R6 ;  /* 0x000000ffff077224 */ /* 0x000fe200078e0a06 */
[C---:B------:R-:W-:Y:S01]  /*3950*/  ISETP.GT.U32.AND P1, PT, R0.reuse, R238, PT ;  /* 0x000000ee0000720c */ /* 0x040fe20003f24070 */
[----:B------:R-:W-:Y:S01]  /*3960*/  @!P2 IMAD.MOV R188, RZ, RZ, -R188 ;  /* 0x000000ffffbca224 */ /* 0x000fe200078e0abc */
[----:B------:R-:W-:Y:S01]  /*3970*/  IABS R230, R12 ;  /* 0x0000000c00e67213 */ /* 0x000fe20000000000 */
[----:B------:R-:W-:Y:S01]  /*3980*/  IMAD R192, R0, R7, R192 ;  /* 0x0000000700c07224 */ /* 0x000fe200078e02c0 */
[----:B------:R-:W-:Y:S01]  /*3990*/  ISETP.GE.AND P2, PT, R9, RZ, PT ;  /* 0x000000ff0900720c */ /* 0x000fe20003f46270 */
[----:B------:R-:W-:Y:S01]  /*39a0*/  @!P4 IMAD.IADD R242, R242, 0x1, -R0 ;  /* 0x00000001f2f2c824 */ /* 0x000fe200078e0a00 */
[----:B------:R-:W-:Y:S01]  /*39b0*/  ISETP.GT.U32.AND P4, PT, R0, R190, PT ;  /* 0x000000be0000720c */ /* 0x000fe20003f84070 */
[----:B------:R-:W-:-:S04]  /*39c0*/  IMAD.HI.U32 R6, R3, R230, RZ ;  /* 0x000000e603067227 */ /* 0x000fc800078e00ff */
[----:B------:R-:W-:Y:S02]  /*39d0*/  @!P6 IMAD.IADD R234, R234, 0x1, -R0 ;  /* 0x00000001eaeae824 */ /* 0x000fe400078e0a00 */
[----:B------:R-:W-:Y:S02]  /*39e0*/  IMAD.MOV R7, RZ, RZ, -R6 ;  /* 0x000000ffff077224 */ /* 0x000fe400078e0a06 */
[----:B------:R-:W-:Y:S01]  /*39f0*/  @!P5 IMAD.MOV R242, RZ, RZ, -R242 ;  /* 0x000000fffff2d224 */ /* 0x000fe200078e0af2 */
[C---:B------:R-:W-:Y:S01]  /*3a00*/  ISETP.GT.U32.AND P6, PT, R0.reuse, R234, PT ;  /* 0x000000ea0000720c */ /* 0x040fe20003fc4070 */
[C---:B------:R-:W-:Y:S01]  /*3a10*/  IMAD R230, R0.reuse, R7, R230 ;  /* 0x0000000700e67224 */ /* 0x040fe200078e02e6 */
[----:B------:R-:W-:Y:S01]  /*3a20*/  ISETP.GT.U32.AND P5, PT, R0, R192, PT ;  /* 0x000000c00000720c */ /* 0x000fe20003fa4070 */
[----:B------:R-:W-:Y:S01]  /*3a30*/  IMAD.HI.U32 R6, R3, R194, RZ ;  /* 0x000000c203067227 */ /* 0x000fe200078e00ff */
[----:B------:R-:W-:Y:S02]  /*3a40*/  @!P4 IADD3 R190, R190, -R0, RZ ;  /* 0x80000000bebec210 */ /* 0x000fe40007ffe0ff */
[----:B------:R-:W-:Y:S01]  /*3a50*/  ISETP.GE.AND P4, PT, R8, RZ, PT ;  /* 0x000000ff0800720c */ /* 0x000fe20003f86270 */
[----:B------:R-:W-:Y:S01]  /*3a60*/  VIADD R8, R252, 0x42 ;  /* 0x00000042fc087836 */ /* 0x000fe20000000000 */
[----:B------:R-:W-:Y:S01]  /*3a70*/  IADD3 R7, -R6, RZ, RZ ;  /* 0x000000ff06077210 */ /* 0x000fe20007ffe1ff */
[----:B------:R-:W-:Y:S01]  /*3a80*/  @!P1 IMAD.IADD R238, R238, 0x1, -R0 ;  /* 0x00000001eeee9824 */ /* 0x000fe200078e0a00 */
[----:B------:R-:W-:-:S02]  /*3a90*/  ISETP.GT.U32.AND P3, PT, R0, R190, PT ;  /* 0x000000be0000720c */ /* 0x000fc40003f64070 */
[----:B------:R-:W-:Y:S01]  /*3aa0*/  IABS R228, R8 ;  /* 0x0000000800e47213 */ /* 0x000fe20000000000 */
[--C-:B------:R-:W-:Y:S01]  /*3ab0*/  @!P6 IMAD.IADD R234, R234, 0x1, -R0.reuse ;  /* 0x00000001eaeae824 */ /* 0x100fe200078e0a00 */
[----:B------:R-:W-:Y:S01]  /*3ac0*/  ISETP.GT.U32.AND P6, PT, R0, R230, PT ;  /* 0x000000e60000720c */ /* 0x000fe20003fc4070 */
[----:B------:R-:W-:Y:S01]  /*3ad0*/  @!P5 IMAD.IADD R192, R192, 0x1, -R0 ;  /* 0x00000001c0c0d824 */ /* 0x000fe200078e0a00 */
[----:B------:R-:W-:Y:S01]  /*3ae0*/  ISETP.GE.AND P1, PT, R14, RZ, PT ;  /* 0x000000ff0e00720c */ /* 0x000fe20003f26270 */
[----:B------:R-:W-:Y:S01]  /*3af0*/  IMAD.HI.U32 R6, R3, R228, RZ ;  /* 0x000000e403067227 */ /* 0x000fe200078e00ff */
[----:B------:R-:W-:Y:S02]  /*3b00*/  @!P2 IADD3 R234, -R234, RZ, RZ ;  /* 0x000000ffeaeaa210 */ /* 0x000fe40007ffe1ff */
[----:B------:R-:W-:Y:S01]  /*3b10*/  ISETP.GE.AND P5, PT, R16, RZ, PT ;  /* 0x000000ff1000720c */ /* 0x000fe20003fa6270 */
[----:B------:R-:W-:Y:S02]  /*3b20*/  IMAD R194, R0, R7, R194 ;  /* 0x0000000700c27224 */ /* 0x000fe400078e02c2 */
[----:B------:R-:W-:-:S02]  /*3b30*/  IMAD.MOV R7, RZ, RZ, -R6 ;  /* 0x000000ffff077224 */ /* 0x000fc400078e0a06 */
[----:B------:R-:W-:Y:S01]  /*3b40*/  @!P3 IMAD.IADD R190, R190, 0x1, -R0 ;  /* 0x00000001bebeb824 */ /* 0x000fe200078e0a00 */
[C---:B------:R-:W-:Y:S01]  /*3b50*/  ISETP.GT.U32.AND P2, PT, R0.reuse, R194, PT ;  /* 0x000000c20000720c */ /* 0x040fe20003f44070 */
[----:B------:R-:W-:Y:S01]  /*3b60*/  IMAD R228, R0, R7, R228 ;  /* 0x0000000700e47224 */ /* 0x000fe200078e02e4 */
[----:B------:R-:W-:Y:S01]  /*3b70*/  @!P6 IADD3 R230, R230, -R0, RZ ;  /* 0x80000000e6e6e210 */ /* 0x000fe20007ffe0ff */
[----:B------:R-:W-:Y:S01]  /*3b80*/  @!P4 IMAD.MOV R190, RZ, RZ, -R190 ;  /* 0x000000ffffbec224 */ /* 0x000fe200078e0abe */
[----:B------:R-:W-:Y:S01]  /*3b90*/  ISETP.GT.U32.AND P6, PT, R0, R192, PT ;  /* 0x000000c00000720c */ /* 0x000fe20003fc4070 */
[----:B------:R-:W-:Y:S01]  /*3ba0*/  VIADD R14, R252, 0x45 ;  /* 0x00000045fc0e7836 */ /* 0x000fe20000000000 */
[----:B------:R-:W-:Y:S01]  /*3bb0*/  @!P1 IADD3 R238, -R238, RZ, RZ ;  /* 0x000000ffeeee9210 */ /* 0x000fe20007ffe1ff */
[----:B------:R-:W-:Y:S01]  /*3bc0*/  VIADD R16, R252, 0x47 ;  /* 0x00000047fc107836 */ /* 0x000fe20000000000 */
[----:B------:R-:W-:Y:S02]  /*3bd0*/  ISETP.GE.AND P1, PT, R10, RZ, PT ;  /* 0x000000ff0a00720c */ /* 0x000fe40003f26270 */
[----:B------:R-:W-:-:S02]  /*3be0*/  IADD3 R10, R252, 0x43, RZ ;  /* 0x00000043fc0a7810 */ /* 0x000fc40007ffe0ff */
[----:B------:R-:W-:Y:S01]  /*3bf0*/  ISETP.GE.AND P3, PT, R12, RZ, PT ;  /* 0x000000ff0c00720c */ /* 0x000fe20003f66270 */
[----:B------:R-:W-:Y:S01]  /*3c00*/  VIADD R12, R252, 0x44 ;  /* 0x00000044fc0c7836 */ /* 0x000fe20000000000 */
[----:B------:R-:W-:Y:S01]  /*3c10*/  ISETP.GT.U32.AND P4, PT, R0, R230, PT ;  /* 0x000000e60000720c */ /* 0x000fe20003f84070 */
[--C-:B------:R-:W-:Y:S01]  /*3c20*/  @!P2 IMAD.IADD R194, R194, 0x1, -R0.reuse ;  /* 0x00000001c2c2a824 */ /* 0x100fe200078e0a00 */
[----:B------:R-:W-:Y:S01]  /*3c30*/  IABS R198, R10 ;  /* 0x0000000a00c67213 */ /* 0x000fe20000000000 */
[----:B------:R-:W-:Y:S01]  /*3c40*/  @!P6 IMAD.IADD R192, R192, 0x1, -R0 ;  /* 0x00000001c0c0e824 */ /* 0x000fe200078e0a00 */
[----:B------:R-:W-:Y:S02]  /*3c50*/  ISETP.GT.U32.AND P6, PT, R0, R228, PT ;  /* 0x000000e40000720c */ /* 0x000fe40003fc4070 */
[----:B------:R-:W-:Y:S01]  /*3c60*/  IABS R226, R12 ;  /* 0x0000000c00e27213 */ /* 0x000fe20000000000 */
[----:B------:R-:W-:Y:S01]  /*3c70*/  IMAD.HI.U32 R6, R3, R198, RZ ;  /* 0x000000c603067227 */ /* 0x000fe200078e00ff */
[----:B------:R-:W-:-:S02]  /*3c80*/  IABS R196, R14 ;  /* 0x0000000e00c47213 */ /* 0x000fc40000000000 */
[----:B------:R-:W-:Y:S01]  /*3c90*/  ISETP.GT.U32.AND P2, PT, R0, R194, PT ;  /* 0x000000c20000720c */ /* 0x000fe20003f44070 */
[C---:B------:R-:W-:Y:S01]  /*3ca0*/  IMAD.HI.U32 R7, R3.reuse, R226, RZ ;  /* 0x000000e203077227 */ /* 0x040fe200078e00ff */
[----:B------:R-:W-:Y:S02]  /*3cb0*/  IADD3 R9, -R6, RZ, RZ ;  /* 0x000000ff06097210 */ /* 0x000fe40007ffe1ff */
[----:B------:R-:W-:Y:S01]  /*3cc0*/  @!P1 IADD3 R192, -R192, RZ, RZ ;  /* 0x000000ffc0c09210 */ /* 0x000fe20007ffe1ff */
[--C-:B------:R-:W-:Y:S01]  /*3cd0*/  @!P4 IMAD.IADD R230, R230, 0x1, -R0.reuse ;  /* 0x00000001e6e6c824 */ /* 0x100fe200078e0a00 */
[----:B------:R-:W-:Y:S01]  /*3ce0*/  ISETP.GE.AND P4, PT, R8, RZ, PT ;  /* 0x000000ff0800720c */ /* 0x000fe20003f86270 */
[----:B------:R-:W-:Y:S01]  /*3cf0*/  @!P6 IMAD.IADD R228, R228, 0x1, -R0 ;  /* 0x00000001e4e4e824 */ /* 0x000fe200078e0a00 */
[----:B------:R-:W-:Y:S01]  /*3d00*/  ISETP.GE.AND P1, PT, R10, RZ, PT ;  /* 0x000000ff0a00720c */ /* 0x000fe20003f26270 */
[----:B------:R-:W-:Y:S01]  /*3d10*/  IMAD.HI.U32 R8, R3, R196, RZ ;  /* 0x000000c403087227 */ /* 0x000fe200078e00ff */
[----:B------:R-:W-:-:S02]  /*3d20*/  IADD3 R10, R252, 0x46, RZ ;  /* 0x00000046fc0a7810 */ /* 0x000fc40007ffe0ff */
[C---:B------:R-:W-:Y:S01]  /*3d30*/  ISETP.GT.U32.AND P6, PT, R0.reuse, R228, PT ;  /* 0x000000e40000720c */ /* 0x040fe20003fc4070 */
[----:B------:R-:W-:Y:S01]  /*3d40*/  IMAD.MOV R7, RZ, RZ, -R7 ;  /* 0x000000ffff077224 */ /* 0x000fe200078e0a07 */
[----:B------:R-:W-:Y:S01]  /*3d50*/  IABS R224, R10 ;  /* 0x0000000a00e07213 */ /* 0x000fe20000000000 */
[C---:B------:R-:W-:Y:S01]  /*3d60*/  IMAD R198, R0.reuse, R9, R198 ;  /* 0x0000000900c67224 */ /* 0x040fe200078e02c6 */
[----:B------:R-:W-:Y:S01]  /*3d70*/  IABS R202, R16 ;  /* 0x0000001000ca7213 */ /* 0x000fe20000000000 */
[----:B------:R-:W-:Y:S02]  /*3d80*/  IMAD.MOV R9, RZ, RZ, -R8 ;  /* 0x000000ffff097224 */ /* 0x000fe400078e0a08 */
[C---:B------:R-:W-:Y:S02]  /*3d90*/  IMAD R226, R0.reuse, R7, R226 ;  /* 0x0000000700e27224 */ /* 0x040fe400078e02e2 */
[----:B------:R-:W-:Y:S02]  /*3da0*/  IMAD R196, R0, R9, R196 ;  /* 0x0000000900c47224 */ /* 0x000fe400078e02c4 */
[----:B------:R-:W-:Y:S01]  /*3db0*/  @!P2 IMAD.IADD R194, R194, 0x1, -R0 ;  /* 0x00000001c2c2a824 */ /* 0x000fe200078e0a00 */
[----:B------:R-:W-:Y:S01]  /*3dc0*/  ISETP.GT.U32.AND P2, PT, R0, R226, PT ;  /* 0x000000e20000720c */ /* 0x000fe20003f44070 */
[----:B------:R-:W-:Y:S01]  /*3dd0*/  IMAD.HI.U32 R6, R3, R224, RZ ;  /* 0x000000e003067227 */ /* 0x000fe200078e00ff */
[----:B------:R-:W-:-:S02]  /*3de0*/  @!P6 IADD3 R228, R228, -R0, RZ ;  /* 0x80000000e4e4e210 */ /* 0x000fc40007ffe0ff */
[C---:B------:R-:W-:Y:S01]  /*3df0*/  ISETP.GT.U32.AND P6, PT, R0.reuse, R196, PT ;  /* 0x000000c40000720c */ /* 0x040fe20003fc4070 */
[----:B------:R-:W-:Y:S01]  /*3e00*/  @!P3 IMAD.MOV R230, RZ, RZ, -R230 ;  /* 0x000000ffffe6b224 */ /* 0x000fe200078e0ae6 */
[----:B------:R-:W-:Y:S01]  /*3e10*/  ISETP.GT.U32.AND P3, PT, R0, R198, PT ;  /* 0x000000c60000720c */ /* 0x000fe20003f64070 */
[----:B------:R-:W-:Y:S01]  /*3e20*/  IMAD.HI.U32 R8, R3, R204, RZ ;  /* 0x000000cc03087227 */ /* 0x000fe200078e00ff */
[----:B------:R-:W-:-:S03]  /*3e30*/  IADD3 R17, -R6, RZ, RZ ;  /* 0x000000ff06117210 */ /* 0x000fc60007ffe1ff */
[----:B------:R-:W-:-:S04]  /*3e40*/  IMAD.HI.U32 R7, R3, R202, RZ ;  /* 0x000000ca03077227 */ /* 0x000fc800078e00ff */
[--C-:B------:R-:W-:Y:S01]  /*3e50*/  @!P2 IMAD.IADD R226, R226, 0x1, -R0.reuse ;  /* 0x00000001e2e2a824 */ /* 0x100fe200078e0a00 */
[----:B------:R-:W-:Y:S01]  /*3e60*/  IADD3 R7, -R7, RZ, RZ ;  /* 0x000000ff07077210 */ /* 0x000fe20007ffe1ff */
[----:B------:R-:W-:Y:S02]  /*3e70*/  @!P6 IMAD.IADD R196, R196, 0x1, -R0 ;  /* 0x00000001c4c4e824 */ /* 0x000fe400078e0a00 */
[C---:B------:R-:W-:Y:S01]  /*3e80*/  IMAD R224, R0.reuse, R17, R224 ;  /* 0x0000001100e07224 */ /* 0x040fe200078e02e0 */
[----:B------:R-:W-:Y:S01]  /*3e90*/  ISETP.GT.U32.AND P6, PT, R0, R226, PT ;  /* 0x000000e20000720c */ /* 0x000fe20003fc4070 */
[----:B------:R-:W-:Y:S01]  /*3ea0*/  @!P3 IMAD.IADD R198, R198, 0x1, -R0 ;  /* 0x00000001c6c6b824 */ /* 0x000fe200078e0a00 */
[----:B------:R-:W-:Y:S01]  /*3eb0*/  ISETP.GE.AND P3, PT, R12, RZ, PT ;  /* 0x000000ff0c00720c */ /* 0x000fe20003f66270 */
[----:B------:R-:W-:Y:S02]  /*3ec0*/  VIADD R12, R252, 0x4a ;  /* 0x0000004afc0c7836 */ /* 0x000fe40000000000 */
[----:B------:R-:W-:Y:S01]  /*3ed0*/  @!P5 IMAD.MOV R194, RZ, RZ, -R194 ;  /* 0x000000ffffc2d224 */ /* 0x000fe200078e0ac2 */
[C---:B------:R-:W-:Y:S01]  /*3ee0*/  ISETP.GT.U32.AND P5, PT, R0.reuse, R196, PT ;  /* 0x000000c40000720c */ /* 0x040fe20003fa4070 */
[----:B------:R-:W-:Y:S01]  /*3ef0*/  IMAD.MOV R19, RZ, RZ, -R8 ;  /* 0x000000ffff137224 */ /* 0x000fe200078e0a08 */
[----:B------:R-:W-:Y:S01]  /*3f00*/  IABS R200, R12 ;  /* 0x0000000c00c87213 */ /* 0x000fe20000000000 */
[C---:B------:R-:W-:Y:S01]  /*3f10*/  IMAD R202, R0.reuse, R7, R202 ;  /* 0x0000000700ca7224 */ /* 0x040fe200078e02ca */
[C---:B------:R-:W-:Y:S01]  /*3f20*/  ISETP.GT.U32.AND P2, PT, R0.reuse, R198, PT ;  /* 0x000000c60000720c */ /* 0x040fe20003f44070 */
[----:B------:R-:W-:-:S02]  /*3f30*/  IMAD R204, R0, R19, R204 ;  /* 0x0000001300cc7224 */ /* 0x000fc400078e02cc */
[----:B------:R-:W-:Y:S01]  /*3f40*/  @!P6 IADD3 R226, R226, -R0, RZ ;  /* 0x80000000e2e2e210 */ /* 0x000fe20007ffe0ff */
[----:B------:R-:W-:Y:S01]  /*3f50*/  IMAD.HI.U32 R6, R3, R200, RZ ;  /* 0x000000c803067227 */ /* 0x000fe200078e00ff */
[----:B------:R-:W-:-:S03]  /*3f60*/  ISETP.GT.U32.AND P6, PT, R0, R224, PT ;  /* 0x000000e00000720c */ /* 0x000fc60003fc4070 */
[----:B------:R-:W-:Y:S01]  /*3f70*/  IMAD.HI.U32 R9, R3, R206, RZ ;  /* 0x000000ce03097227 */ /* 0x000fe200078e00ff */
[----:B------:R-:W-:-:S03]  /*3f80*/  IADD3 R7, -R6, RZ, RZ ;  /* 0x000000ff06077210 */ /* 0x000fc60007ffe1ff */
[----:B------:R-:W-:Y:S01]  /*3f90*/  @!P5 IMAD.IADD R196, R196, 0x1, -R0 ;  /* 0x00000001c4c4d824 */ /* 0x000fe200078e0a00 */
[C---:B------:R-:W-:Y:S01]  /*3fa0*/  ISETP.GT.U32.AND P5, PT, R0.reuse, R202, PT ;  /* 0x000000ca0000720c */ /* 0x040fe20003fa4070 */
[----:B------:R-:W-:Y:S01]  /*3fb0*/  IMAD R200, R0, R7, R200 ;  /* 0x0000000700c87224 */ /* 0x000fe200078e02c8 */
[----:B------:R-:W-:Y:S01]  /*3fc0*/  @!P2 IADD3 R198, R198, -R0, RZ ;  /* 0x80000000c6c6a210 */ /* 0x000fe20007ffe0ff */
[----:B------:R-:W-:Y:S01]  /*3fd0*/  IMAD.MOV R9, RZ, RZ, -R9 ;  /* 0x000000ffff097224 */ /* 0x000fe200078e0a09 */
[----:B------:R-:W-:Y:S01]  /*3fe0*/  ISETP.GE.AND P2, PT, R14, RZ, PT ;  /* 0x000000ff0e00720c */ /* 0x000fe20003f46270 */
[----:B------:R-:W-:Y:S01]  /*3ff0*/  @!P6 IMAD.IADD R224, R224, 0x1, -R0 ;  /* 0x00000001e0e0e824 */ /* 0x000fe200078e0a00 */
[----:B------:R-:W-:Y:S01]  /*4000*/  ISETP.GT.U32.AND P6, PT, R0, R204, PT ;  /* 0x000000cc0000720c */ /* 0x000fe20003fc4070 */
[----:B------:R-:W-:Y:S01]  /*4010*/  VIADD R14, R252, 0x4b ;  /* 0x0000004bfc0e7836 */ /* 0x000fe20000000000 */
[----:B------:R-:W-:Y:S01]  /*4020*/  @!P1 IADD3 R198, -R198, RZ, RZ ;  /* 0x000000ffc6c69210 */ /* 0x000fe20007ffe1ff */
[----:B------:R-:W-:-:S02]  /*4030*/  IMAD R206, R0, R9, R206 ;  /* 0x0000000900ce7224 */ /* 0x000fc400078e02ce */
[----:B------:R-:W-:Y:S01]  /*4040*/  VIADD R19, R252, 0x4c ;  /* 0x0000004cfc137836 */ /* 0x000fe20000000000 */
[----:B------:R-:W-:Y:S01]  /*4050*/  IABS R208, R14 ;  /* 0x0000000e00d07213 */ /* 0x000fe20000000000 */
[----:B------:R-:W-:Y:S01]  /*4060*/  @!P5 IMAD.IADD R202, R202, 0x1, -R0 ;  /* 0x00000001cacad824 */ /* 0x000fe200078e0a00 */
[C---:B------:R-:W-:Y:S01]  /*4070*/  ISETP.GT.U32.AND P5, PT, R0.reuse, R206, PT ;  /* 0x000000ce0000720c */ /* 0x040fe20003fa4070 */
[----:B------:R-:W-:Y:S01]  /*4080*/  @!P4 IMAD.MOV R228, RZ, RZ, -R228 ;  /* 0x000000ffffe4c224 */ /* 0x000fe200078e0ae4 */
[----:B------:R-:W-:Y:S01]  /*4090*/  ISETP.GT.U32.AND P4, PT, R0, R224, PT ;  /* 0x000000e00000720c */ /* 0x000fe20003f84070 */
[C---:B------:R-:W-:Y:S01]  /*40a0*/  IMAD.HI.U32 R6, R3.reuse, R208, RZ ;  /* 0x000000d003067227 */ /* 0x040fe200078e00ff */
[----:B------:R-:W-:Y:S02]  /*40b0*/  IABS R210, R19 ;  /* 0x0000001300d27213 */ /* 0x000fe40000000000 */
[----:B------:R-:W-:Y:S01]  /*40c0*/  @!P6 IADD3 R204, R204, -R0, RZ ;  /* 0x80000000cccce210 */ /* 0x000fe20007ffe0ff */
[----:B------:R-:W-:Y:S01]  /*40d0*/  IMAD.MOV R9, RZ, RZ, -R6 ;  /* 0x000000ffff097224 */ /* 0x000fe200078e0a06 */
[C---:B------:R-:W-:Y:S01]  /*40e0*/  ISETP.GT.U32.AND P6, PT, R0.reuse, R200, PT ;  /* 0x000000c80000720c */ /* 0x040fe20003fc4070 */
[----:B------:R-:W-:Y:S01]  /*40f0*/  IMAD.HI.U32 R7, R3, R210, RZ ;  /* 0x000000d203077227 */ /* 0x000fe200078e00ff */
[----:B------:R-:W-:-:S03]  /*4100*/  ISETP.GT.U32.AND P1, PT, R0, R202, PT ;  /* 0x000000ca0000720c */ /* 0x000fc60003f24070 */
[----:B------:R-:W-:Y:S01]  /*4110*/  IMAD R208, R0, R9, R208 ;  /* 0x0000000900d07224 */ /* 0x000fe200078e02d0 */
[----:B------:R-:W-:Y:S01]  /*4120*/  @!P5 IADD3 R206, R206, -R0, RZ ;  /* 0x80000000ceced210 */ /* 0x000fe20007ffe0ff */
[----:B------:R-:W-:Y:S01]  /*4130*/  @!P3 IMAD.MOV R226, RZ, RZ, -R226 ;  /* 0x000000ffffe2b224 */ /* 0x000fe200078e0ae2 */
[----:B------:R-:W-:Y:S01]  /*4140*/  ISETP.GT.U32.AND P3, PT, R0, R204, PT ;  /* 0x000000cc0000720c */ /* 0x000fe20003f64070 */
[----:B------:R-:W-:Y:S01]  /*4150*/  IMAD.HI.U32 R8, R3, R212, RZ ;  /* 0x000000d403087227 */ /* 0x000fe200078e00ff */
[----:B------:R-:W-:Y:S02]  /*4160*/  @!P4 IADD3 R224, R224, -R0, RZ ;  /* 0x80000000e0e0c210 */ /* 0x000fe40007ffe0ff */
[----:B------:R-:W-:Y:S01]  /*4170*/  ISETP.GT.U32.AND P4, PT, R0, R208, PT ;  /* 0x000000d00000720c */ /* 0x000fe20003f84070 */
[----:B------:R-:W-:Y:S01]  /*4180*/  @!P6 IMAD.IADD R200, R200, 0x1, -R0 ;  /* 0x00000001c8c8e824 */ /* 0x000fe200078e0a00 */
[----:B------:R-:W-:Y:S01]  /*4190*/  ISETP.GE.AND P5, PT, R10, RZ, PT ;  /* 0x000000ff0a00720c */ /* 0x000fe20003fa6270 */
[----:B------:R-:W-:-:S02]  /*41a0*/  IMAD.MOV R7, RZ, RZ, -R7 ;  /* 0x000000ffff077224 */ /* 0x000fc400078e0a07 */
[----:B------:R-:W-:Y:S01]  /*41b0*/  IMAD.HI.U32 R6, R3, R214, RZ ;  /* 0x000000d603067227 */ /* 0x000fe200078e00ff */
[----:B------:R-:W-:-:S03]  /*41c0*/  ISETP.GT.U32.AND P6, PT, R0, R200, PT ;  /* 0x000000c80000720c */ /* 0x000fc60003fc4070 */
[----:B------:R-:W-:Y:S02]  /*41d0*/  IMAD.MOV R17, RZ, RZ, -R8 ;  /* 0x000000ffff117224 */ /* 0x000fe400078e0a08 */
[----:B------:R-:W-:Y:S01]  /*41e0*/  IMAD R210, R0, R7, R210 ;  /* 0x0000000700d27224 */ /* 0x000fe200078e02d2 */
[----:B------:R-:W-:Y:S01]  /*41f0*/  IADD3 R7, -R6, RZ, RZ ;  /* 0x000000ff06077210 */ /* 0x000fe20007ffe1ff */
[----:B------:R-:W-:Y:S01]  /*4200*/  @!P2 IMAD.MOV R196, RZ, RZ, -R196 ;  /* 0x000000ffffc4a224 */ /* 0x000fe200078e0ac4 */
[C---:B------:R-:W-:Y:S01]  /*4210*/  ISETP.GT.U32.AND P2, PT, R0.reuse, R206, PT ;  /* 0x000000ce0000720c */ /* 0x040fe20003f44070 */
[----:B------:R-:W-:Y:S01]  /*4220*/  IMAD R212, R0, R17, R212 ;  /* 0x0000001100d47224 */ /* 0x000fe200078e02d4 */
[----:B------:R-:W-:Y:S01]  /*4230*/  @!P5 IADD3 R224, -R224, RZ, RZ ;  /* 0x000000ffe0e0d210 */ /* 0x000fe20007ffe1ff */
[----:B------:R-:W-:Y:S02]  /*4240*/  IMAD R214, R0, R7, R214 ;  /* 0x0000000700d67224 */ /* 0x000fe400078e02d6 */
[--C-:B------:R-:W-:Y:S01]  /*4250*/  @!P1 IMAD.IADD R202, R202, 0x1, -R0.reuse ;  /* 0x00000001caca9824 */ /* 0x100fe200078e0a00 */
[----:B------:R-:W-:Y:S01]  /*4260*/  ISETP.GT.U32.AND P1, PT, R0, R210, PT ;  /* 0x000000d20000720c */ /* 0x000fe20003f24070 */
[----:B------:R-:W-:Y:S01]  /*4270*/  @!P3 IMAD.IADD R204, R204, 0x1, -R0 ;  /* 0x00000001ccccb824 */ /* 0x000fe200078e0a00 */
[----:B------:R-:W-:Y:S01]  /*4280*/  ISETP.GT.U32.AND P3, PT, R0, R212, PT ;  /* 0x000000d40000720c */ /* 0x000fe20003f64070 */
[----:B------:R-:W-:-:S02]  /*4290*/  VIADD R8, R252, 0x4f ;  /* 0x0000004ffc087836 */ /* 0x000fc40000000000 */
[--C-:B------:R-:W-:Y:S01]  /*42a0*/  @!P6 IMAD.IADD R200, R200, 0x1, -R0.reuse ;  /* 0x00000001c8c8e824 */ /* 0x100fe200078e0a00 */
[----:B------:R-:W-:Y:S01]  /*42b0*/  ISETP.GT.U32.AND P6, PT, R0, R214, PT ;  /* 0x000000d60000720c */ /* 0x000fe20003fc4070 */
[--C-:B------:R-:W-:Y:S01]  /*42c0*/  @!P4 IMAD.IADD R208, R208, 0x1, -R0.reuse ;  /* 0x00000001d0d0c824 */ /* 0x100fe200078e0a00 */
[----:B------:R-:W-:Y:S01]  /*42d0*/  ISETP.GE.AND P4, PT, R18, RZ, PT ;  /* 0x000000ff1200720c */ /* 0x000fe20003f86270 */
[----:B------:R-:W-:Y:S01]  /*42e0*/  VIADD R10, R252, 0x50 ;  /* 0x00000050fc0a7836 */ /* 0x000fe20000000000 */
[----:B------:R-:W-:Y:S01]  /*42f0*/  @!P2 IADD3 R206, R206, -R0, RZ ;  /* 0x80000000cecea210 */ /* 0x000fe20007ffe0ff */
[----:B------:R-:W-:Y:S01]  /*4300*/  VIADD R18, R252, 0x5a ;  /* 0x0000005afc127836 */ /* 0x000fe20000000000 */
[----:B------:R-:W-:Y:S01]  /*4310*/  IABS R216, R8 ;  /* 0x0000000800d87213 */ /* 0x000fe20000000000 */
[----:B------:R-:W-:Y:S01]  /*4320*/  @!P1 IMAD.IADD R210, R210, 0x1, -R0 ;  /* 0x00000001d2d29824 */ /* 0x000fe200078e0a00 */
[----:B------:R-:W-:Y:S02]  /*4330*/  ISETP.GE.AND P2, PT, R16, RZ, PT ;  /* 0x000000ff1000720c */ /* 0x000fe40003f46270 */
[----:B------:R-:W-:Y:S01]  /*4340*/  IABS R218, R10 ;  /* 0x0000000a00da7213 */ /* 0x000fe20000000000 */
[----:B------:R-:W-:Y:S01]  /*4350*/  IMAD.HI.U32 R6, R3, R216, RZ ;  /* 0x000000d803067227 */ /* 0x000fe200078e00ff */
[----:B------:R-:W-:-:S02]  /*4360*/  ISETP.GE.AND P1, PT, R20, RZ, PT ;  /* 0x000000ff1400720c */ /* 0x000fc40003f26270 */
[----:B------:R-:W-:Y:S01]  /*4370*/  @!P3 IADD3 R212, R212, -R0, RZ ;  /* 0x80000000d4d4b210 */ /* 0x000fe20007ffe0ff */
[----:B------:R-:W-:Y:S01]  /*4380*/  @!P6 IMAD.IADD R214, R214, 0x1, -R0 ;  /* 0x00000001d6d6e824 */ /* 0x000fe200078e0a00 */
[----:B------:R-:W-:Y:S01]  /*4390*/  ISETP.GE.AND P3, PT, R12, RZ, PT ;  /* 0x000000ff0c00720c */ /* 0x000fe20003f66270 */
[----:B------:R-:W-:Y:S01]  /*43a0*/  @!P4 IMAD.MOV R204, RZ, RZ, -R204 ;  /* 0x000000ffffccc224 */ /* 0x000fe200078e0acc */
[----:B------:R-:W-:Y:S01]  /*43b0*/  IADD3 R9, -R6, RZ, RZ ;  /* 0x000000ff06097210 */ /* 0x000fe20007ffe1ff */
[C---:B------:R-:W-:Y:S01]  /*43c0*/  IMAD.HI.U32 R7, R3.reuse, R218, RZ ;  /* 0x000000da03077227 */ /* 0x040fe200078e00ff */
[C---:B------:R-:W-:Y:S02]  /*43d0*/  ISETP.GT.U32.AND P6, PT, R0.reuse, R208, PT ;  /* 0x000000d00000720c */ /* 0x040fe40003fc4070 */
[C---:B------:R-:W-:Y:S01]  /*43e0*/  ISETP.GT.U32.AND P4, PT, R0.reuse, R212, PT ;  /* 0x000000d40000720c */ /* 0x040fe20003f84070 */
[----:B------:R-:W-:Y:S01]  /*43f0*/  @!P2 IMAD.MOV R202, RZ, RZ, -R202 ;  /* 0x000000ffffcaa224 */ /* 0x000fe200078e0aca */
[----:B------:R-:W-:Y:S01]  /*4400*/  ISETP.GT.U32.AND P2, PT, R0, R210, PT ;  /* 0x000000d20000720c */ /* 0x000fe20003f44070 */
[----:B------:R-:W-:Y:S01]  /*4410*/  IMAD.MOV R7, RZ, RZ, -R7 ;  /* 0x000000ffff077224 */ /* 0x000fe200078e0a07 */
[----:B------:R-:W-:Y:S01]  /*4420*/  @!P1 IADD3 R206, -R206, RZ, RZ ;  /* 0x000000ffcece9210 */ /* 0x000fe20007ffe1ff */
[C---:B------:R-:W-:Y:S01]  /*4430*/  IMAD R216, R0.reuse, R9, R216 ;  /* 0x0000000900d87224 */ /* 0x040fe200078e02d8 */
[----:B------:R-:W-:Y:S01]  /*4440*/  ISETP.GT.U32.AND P5, PT, R0, R214, PT ;  /* 0x000000d60000720c */ /* 0x000fe20003fa4070 */
[C---:B------:R-:W-:Y:S01]  /*4450*/  VIADD R9, R252.reuse, 0x51 ;  /* 0x00000051fc097836 */ /* 0x040fe20000000000 */
[----:B------:R-:W-:Y:S01]  /*4460*/  IADD3 R12, R252, 0x57, RZ ;  /* 0x00000057fc0c7810 */ /* 0x000fe20007ffe0ff */
[C---:B------:R-:W-:Y:S01]  /*4470*/  IMAD R218, R0.reuse, R7, R218 ;  /* 0x0000000700da7224 */ /* 0x040fe200078e02da */
[----:B------:R-:W-:Y:S01]  /*4480*/  ISETP.GT.U32.AND P1, PT, R0, R216, PT ;  /* 0x000000d80000720c */ /* 0x000fe20003f24070 */
[----:B------:R-:W-:Y:S01]  /*4490*/  @!P3 IMAD.MOV R200, RZ, RZ, -R200 ;  /* 0x000000ffffc8b224 */ /* 0x000fe200078e0ac8 */
[----:B------:R-:W-:Y:S01]  /*44a0*/  IABS R220, R9 ;  /* 0x0000000900dc7213 */ /* 0x000fe20000000000 */
[--C-:B------:R-:W-:Y:S01]  /*44b0*/  @!P6 IMAD.IADD R208, R208, 0x1, -R0.reuse ;  /* 0x00000001d0d0e824 */ /* 0x100fe200078e0a00 */
[----:B------:R-:W-:Y:S01]  /*44c0*/  ISETP.GE.AND P3, PT, R14, RZ, PT ;  /* 0x000000ff0e00720c */ /* 0x000fe20003f66270 */
[----:B------:R-:W-:Y:S01]  /*44d0*/  @!P4 IMAD.IADD R212, R212, 0x1, -R0 ;  /* 0x00000001d4d4c824 */ /* 0x000fe200078e0a00 */
[----:B------:R-:W-:Y:S01]  /*44e0*/  ISETP.GT.U32.AND P6, PT, R0, R218, PT ;  /* 0x000000da0000720c */ /* 0x000fe20003fc4070 */
[----:B------:R-:W-:Y:S01]  /*44f0*/  IMAD.HI.U32 R6, R3, R220, RZ ;  /* 0x000000dc03067227 */ /* 0x000fe200078e00ff */
[----:B------:R-:W-:-:S02]  /*4500*/  ISETP.GE.AND P4, PT, R21, RZ, PT ;  /* 0x000000ff1500720c */ /* 0x000fc40003f86270 */
[-C--:B------:R-:W-:Y:S01]  /*4510*/  @!P2 IADD3 R210, R210, -R0.reuse, RZ ;  /* 0x80000000d2d2a210 */ /* 0x080fe20007ffe0ff */
[----:B------:R-:W-:Y:S01]  /*4520*/  IMAD.MOV R7, RZ, RZ, -R6 ;  /* 0x000000ffff077224 */ /* 0x000fe200078e0a06 */
[----:B------:R-:W-:Y:S01]  /*4530*/  ISETP.GE.AND P2, PT, R19, RZ, PT ;  /* 0x000000ff1300720c */ /* 0x000fe20003f46270 */
[----:B------:R-:W-:Y:S01]  /*4540*/  VIADD R6, R252, 0x52 ;  /* 0x00000052fc067836 */ /* 0x000fe20000000000 */
[----:B------:R-:W-:Y:S01]  /*4550*/  @!P1 IADD3 R216, R216, -R0, RZ ;  /* 0x80000000d8d89210 */ /* 0x000fe20007ffe0ff */
[----:B------:R-:W-:Y:S01]  /*4560*/  IMAD R220, R0, R7, R220 ;  /* 0x0000000700dc7224 */ /* 0x000fe200078e02dc */
[----:B------:R-:W-:Y:S01]  /*4570*/  ISETP.GE.AND P1, PT, R8, RZ, PT ;  /* 0x000000ff0800720c */ /* 0x000fe20003f26270 */
[----:B------:R-:W-:Y:S01]  /*4580*/  VIADD R7, R252, 0x54 ;  /* 0x00000054fc077836 */ /* 0x000fe20000000000 */
[----:B------:R-:W-:Y:S01]  /*4590*/  @!P3 IADD3 R208, -R208, RZ, RZ ;  /* 0x000000ffd0d0b210 */ /* 0x000fe20007ffe1ff */
[--C-:B------:R-:W-:Y:S01]  /*45a0*/  @!P6 IMAD.IADD R218, R218, 0x1, -R0.reuse ;  /* 0x00000001dadae824 */ /* 0x100fe200078e0a00 */
[----:B------:R-:W-:Y:S01]  /*45b0*/  ISETP.GT.U32.AND P3, PT, R0, R216, PT ;  /* 0x000000d80000720c */ /* 0x000fe20003f64070 */
[----:B------:R-:W-:Y:S01]  /*45c0*/  @!P5 IMAD.IADD R214, R214, 0x1, -R0 ;  /* 0x00000001d6d6d824 */ /* 0x000fe200078e0a00 */
[----:B------:R-:W-:Y:S01]  /*45d0*/  @!P4 IADD3 R212, -R212, RZ, RZ ;  /* 0x000000ffd4d4c210 */ /* 0x000fe20007ffe1ff */
[----:B------:R-:W-:Y:S01]  /*45e0*/  VIADD R14, R252, 0x58 ;  /* 0x00000058fc0e7836 */ /* 0x000fe20000000000 */
[C---:B------:R-:W-:Y:S01]  /*45f0*/  ISETP.GT.U32.AND P4, PT, R0.reuse, R220, PT ;  /* 0x000000dc0000720c */ /* 0x040fe20003f84070 */
[----:B------:R-:W-:Y:S01]  /*4600*/  @!P2 IMAD.MOV R210, RZ, RZ, -R210 ;  /* 0x000000ffffd2a224 */ /* 0x000fe200078e0ad2 */
[----:B------:R-:W-:Y:S01]  /*4610*/  ISETP.GT.U32.AND P2, PT, R0, R218, PT ;  /* 0x000000da0000720c */ /* 0x000fe20003f44070 */
[----:B------:R-:W-:Y:S01]  /*4620*/  VIADD R20, R252, 0x5b ;  /* 0x0000005bfc147836 */ /* 0x000fe20000000000 */
[----:B------:R-:W-:-:S02]  /*4630*/  IABS R232, R6 ;  /* 0x0000000600e87213 */ /* 0x000fc40000000000 */
[----:B------:R-:W-:Y:S02]  /*4640*/  IABS R240, R7 ;  /* 0x0000000700f07213 */ /* 0x000fe40000000000 */
[----:B------:R-:W-:Y:S01]  /*4650*/  ISETP.GE.AND P5, PT, R22, RZ, PT ;  /* 0x000000ff1600720c */ /* 0x000fe20003fa6270 */
[----:B------:R-:W-:Y:S01]  /*4660*/  @!P3 IMAD.IADD R216, R216, 0x1, -R0 ;  /* 0x00000001d8d8b824 */ /* 0x000fe200078e0a00 */
[----:B------:R-:W-:Y:S02]  /*4670*/  ISETP.GE.AND P3, PT, R6, RZ, PT ;  /* 0x000000ff0600720c */ /* 0x000fe40003f66270 */
[----:B------:R-:W-:Y:S01]  /*4680*/  IADD3 R6, R252, 0x53, RZ ;  /* 0x00000053fc067810 */ /* 0x000fe20007ffe0ff */
[----:B------:R-:W-:Y:S01]  /*4690*/  @!P1 IMAD.MOV R216, RZ, RZ, -R216 ;  /* 0x000000ffffd89224 */ /* 0x000fe200078e0ad8 */
[----:B------:R-:W-:Y:S01]  /*46a0*/  @!P4 IADD3 R220, R220, -R0, RZ ;  /* 0x80000000dcdcc210 */ /* 0x000fe20007ffe0ff */
[----:B------:R-:W-:Y:S01]  /*46b0*/  @!P2 IMAD.IADD R218, R218, 0x1, -R0 ;  /* 0x00000001dadaa824 */ /* 0x000fe200078e0a00 */
[----:B------:R-:W-:-:S02]  /*46c0*/  ISETP.GE.AND P2, PT, R6, RZ, PT ;  /* 0x000000ff0600720c */ /* 0x000fc40003f46270 */
[----:B------:R-:W-:Y:S01]  /*46d0*/  IABS R236, R6 ;  /* 0x0000000600ec7213 */ /* 0x000fe20000000000 */
[----:B------:R-:W-:Y:S01]  /*46e0*/  IMAD.HI.U32 R6, R3, R232, RZ ;  /* 0x000000e803067227 */ /* 0x000fe200078e00ff */
[----:B------:R-:W-:Y:S02]  /*46f0*/  ISETP.GT.U32.AND P1, PT, R0, R220, PT ;  /* 0x000000dc0000720c */ /* 0x000fe40003f24070 */
[----:B------:R-:W-:Y:S01]  /*4700*/  ISETP.GE.AND P4, PT, R7, RZ, PT ;  /* 0x000000ff0700720c */ /* 0x000fe20003f86270 */
[----:B------:R-:W-:Y:S01]  /*4710*/  IMAD.MOV R7, RZ, RZ, -R6 ;  /* 0x000000ffff077224 */ /* 0x000fe200078e0a06 */
[----:B------:R-:W-:Y:S01]  /*4720*/  IADD3 R8, R252, 0x55, RZ ;  /* 0x00000055fc087810 */ /* 0x000fe20007ffe0ff */
[----:B------:R-:W-:Y:S01]  /*4730*/  @!P5 IMAD.MOV R214, RZ, RZ, -R214 ;  /* 0x000000ffffd6d224 */ /* 0x000fe200078e0ad6 */
[----:B------:R-:W-:Y:S01]  /*4740*/  ISETP.GE.AND P5, PT, R9, RZ, PT ;  /* 0x000000ff0900720c */ /* 0x000fe20003fa6270 */
[----:B------:R-:W-:Y:S01]  /*4750*/  IMAD R232, R0, R7, R232 ;  /* 0x0000000700e87224 */ /* 0x000fe200078e02e8 */
[----:B------:R-:W-:Y:S01]  /*4760*/  IABS R246, R8 ;  /* 0x0000000800f67213 */ /* 0x000fe20000000000 */
[----:B------:R-:W-:Y:S01]  /*4770*/  IMAD.HI.U32 R6, R3, R236, RZ ;  /* 0x000000ec03067227 */ /* 0x000fe200078e00ff */
[----:B------:R-:W-:-:S02]  /*4780*/  ISETP.GE.AND P6, PT, R10, RZ, PT ;  /* 0x000000ff0a00720c */ /* 0x000fc40003fc6270 */
[----:B------:R-:W-:Y:S01]  /*4790*/  IABS R19, R14 ;  /* 0x0000000e00137213 */ /* 0x000fe20000000000 */
[C---:B------:R-:W-:Y:S01]  /*47a0*/  IMAD.HI.U32 R7, R3.reuse, R240, RZ ;  /* 0x000000f003077227 */ /* 0x040fe200078e00ff */
[----:B------:R-:W-:Y:S02]  /*47b0*/  @!P1 IADD3 R220, R220, -R0, RZ ;  /* 0x80000000dcdc9210 */ /* 0x000fe40007ffe0ff */
[----:B------:R-:W-:Y:S01]  /*47c0*/  ISETP.GT.U32.AND P1, PT, R0, R232, PT ;  /* 0x000000e80000720c */ /* 0x000fe20003f24070 */
[----:B------:R-:W-:Y:S01]  /*47d0*/  IMAD.MOV R9, RZ, RZ, -R6 ;  /* 0x000000ffff097224 */ /* 0x000fe200078e0a06 */
[----:B------:R-:W-:Y:S01]  /*47e0*/  IABS R21, R12 ;  /* 0x0000000c00157213 */ /* 0x000fe20000000000 */
[----:B------:R-:W-:Y:S01]  /*47f0*/  IMAD.MOV R7, RZ, RZ, -R7 ;  /* 0x000000ffff077224 */ /* 0x000fe200078e0a07 */
[----:B------:R-:W-:Y:S01]  /*4800*/  @!P5 IADD3 R220, -R220, RZ, RZ ;  /* 0x000000ffdcdcd210 */ /* 0x000fe20007ffe1ff */
[----:B------:R-:W-:Y:S01]  /*4810*/  IMAD R236, R0, R9, R236 ;  /* 0x0000000900ec7224 */ /* 0x000fe200078e02ec */
[----:B------:R-:W-:Y:S01]  /*4820*/  IADD3 R16, R252, 0x59, RZ ;  /* 0x00000059fc107810 */ /* 0x000fe20007ffe0ff */
[----:B------:R-:W-:Y:S01]  /*4830*/  IMAD R240, R0, R7, R240 ;  /* 0x0000000700f07224 */ /* 0x000fe200078e02f0 */
[----:B------:R-:W-:Y:S01]  /*4840*/  IADD3 R22, R252, 0x5c, RZ ;  /* 0x0000005cfc167810 */ /* 0x000fe20007ffe0ff */
[----:B------:R-:W-:Y:S01]  /*4850*/  IMAD.HI.U32 R6, R3, R246, RZ ;  /* 0x000000f603067227 */ /* 0x000fe200078e00ff */
[----:B------:R-:W-:-:S02]  /*4860*/  ISETP.GT.U32.AND P5, PT, R0, R236, PT ;  /* 0x000000ec0000720c */ /* 0x000fc40003fa4070 */
[----:B------:R-:W-:Y:S01]  /*4870*/  IABS R250, R16 ;  /* 0x0000001000fa7213 */ /* 0x000fe20000000000 */
[----:B------:R-:W-:Y:S01]  /*4880*/  @!P1 IMAD.IADD R232, R232, 0x1, -R0 ;  /* 0x00000001e8e89824 */ /* 0x000fe200078e0a00 */
[----:B------:R-:W-:Y:S01]  /*4890*/  IADD3 R9, -R6, RZ, RZ ;  /* 0x000000ff06097210 */ /* 0x000fe20007ffe1ff */
[----:B------:R-:W-:Y:S01]  /*48a0*/  VIADD R10, R252, 0x56 ;  /* 0x00000056fc0a7836 */ /* 0x000fe20000000000 */
[----:B------:R-:W-:Y:S01]  /*48b0*/  IABS R27, R22 ;  /* 0x00000016001b7213 */ /* 0x000fe20000000000 */
[----:B------:R-:W-:Y:S01]  /*48c0*/  @!P6 IMAD.MOV R218, RZ, RZ, -R218 ;  /* 0x000000ffffdae224 */ /* 0x000fe200078e0ada */
[C---:B------:R-:W-:Y:S01]  /*48d0*/  ISETP.GT.U32.AND P1, PT, R0.reuse, R232, PT ;  /* 0x000000e80000720c */ /* 0x040fe20003f24070 */
[----:B------:R-:W-:Y:S01]  /*48e0*/  IMAD R246, R0, R9, R246 ;  /* 0x0000000900f67224 */ /* 0x000fe200078e02f6 */
[----:B------:R-:W-:Y:S01]  /*48f0*/  IABS R17, R10 ;  /* 0x0000000a00117213 */ /* 0x000fe20000000000 */
[----:B------:R-:W-:Y:S01]  /*4900*/  IMAD.HI.U32 R7, R3, R21, RZ ;  /* 0x0000001503077227 */ /* 0x000fe200078e00ff */
[----:B------:R-:W-:-:S02]  /*4910*/  ISETP.GE.AND P6, PT, R8, RZ, PT ;  /* 0x000000ff0800720c */ /* 0x000fc40003fc6270 */
[----:B------:R-:W-:Y:S01]  /*4920*/  IABS R23, R18 ;  /* 0x0000001200177213 */ /* 0x000fe20000000000 */
[----:B------:R-:W-:Y:S01]  /*4930*/  @!P5 IMAD.IADD R236, R236, 0x1, -R0 ;  /* 0x00000001ececd824 */ /* 0x000fe200078e0a00 */
[----:B------:R-:W-:Y:S01]  /*4940*/  ISETP.GT.U32.AND P5, PT, R0, R246, PT ;  /* 0x000000f60000720c */ /* 0x000fe20003fa4070 */
[----:B------:R-:W-:Y:S01]  /*4950*/  IMAD.HI.U32 R6, R3, R17, RZ ;  /* 0x0000001103067227 */ /* 0x000fe200078e00ff */
[----:B------:R-:W-:-:S03]  /*4960*/  IABS R25, R20 ;  /* 0x0000001400197213 */ /* 0x000fc60000000000 */
[----:B------:R-:W-:Y:S01]  /*4970*/  @!P1 IMAD.IADD R232, R232, 0x1, -R0 ;  /* 0x00000001e8e89824 */ /* 0x000fe200078e0a00 */
[----:B------:R-:W-:Y:S01]  /*4980*/  ISETP.GT.U32.AND P1, PT, R0, R240, PT ;  /* 0x000000f00000720c */ /* 0x000fe20003f24070 */
[----:B------:R-:W-:-:S04]  /*4990*/  IMAD.HI.U32 R8, R3, R19, RZ ;  /* 0x0000001303087227 */ /* 0x000fc800078e00ff */
[----:B------:R-:W-:Y:S02]  /*49a0*/  @!P3 IMAD.MOV R232, RZ, RZ, -R232 ;  /* 0x000000ffffe8b224 */ /* 0x000fe400078e0ae8 */
[----:B------:R-:W-:Y:S01]  /*49b0*/  IMAD.MOV R6, RZ, RZ, -R6 ;  /* 0x000000ffff067224 */ /* 0x000fe200078e0a06 */
[----:B------:R-:W-:Y:S01]  /*49c0*/  @!P5 IADD3 R246, R246, -R0, RZ ;  /* 0x80000000f6f6d210 */ /* 0x000fe20007ffe0ff */
[----:B------:R-:W-:Y:S02]  /*49d0*/  IMAD.MOV R8, RZ, RZ, -R8 ;  /* 0x000000ffff087224 */ /* 0x000fe400078e0a08 */
[----:B------:R-:W-:Y:S01]  /*49e0*/  IMAD.MOV R7, RZ, RZ, -R7 ;  /* 0x000000ffff077224 */ /* 0x000fe200078e0a07 */
[----:B------:R-:W-:Y:S01]  /*49f0*/  ISETP.GT.U32.AND P5, PT, R0, R246, PT ;  /* 0x000000f60000720c */ /* 0x000fe20003fa4070 */
[----:B------:R-:W-:Y:S01]  /*4a00*/  @!P1 IMAD.IADD R240, R240, 0x1, -R0 ;  /* 0x00000001f0f09824 */ /* 0x000fe200078e0a00 */
[C---:B------:R-:W-:Y:S01]  /*4a10*/  ISETP.GT.U32.AND P1, PT, R0.reuse, R236, PT ;  /* 0x000000ec0000720c */ /* 0x040fe20003f24070 */
[----:B------:R-:W-:-:S02]  /*4a20*/  IMAD R17, R0, R6, R17 ;  /* 0x0000000600117224 */ /* 0x000fc400078e0211 */
[C---:B------:R-:W-:Y:S01]  /*4a30*/  IMAD R19, R0.reuse, R8, R19 ;  /* 0x0000000800137224 */ /* 0x040fe200078e0213 */
[----:B------:R-:W-:Y:S01]  /*4a40*/  ISETP.GT.U32.AND P3, PT, R0, R240, PT ;  /* 0x000000f00000720c */ /* 0x000fe20003f64070 */
[----:B------:R-:W-:-:S04]  /*4a50*/  IMAD.HI.U32 R6, R3, R250, RZ ;  /* 0x000000fa03067227 */ /* 0x000fc800078e00ff */
[----:B------:R-:W-:Y:S02]  /*4a60*/  IMAD R21, R0, R7, R21 ;  /* 0x0000000700157224 */ /* 0x000fe400078e0215 */
[----:B------:R-:W-:Y:S01]  /*4a70*/  IMAD.MOV R9, RZ, RZ, -R6 ;  /* 0x000000ffff097224 */ /* 0x000fe200078e0a06 */
[-C--:B------:R-:W-:Y:S01]  /*4a80*/  @!P5 IADD3 R246, R246, -R0.reuse, RZ ;  /* 0x80000000f6f6d210 */ /* 0x080fe20007ffe0ff */
[----:B------:R-:W-:Y:S01]  /*4a90*/  IMAD.HI.U32 R6, R3, R27, RZ ;  /* 0x0000001b03067227 */ /* 0x000fe200078e00ff */
[----:B------:R-:W-:Y:S02]  /*4aa0*/  @!P1 IADD3 R236, R236, -R0, RZ ;  /* 0x80000000ecec9210 */ /* 0x000fe40007ffe0ff */
[----:B------:R-:W-:Y:S01]  /*4ab0*/  ISETP.GT.U32.AND P1, PT, R0, R17, PT ;  /* 0x000000110000720c */ /* 0x000fe20003f24070 */
[----:B------:R-:W-:Y:S01]  /*4ac0*/  @!P3 IMAD.IADD R240, R240, 0x1, -R0 ;  /* 0x00000001f0f0b824 */ /* 0x000fe200078e0a00 */
[C---:B------:R-:W-:Y:S01]  /*4ad0*/  ISETP.GT.U32.AND P3, PT, R0.reuse, R19, PT ;  /* 0x000000130000720c */ /* 0x040fe20003f64070 */
[----:B------:R-:W-:Y:S01]  /*4ae0*/  @!P2 IMAD.MOV R236, RZ, RZ, -R236 ;  /* 0x000000ffffeca224 */ /* 0x000fe200078e0aec */
[C---:B------:R-:W-:Y:S01]  /*4af0*/  ISETP.GT.U32.AND P2, PT, R0.reuse, R21, PT ;  /* 0x000000150000720c */ /* 0x040fe20003f44070 */
[----:B------:R-:W-:Y:S01]  /*4b00*/  IMAD R250, R0, R9, R250 ;  /* 0x0000000900fa7224 */ /* 0x000fe200078e02fa */
[----:B------:R-:W-:Y:S01]  /*4b10*/  IADD3 R6, -R6, RZ, RZ ;  /* 0x000000ff06067210 */ /* 0x000fe20007ffe1ff */
[----:B------:R-:W-:-:S02]  /*4b20*/  @!P4 IMAD.MOV R240, RZ, RZ, -R240 ;  /* 0x000000fffff0c224 */ /* 0x000fc400078e0af0 */
[----:B------:R-:W-:Y:S01]  /*4b30*/  IMAD.HI.U32 R7, R3, R23, RZ ;  /* 0x0000001703077227 */ /* 0x000fe200078e00ff */
[----:B------:R-:W-:-:S03]  /*4b40*/  ISETP.GT.U32.AND P5, PT, R0, R250, PT ;  /* 0x000000fa0000720c */ /* 0x000fc60003fa4070 */
[--C-:B------:R-:W-:Y:S01]  /*4b50*/  @!P1 IMAD.IADD R17, R17, 0x1, -R0.reuse ;  /* 0x0000000111119824 */ /* 0x100fe200078e0a00 */
[----:B------:R-:W-:Y:S01]  /*4b60*/  ISETP.GE.AND P1, PT, R10, RZ, PT ;  /* 0x000000ff0a00720c */ /* 0x000fe20003f26270 */
[--C-:B------:R-:W-:Y:S02]  /*4b70*/  @!P3 IMAD.IADD R19, R19, 0x1, -R0.reuse ;  /* 0x000000011313b824 */ /* 0x100fe400078e0a00 */
[----:B------:R-:W-:Y:S01]  /*4b80*/  @!P2 IMAD.IADD R21, R21, 0x1, -R0 ;  /* 0x000000011515a824 */ /* 0x000fe200078e0a00 */
[C---:B------:R-:W-:Y:S01]  /*4b90*/  ISETP.GT.U32.AND P2, PT, R0.reuse, R17, PT ;  /* 0x000000110000720c */ /* 0x040fe20003f44070 */
[----:B------:R-:W-:Y:S01]  /*4ba0*/  IMAD.MOV R7, RZ, RZ, -R7 ;  /* 0x000000ffff077224 */ /* 0x000fe200078e0a07 */
[C---:B------:R-:W-:Y:S01]  /*4bb0*/  ISETP.GT.U32.AND P4, PT, R0.reuse, R19, PT ;  /* 0x000000130000720c */ /* 0x040fe20003f84070 */
[----:B------:R-:W-:Y:S01]  /*4bc0*/  IMAD.HI.U32 R8, R3, R25, RZ ;  /* 0x0000001903087227 */ /* 0x000fe200078e00ff */
[----:B------:R-:W-:Y:S02]  /*4bd0*/  ISETP.GT.U32.AND P3, PT, R0, R21, PT ;  /* 0x000000150000720c */ /* 0x000fe40003f64070 */
[----:B------:R-:W-:Y:S01]  /*4be0*/  @!P5 IADD3 R250, R250, -R0, RZ ;  /* 0x80000000fafad210 */ /* 0x000fe20007ffe0ff */
[----:B------:R-:W-:-:S02]  /*4bf0*/  IMAD R27, R0, R6, R27 ;  /* 0x00000006001b7224 */ /* 0x000fc400078e021b */
[C---:B------:R-:W-:Y:S01]  /*4c00*/  IMAD R23, R0.reuse, R7, R23 ;  /* 0x0000000700177224 */ /* 0x040fe200078e0217 */
[----:B------:R-:W-:Y:S01]  /*4c10*/  ISETP.GT.U32.AND P5, PT, R0, R250, PT ;  /* 0x000000fa0000720c */ /* 0x000fe20003fa4070 */
[----:B------:R-:W-:Y:S02]  /*4c20*/  IMAD.MOV R8, RZ, RZ, -R8 ;  /* 0x000000ffff087224 */ /* 0x000fe400078e0a08 */
[----:B------:R-:W-:Y:S01]  /*4c30*/  VIADD R9, R252, 0x5d ;  /* 0x0000005dfc097836 */ /* 0x000fe20000000000 */
[----:B------:R-:W-:Y:S01]  /*4c40*/  @!P2 IADD3 R17, R17, -R0, RZ ;  /* 0x800000001111a210 */ /* 0x000fe20007ffe0ff */
[----:B------:R-:W-:Y:S01]  /*4c50*/  @!P4 IMAD.IADD R19, R19, 0x1, -R0 ;  /* 0x000000011313c824 */ /* 0x000fe200078e0a00 */
[C---:B------:R-:W-:Y:S01]  /*4c60*/  ISETP.GT.U32.AND P4, PT, R0.reuse, R27, PT ;  /* 0x0000001b0000720c */ /* 0x040fe20003f84070 */
[----:B------:R-:W-:Y:S01]  /*4c70*/  @!P6 IMAD.MOV R246, RZ, RZ, -R246 ;  /* 0x000000fffff6e224 */ /* 0x000fe200078e0af6 */
[C---:B------:R-:W-:Y:S01]  /*4c80*/  ISETP.GT.U32.AND P6, PT, R0.reuse, R23, PT ;  /* 0x000000170000720c */ /* 0x040fe20003fc4070 */
[----:B------:R-:W-:Y:S01]  /*4c90*/  IMAD R25, R0, R8, R25 ;  /* 0x0000000800197224 */ /* 0x000fe200078e0219 */
[----:B------:R-:W-:Y:S01]  /*4ca0*/  IABS R29, R9 ;  /* 0x00000009001d7213 */ /* 0x000fe20000000000 */
[----:B------:R-:W-:Y:S01]  /*4cb0*/  @!P3 IMAD.IADD R21, R21, 0x1, -R0 ;  /* 0x000000011515b824 */ /* 0x000fe200078e0a00 */
[----:B------:R-:W-:Y:S01]  /*4cc0*/  ISETP.GE.AND P3, PT, R12, RZ, PT ;  /* 0x000000ff0c00720c */ /* 0x000fe20003f66270 */
[----:B------:R-:W-:Y:S01]  /*4cd0*/  VIADD R10, R252, 0x5f ;  /* 0x0000005ffc0a7836 */ /* 0x000fe20000000000 */
[----:B------:R-:W-:Y:S01]  /*4ce0*/  ISETP.GT.U32.AND P2, PT, R0, R25, PT ;  /* 0x000000190000720c */ /* 0x000fe20003f44070 */
[----:B------:R-:W-:Y:S01]  /*4cf0*/  IMAD.HI.U32 R6, R3, R29, RZ ;  /* 0x0000001d03067227 */ /* 0x000fe200078e00ff */
[----:B------:R-:W-:-:S02]  /*4d00*/  @!P5 IADD3 R250, R250, -R0, RZ ;  /* 0x80000000fafad210 */ /* 0x000fc40007ffe0ff */
[----:B------:R-:W-:Y:S01]  /*4d10*/  ISETP.GE.AND P5, PT, R14, RZ, PT ;  /* 0x000000ff0e00720c */ /* 0x000fe20003fa6270 */
[----:B------:R-:W-:Y:S01]  /*4d20*/  IMAD.MOV R6, RZ, RZ, -R6 ;  /* 0x000000ffff067224 */ /* 0x000fe200078e0a06 */
[----:B------:R-:W-:Y:S01]  /*4d30*/  IADD3 R8, R252, 0x5e, RZ ;  /* 0x0000005efc087810 */ /* 0x000fe20007ffe0ff */
[--C-:B------:R-:W-:Y:S01]  /*4d40*/  @!P4 IMAD.IADD R27, R27, 0x1, -R0.reuse ;  /* 0x000000011b1bc824 */ /* 0x100fe200078e0a00 */
[----:B------:R-:W-:Y:S01]  /*4d50*/  @!P1 IADD3 R17, -R17, RZ, RZ ;  /* 0x000000ff11119210 */ /* 0x000fe20007ffe1ff */
[----:B------:R-:W-:Y:S01]  /*4d60*/  @!P6 IMAD.IADD R23, R23, 0x1, -R0 ;  /* 0x000000011717e824 */ /* 0x000fe200078e0a00 */
[----:B------:R-:W-:Y:S01]  /*4d70*/  IABS R31, R8 ;  /* 0x00000008001f7213 */ /* 0x000fe20000000000 */
[----:B------:R-:W-:Y:S01]  /*4d80*/  IMAD R29, R0, R6, R29 ;  /* 0x00000006001d7224 */ /* 0x000fe200078e021d */
[----:B------:R-:W-:Y:S01]  /*4d90*/  ISETP.GE.AND P6, PT, R16, RZ, PT ;  /* 0x000000ff1000720c */ /* 0x000fe20003fc6270 */
[----:B------:R-:W-:Y:S01]  /*4da0*/  @!P3 IMAD.MOV R21, RZ, RZ, -R21 ;  /* 0x000000ffff15b224 */ /* 0x000fe200078e0a15 */
[C---:B------:R-:W-:Y:S01]  /*4db0*/  ISETP.GT.U32.AND P3, PT, R0.reuse, R27, PT ;  /* 0x0000001b0000720c */ /* 0x040fe20003f64070 */
[----:B------:R-:W-:Y:S01]  /*4dc0*/  IMAD.HI.U32 R7, R3, R31, RZ ;  /* 0x0000001f03077227 */ /* 0x000fe200078e00ff */
[----:B------:R-:W-:-:S02]  /*4dd0*/  ISETP.GT.U32.AND P1, PT, R0, R23, PT ;  /* 0x000000170000720c */ /* 0x000fc40003f24070 */
[----:B------:R-:W-:Y:S01]  /*4de0*/  @!P5 IADD3 R19, -R19, RZ, RZ ;  /* 0x000000ff1313d210 */ /* 0x000fe20007ffe1ff */
[----:B------:R-:W-:Y:S01]  /*4df0*/  @!P2 IMAD.IADD R25, R25, 0x1, -R0 ;  /* 0x000000011919a824 */ /* 0x000fe200078e0a00 */
[----:B------:R-:W-:Y:S01]  /*4e00*/  ISETP.GT.U32.AND P5, PT, R0, R29, PT ;  /* 0x0000001d0000720c */ /* 0x000fe20003fa4070 */
[----:B------:R-:W-:Y:S01]  /*4e10*/  VIADD R16, R252, 0x6e ;  /* 0x0000006efc107836 */ /* 0x000fe20000000000 */
[----:B------:R-:W-:Y:S02]  /*4e20*/  IADD3 R7, -R7, RZ, RZ ;  /* 0x000000ff07077210 */ /* 0x000fe40007ffe1ff */
[C---:B------:R-:W-:Y:S01]  /*4e30*/  ISETP.GT.U32.AND P4, PT, R0.reuse, R25, PT ;  /* 0x000000190000720c */ /* 0x040fe20003f84070 */
[----:B------:R-:W-:Y:S01]  /*4e40*/  @!P6 IMAD.MOV R250, RZ, RZ, -R250 ;  /* 0x000000fffffae224 */ /* 0x000fe200078e0afa */
[----:B------:R-:W-:Y:S01]  /*4e50*/  IABS R74, R10 ;  /* 0x0000000a004a7213 */ /* 0x000fe20000000000 */
[----:B------:R-:W-:Y:S01]  /*4e60*/  IMAD R31, R0, R7, R31 ;  /* 0x00000007001f7224 */ /* 0x000fe200078e021f */
[----:B------:R-:W-:Y:S01]  /*4e70*/  ISETP.GE.AND P2, PT, R18, RZ, PT ;  /* 0x000000ff1200720c */ /* 0x000fe20003f46270 */
[--C-:B------:R-:W-:Y:S01]  /*4e80*/  @!P3 IMAD.IADD R27, R27, 0x1, -R0.reuse ;  /* 0x000000011b1bb824 */ /* 0x100fe200078e0a00 */
[----:B------:R-:W-:Y:S01]  /*4e90*/  ISETP.GE.AND P3, PT, R9, RZ, PT ;  /* 0x000000ff0900720c */ /* 0x000fe20003f66270 */
[--C-:B------:R-:W-:Y:S01]  /*4ea0*/  @!P1 IMAD.IADD R23, R23, 0x1, -R0.reuse ;  /* 0x0000000117179824 */ /* 0x100fe200078e0a00 */
[----:B------:R-:W-:Y:S01]  /*4eb0*/  ISETP.GT.U32.AND P1, PT, R0, R31, PT ;  /* 0x0000001f0000720c */ /* 0x000fe20003f24070 */
[----:B------:R-:W-:Y:S01]  /*4ec0*/  VIADD R9, R252, 0x60 ;  /* 0x00000060fc097836 */ /* 0x000fe20000000000 */
[----:B------:R-:W-:Y:S01]  /*4ed0*/  ISETP.GE.AND P6, PT, R20, RZ, PT ;  /* 0x000000ff1400720c */ /* 0x000fe20003fc6270 */
[----:B------:R-:W-:Y:S01]  /*4ee0*/  @!P5 IMAD.IADD R29, R29, 0x1, -R0 ;  /* 0x000000011d1dd824 */ /* 0x000fe200078e0a00 */
[----:B------:R-:W-:Y:S01]  /*4ef0*/  IADD3 R12, R252, 0x66, RZ ;  /* 0x00000066fc0c7810 */ /* 0x000fe20007ffe0ff */
[----:B------:R-:W-:Y:S01]  /*4f00*/  IMAD.HI.U32 R6, R3, R74, RZ ;  /* 0x0000004a03067227 */ /* 0x000fe200078e00ff */
[----:B------:R-:W-:-:S02]  /*4f10*/  @!P4 IADD3 R25, R25, -R0, RZ ;  /* 0x800000001919c210 */ /* 0x000fc40007ffe0ff */
[----:B------:R-:W-:Y:S01]  /*4f20*/  IABS R72, R9 ;  /* 0x0000000900487213 */ /* 0x000fe20000000000 */
[----:B------:R-:W-:Y:S01]  /*4f30*/  @!P2 IMAD.MOV R23, RZ, RZ, -R23 ;  /* 0x000000ffff17a224 */ /* 0x000fe200078e0a17 */
[----:B------:R-:W-:Y:S01]  /*4f40*/  ISETP.GE.AND P4, PT, R22, RZ, PT ;  /* 0x000000ff1600720c */ /* 0x000fe20003f86270 */
[----:B------:R-:W-:Y:S01]  /*4f50*/  VIADD R18, R252, 0x6f ;  /* 0x0000006ffc127836 */ /* 0x000fe20000000000 */
[----:B------:R-:W-:Y:S02]  /*4f60*/  ISETP.GT.U32.AND P5, PT, R0, R29, PT ;  /* 0x0000001d0000720c */ /* 0x000fe40003fa4070 */
[----:B------:R-:W-:Y:S01]  /*4f70*/  IADD3 R7, -R6, RZ, RZ ;  /* 0x000000ff06077210 */ /* 0x000fe20007ffe1ff */
[----:B------:R-:W-:Y:S01]  /*4f80*/  IMAD.HI.U32 R6, R3, R72, RZ ;  /* 0x0000004803067227 */ /* 0x000fe200078e00ff */
[----:B------:R-:W-:Y:S02]  /*4f90*/  @!P1 IADD3 R31, R31, -R0, RZ ;  /* 0x800000001f1f9210 */ /* 0x000fe40007ffe0ff */
[----:B------:R-:W-:Y:S01]  /*4fa0*/  ISETP.GE.AND P2, PT, R8, RZ, PT ;  /* 0x000000ff0800720c */ /* 0x000fe20003f46270 */
[----:B------:R-:W-:Y:S01]  /*4fb0*/  IMAD R74, R0, R7, R74 ;  /* 0x00000007004a7224 */ /* 0x000fe200078e024a */
[----:B------:R-:W-:Y:S01]  /*4fc0*/  IADD3 R7, -R6, RZ, RZ ;  /* 0x000000ff06077210 */ /* 0x000fe20007ffe1ff */
[----:B------:R-:W-:Y:S01]  /*4fd0*/  @!P6 IMAD.MOV R25, RZ, RZ, -R25 ;  /* 0x000000ffff19e224 */ /* 0x000fe200078e0a19 */
[----:B------:R-:W-:Y:S01]  /*4fe0*/  ISETP.GT.U32.AND P1, PT, R0, R31, PT ;  /* 0x0000001f0000720c */ /* 0x000fe20003f24070 */
[----:B------:R-:W-:Y:S01]  /*4ff0*/  VIADD R8, R252, 0x61 ;  /* 0x00000061fc087836 */ /* 0x000fe20000000000 */
[----:B------:R-:W-:Y:S01]  /*5000*/  @!P4 IADD3 R27, -R27, RZ, RZ ;  /* 0x000000ff1b1bc210 */ /* 0x000fe20007ffe1ff */
[----:B------:R-:W-:Y:S01]  /*5010*/  @!P5 IMAD.IADD R29, R29, 0x1, -R0 ;  /* 0x000000011d1dd824 */ /* 0x000fe200078e0a00 */
[C---:B------:R-:W-:Y:S01]  /*5020*/  ISETP.GT.U32.AND P4, PT, R0.reuse, R74, PT ;  /* 0x0000004a0000720c */ /* 0x040fe20003f84070 */
[----:B------:R-:W-:Y:S01]  /*5030*/  IMAD R72, R0, R7, R72 ;  /* 0x0000000700487224 */ /* 0x000fe200078e0248 */
[----:B------:R-:W-:Y:S01]  /*5040*/  ISETP.GE.AND P6, PT, R10, RZ, PT ;  /* 0x000000ff0a00720c */ /* 0x000fe20003fc6270 */
[----:B------:R-:W-:Y:S01]  /*5050*/  @!P3 IMAD.MOV R29, RZ, RZ, -R29 ;  /* 0x000000ffff1db224 */ /* 0x000fe200078e0a1d */
[----:B------:R-:W-:Y:S01]  /*5060*/  IABS R70, R8 ;  /* 0x0000000800467213 */ /* 0x000fe20000000000 */
[----:B------:R-:W-:Y:S01]  /*5070*/  VIADD R10, R252, 0x62 ;  /* 0x00000062fc0a7836 */ /* 0x000fe20000000000 */
[----:B------:R-:W-:-:S02]  /*5080*/  ISETP.GT.U32.AND P3, PT, R0, R72, PT ;  /* 0x000000480000720c */ /* 0x000fc40003f64070 */
[----:B------:R-:W-:Y:S01]  /*5090*/  ISETP.GE.AND P5, PT, R9, RZ, PT ;  /* 0x000000ff0900720c */ /* 0x000fe20003fa6270 */
[----:B------:R-:W-:Y:S01]  /*50a0*/  @!P1 IMAD.IADD R31, R31, 0x1, -R0 ;  /* 0x000000011f1f9824 */ /* 0x000fe200078e0a00 */
[----:B------:R-:W-:Y:S01]  /*50b0*/  ISETP.GE.AND P1, PT, R8, RZ, PT ;  /* 0x000000ff0800720c */ /* 0x000fe20003f26270 */
[----:B------:R-:W-:Y:S01]  /*50c0*/  VIADD R8, R252, 0x63 ;  /* 0x00000063fc087836 */ /* 0x000fe20000000000 */
[----:B------:R-:W-:Y:S01]  /*50d0*/  IABS R68, R10 ;  /* 0x0000000a00447213 */ /* 0x000fe20000000000 */
[C---:B------:R-:W-:Y:S01]  /*50e0*/  IMAD.HI.U32 R6, R3.reuse, R70, RZ ;  /* 0x0000004603067227 */ /* 0x040fe200078e00ff */
[----:B------:R-:W-:Y:S02]  /*50f0*/  @!P4 IADD3 R74, R74, -R0, RZ ;  /* 0x800000004a4ac210 */ /* 0x000fe40007ffe0ff */
[----:B------:R-:W-:Y:S01]  /*5100*/  IABS R66, R8 ;  /* 0x0000000800427213 */ /* 0x000fe20000000000 */
[----:B------:R-:W-:Y:S01]  /*5110*/  IMAD.HI.U32 R7, R3, R68, RZ ;  /* 0x0000004403077227 */ /* 0x000fe200078e00ff */
[----:B------:R-:W-:-:S02]  /*5120*/  ISETP.GT.U32.AND P4, PT, R0, R74, PT ;  /* 0x0000004a0000720c */ /* 0x000fc40003f84070 */
[----:B------:R-:W-:Y:S01]  /*5130*/  IABS R60, R12 ;  /* 0x0000000c003c7213 */ /* 0x000fe20000000000 */
[----:B------:R-:W-:Y:S01]  /*5140*/  @!P3 IMAD.IADD R72, R72, 0x1, -R0 ;  /* 0x000000014848b824 */ /* 0x000fe200078e0a00 */
[----:B------:R-:W-:Y:S01]  /*5150*/  IADD3 R7, -R7, RZ, RZ ;  /* 0x000000ff07077210 */ /* 0x000fe20007ffe1ff */
[----:B------:R-:W-:Y:S01]  /*5160*/  IMAD.MOV R9, RZ, RZ, -R6 ;  /* 0x000000ffff097224 */ /* 0x000fe200078e0a06 */
[----:B------:R-:W-:Y:S01]  /*5170*/  IADD3 R14, R252, 0x6d, RZ ;  /* 0x0000006dfc0e7810 */ /* 0x000fe20007ffe0ff */
[----:B------:R-:W-:Y:S01]  /*5180*/  IMAD.HI.U32 R6, R3, R66, RZ ;  /* 0x0000004203067227 */ /* 0x000fe200078e00ff */
[C---:B------:R-:W-:Y:S02]  /*5190*/  ISETP.GT.U32.AND P3, PT, R0.reuse, R72, PT ;  /* 0x000000480000720c */ /* 0x040fe40003f64070 */
[----:B------:R-:W-:Y:S01]  /*51a0*/  IABS R44, R16 ;  /* 0x00000010002c7213 */ /* 0x000fe20000000000 */
[C---:B------:R-:W-:Y:S01]  /*51b0*/  IMAD R70, R0.reuse, R9, R70 ;  /* 0x0000000900467224 */ /* 0x040fe200078e0246 */
[----:B------:R-:W-:Y:S01]  /*51c0*/  IABS R46, R14 ;  /* 0x0000000e002e7213 */ /* 0x000fe20000000000 */
[----:B------:R-:W-:Y:S01]  /*51d0*/  IMAD R68, R0, R7, R68 ;  /* 0x0000000700447224 */ /* 0x000fe200078e0244 */
[----:B------:R-:W-:Y:S01]  /*51e0*/  IADD3 R7, -R6, RZ, RZ ;  /* 0x000000ff06077210 */ /* 0x000fe20007ffe1ff */
[----:B------:R-:W-:Y:S01]  /*51f0*/  @!P2 IMAD.MOV R31, RZ, RZ, -R31 ;  /* 0x000000ffff1fa224 */ /* 0x000fe200078e0a1f */
[----:B------:R-:W-:Y:S01]  /*5200*/  @!P4 IADD3 R74, R74, -R0, RZ ;  /* 0x800000004a4ac210 */ /* 0x000fe20007ffe0ff */
[----:B------:R-:W-:Y:S01]  /*5210*/  VIADD R9, R252, 0x65 ;  /* 0x00000065fc097836 */ /* 0x000fe20000000000 */
[C---:B------:R-:W-:Y:S01]  /*5220*/  ISETP.GT.U32.AND P4, PT, R0.reuse, R70, PT ;  /* 0x000000460000720c */ /* 0x040fe20003f84070 */
[----:B------:R-:W-:Y:S01]  /*5230*/  IMAD R66, R0, R7, R66 ;  /* 0x0000000700427224 */ /* 0x000fe200078e0242 */
[----:B------:R-:W-:Y:S01]  /*5240*/  ISETP.GE.AND P2, PT, R10, RZ, PT ;  /* 0x000000ff0a00720c */ /* 0x000fe20003f46270 */
[----:B------:R-:W-:Y:S01]  /*5250*/  VIADD R10, R252, 0x64 ;  /* 0x00000064fc0a7836 */ /* 0x000fe20000000000 */
[----:B------:R-:W-:Y:S01]  /*5260*/  IABS R62, R9 ;  /* 0x00000009003e7213 */ /* 0x000fe20000000000 */
[----:B------:R-:W-:Y:S01]  /*5270*/  @!P3 IMAD.IADD R72, R72, 0x1, -R0 ;  /* 0x000000014848b824 */ /* 0x000fe200078e0a00 */
[C---:B------:R-:W-:Y:S01]  /*5280*/  ISETP.GT.U32.AND P3, PT, R0.reuse, R66, PT ;  /* 0x000000420000720c */ /* 0x040fe20003f64070 */
[----:B------:R-:W-:Y:S01]  /*5290*/  @!P6 IMAD.MOV R74, RZ, RZ, -R74 ;  /* 0x000000ffff4ae224 */ /* 0x000fe200078e0a4a */
[----:B------:R-:W-:Y:S01]  /*52a0*/  IABS R64, R10 ;  /* 0x0000000a00407213 */ /* 0x000fe20000000000 */
[----:B------:R-:W-:Y:S01]  /*52b0*/  @!P5 IMAD.MOV R72, RZ, RZ, -R72 ;  /* 0x000000ffff48d224 */ /* 0x000fe200078e0a48 */
[----:B------:R-:W-:-:S02]  /*52c0*/  ISETP.GT.U32.AND P6, PT, R0, R68, PT ;  /* 0x000000440000720c */ /* 0x000fc40003fc4070 */
[----:B------:R-:W-:Y:S01]  /*52d0*/  IABS R42, R18 ;  /* 0x00000012002a7213 */ /* 0x000fe20000000000 */
[----:B------:R-:W-:-:S04]  /*52e0*/  IMAD.HI.U32 R6, R3, R64, RZ ;  /* 0x0000004003067227 */ /* 0x000fc800078e00ff */
[----:B------:R-:W-:Y:S02]  /*52f0*/  @!P4 IMAD.IADD R70, R70, 0x1, -R0 ;  /* 0x000000014646c824 */ /* 0x000fe400078e0a00 */
[----:B------:R-:W-:Y:S02]  /*5300*/  IMAD.MOV R7, RZ, RZ, -R6 ;  /* 0x000000ffff077224 */ /* 0x000fe400078e0a06 */
[C---:B------:R-:W-:Y:S01]  /*5310*/  IMAD.HI.U32 R6, R3.reuse, R62, RZ ;  /* 0x0000003e03067227 */ /* 0x040fe200078e00ff */
[----:B------:R-:W-:Y:S02]  /*5320*/  ISETP.GT.U32.AND P4, PT, R0, R70, PT ;  /* 0x000000460000720c */ /* 0x000fe40003f84070 */
[----:B------:R-:W-:Y:S01]  /*5330*/  @!P6 IADD3 R68, R68, -R0, RZ ;  /* 0x800000004444e210 */ /* 0x000fe20007ffe0ff */
[----:B------:R-:W-:Y:S02]  /*5340*/  @!P3 IMAD.IADD R66, R66, 0x1, -R0 ;  /* 0x000000014242b824 */ /* 0x000fe400078e0a00 */
[C---:B------:R-:W-:Y:S01]  /*5350*/  IMAD R64, R0.reuse, R7, R64 ;  /* 0x0000000700407224 */ /* 0x040fe200078e0240 */
[C---:B------:R-:W-:Y:S01]  /*5360*/  ISETP.GT.U32.AND P6, PT, R0.reuse, R68, PT ;  /* 0x000000440000720c */ /* 0x040fe20003fc4070 */
[----:B------:R-:W-:Y:S01]  /*5370*/  IMAD.MOV R7, RZ, RZ, -R6 ;  /* 0x000000ffff077224 */ /* 0x000fe200078e0a06 */
[C---:B------:R-:W-:Y:S01]  /*5380*/  ISETP.GT.U32.AND P3, PT, R0.reuse, R66, PT ;  /* 0x000000420000720c */ /* 0x040fe20003f64070 */
[----:B------:R-:W-:Y:S01]  /*5390*/  IMAD.HI.U32 R6, R3, R60, RZ ;  /* 0x0000003c03067227 */ /* 0x000fe200078e00ff */
[----:B------:R-:W-:-:S03]  /*53a0*/  ISETP.GT.U32.AND P5, PT, R0, R64, PT ;  /* 0x000000400000720c */ /* 0x000fc60003fa4070 */
[----:B------:R-:W-:Y:S01]  /*53b0*/  IMAD R62, R0, R7, R62 ;  /* 0x00000007003e7224 */ /* 0x000fe200078e023e */
[----:B------:R-:W-:Y:S02]  /*53c0*/  IADD3 R7, -R6, RZ, RZ ;  /* 0x000000ff06077210 */ /* 0x000fe40007ffe1ff */
[----:B------:R-:W-:Y:S02]  /*53d0*/  @!P4 IADD3 R70, R70, -R0, RZ ;  /* 0x800000004646c210 */ /* 0x000fe40007ffe0ff */
[----:B------:R-:W-:Y:S01]  /*53e0*/  ISETP.GE.AND P4, PT, R8, RZ, PT ;  /* 0x000000ff0800720c */ /* 0x000fe20003f86270 */
[----:B------:R-:W-:Y:S02]  /*53f0*/  VIADD R8, R252, 0x67 ;  /* 0x00000067fc087836 */ /* 0x000fe40000000000 */
[----:B------:R-:W-:Y:S02]  /*5400*/  IMAD R60, R0, R7, R60 ;  /* 0x00000007003c7224 */ /* 0x000fe400078e023c */
[--C-:B------:R-:W-:Y:S01]  /*5410*/  @!P3 IMAD.IADD R66, R66, 0x1, -R0.reuse ;  /* 0x000000014242b824 */ /* 0x100fe200078e0a00 */
[----:B------:R-:W-:Y:S01]  /*5420*/  IABS R58, R8 ;  /* 0x00000008003a7213 */ /* 0x000fe20000000000 */
[----:B------:R-:W-:Y:S01]  /*5430*/  @!P6 IMAD.IADD R68, R68, 0x1, -R0 ;  /* 0x000000014444e824 */ /* 0x000fe200078e0a00 */
[----:B------:R-:W-:Y:S01]  /*5440*/  ISETP.GT.U32.AND P3, PT, R0, R60, PT ;  /* 0x0000003c0000720c */ /* 0x000fe20003f64070 */
[----:B------:R-:W-:Y:S01]  /*5450*/  @!P1 IMAD.MOV R70, RZ, RZ, -R70 ;  /* 0x000000ffff469224 */ /* 0x000fe200078e0a46 */
[----:B------:R-:W-:Y:S01]  /*5460*/  ISETP.GE.AND P6, PT, R10, RZ, PT ;  /* 0x000000ff0a00720c */ /* 0x000fe20003fc6270 */
[----:B------:R-:W-:Y:S01]  /*5470*/  IMAD.HI.U32 R6, R3, R58, RZ ;  /* 0x0000003a03067227 */ /* 0x000fe200078e00ff */
[----:B------:R-:W-:-:S02]  /*5480*/  ISETP.GT.U32.AND P1, PT, R0, R62, PT ;  /* 0x0000003e0000720c */ /* 0x000fc40003f24070 */
[----:B------:R-:W-:Y:S01]  /*5490*/  @!P5 IADD3 R64, R64, -R0, RZ ;  /* 0x800000004040d210 */ /* 0x000fe20007ffe0ff */
[----:B------:R-:W-:Y:S02]  /*54a0*/  VIADD R10, R252, 0x68 ;  /* 0x00000068fc0a7836 */ /* 0x000fe40000000000 */
[----:B------:R-:W-:Y:S01]  /*54b0*/  IMAD.MOV R7, RZ, RZ, -R6 ;  /* 0x000000ffff077224 */ /* 0x000fe200078e0a06 */
[C---:B------:R-:W-:Y:S01]  /*54c0*/  ISETP.GT.U32.AND P5, PT, R0.reuse, R64, PT ;  /* 0x000000400000720c */ /* 0x040fe20003fa4070 */
[----:B------:R-:W-:Y:S01]  /*54d0*/  @!P4 IMAD.MOV R66, RZ, RZ, -R66 ;  /* 0x000000ffff42c224 */ /* 0x000fe200078e0a42 */
[----:B------:R-:W-:Y:S01]  /*54e0*/  IABS R56, R10 ;  /* 0x0000000a00387213 */ /* 0x000fe20000000000 */
[----:B------:R-:W-:Y:S02]  /*54f0*/  IMAD R58, R0, R7, R58 ;  /* 0x00000007003a7224 */ /* 0x000fe400078e023a */
[----:B------:R-:W-:Y:S02]  /*5500*/  @!P3 IMAD.IADD R60, R60, 0x1, -R0 ;  /* 0x000000013c3cb824 */ /* 0x000fe400078e0a00 */
[----:B------:R-:W-:Y:S01]  /*5510*/  IMAD.HI.U32 R6, R3, R56, RZ ;  /* 0x0000003803067227 */ /* 0x000fe200078e00ff */
[----:B------:R-:W-:-:S02]  /*5520*/  ISETP.GT.U32.AND P4, PT, R0, R58, PT ;  /* 0x0000003a0000720c */ /* 0x000fc40003f84070 */
[----:B------:R-:W-:Y:S01]  /*5530*/  ISETP.GT.U32.AND P3, PT, R0, R60, PT ;  /* 0x0000003c0000720c */ /* 0x000fe20003f64070 */
[----:B------:R-:W-:Y:S01]  /*5540*/  @!P2 IMAD.MOV R68, RZ, RZ, -R68 ;  /* 0x000000ffff44a224 */ /* 0x000fe200078e0a44 */
[----:B------:R-:W-:Y:S02]  /*5550*/  IADD3 R7, -R6, RZ, RZ ;  /* 0x000000ff06077210 */ /* 0x000fe40007ffe1ff */
[-C--:B------:R-:W-:Y:S02]  /*5560*/  @!P1 IADD3 R62, R62, -R0.reuse, RZ ;  /* 0x800000003e3e9210 */ /* 0x080fe40007ffe0ff */
[----:B------:R-:W-:Y:S01]  /*5570*/  ISETP.GE.AND P1, PT, R9, RZ, PT ;  /* 0x000000ff0900720c */ /* 0x000fe20003f26270 */
[----:B------:R-:W-:Y:S01]  /*5580*/  VIADD R9, R252, 0x69 ;  /* 0x00000069fc097836 */ /* 0x000fe20000000000 */
[----:B------:R-:W-:Y:S01]  /*5590*/  @!P5 IADD3 R64, R64, -R0, RZ ;  /* 0x800000004040d210 */ /* 0x000fe20007ffe0ff */
[C---:B------:R-:W-:Y:S01]  /*55a0*/  IMAD R56, R0.reuse, R7, R56 ;  /* 0x0000000700387224 */ /* 0x040fe200078e0238 */
[----:B------:R-:W-:Y:S01]  /*55b0*/  ISETP.GT.U32.AND P2, PT, R0, R62, PT ;  /* 0x0000003e0000720c */ /* 0x000fe20003f44070 */
[----:B------:R-:W-:Y:S01]  /*55c0*/  @!P4 IMAD.IADD R58, R58, 0x1, -R0 ;  /* 0x000000013a3ac824 */ /* 0x000fe200078e0a00 */
[----:B------:R-:W-:-:S02]  /*55d0*/  IABS R54, R9 ;  /* 0x0000000900367213 */ /* 0x000fc40000000000 */
[----:B------:R-:W-:Y:S02]  /*55e0*/  @!P3 IADD3 R60, R60, -R0, RZ ;  /* 0x800000003c3cb210 */ /* 0x000fe40007ffe0ff */
[C---:B------:R-:W-:Y:S01]  /*55f0*/  ISETP.GT.U32.AND P3, PT, R0.reuse, R56, PT ;  /* 0x000000380000720c */ /* 0x040fe20003f64070 */
[----:B------:R-:W-:Y:S01]  /*5600*/  IMAD.HI.U32 R6, R3, R54, RZ ;  /* 0x0000003603067227 */ /* 0x000fe200078e00ff */
[----:B------:R-:W-:Y:S02]  /*5610*/  ISETP.GT.U32.AND P4, PT, R0, R58, PT ;  /* 0x0000003a0000720c */ /* 0x000fe40003f84070 */
[----:B------:R-:W-:Y:S01]  /*5620*/  @!P6 IADD3 R64, -R64, RZ, RZ ;  /* 0x000000ff4040e210 */ /* 0x000fe20007ffe1ff */
[----:B------:R-:W-:Y:S01]  /*5630*/  IMAD.MOV R7, RZ, RZ, -R6 ;  /* 0x000000ffff077224 */ /* 0x000fe200078e0a06 */
[----:B------:R-:W-:Y:S01]  /*5640*/  ISETP.GE.AND P6, PT, R8, RZ, PT ;  /* 0x000000ff0800720c */ /* 0x000fe20003fc6270 */
[----:B------:R-:W-:Y:S01]  /*5650*/  VIADD R8, R252, 0x6a ;  /* 0x0000006afc087836 */ /* 0x000fe20000000000 */
[----:B------:R-:W-:Y:S01]  /*5660*/  ISETP.GE.AND P5, PT, R12, RZ, PT ;  /* 0x000000ff0c00720c */ /* 0x000fe20003fa6270 */
[----:B------:R-:W-:-:S02]  /*5670*/  IMAD R54, R0, R7, R54 ;  /* 0x0000000700367224 */ /* 0x000fc400078e0236 */
[--C-:B------:R-:W-:Y:S01]  /*5680*/  @!P2 IMAD.IADD R62, R62, 0x1, -R0.reuse ;  /* 0x000000013e3ea824 */ /* 0x100fe200078e0a00 */
[----:B------:R-:W-:Y:S01]  /*5690*/  IABS R52, R8 ;  /* 0x0000000800347213 */ /* 0x000fe20000000000 */
[----:B------:R-:W-:Y:S01]  /*56a0*/  @!P3 IMAD.IADD R56, R56, 0x1, -R0 ;  /* 0x000000013838b824 */ /* 0x000fe200078e0a00 */
[----:B------:R-:W-:Y:S01]  /*56b0*/  ISETP.GE.AND P2, PT, R10, RZ, PT ;  /* 0x000000ff0a00720c */ /* 0x000fe20003f46270 */
[----:B------:R-:W-:Y:S01]  /*56c0*/  VIADD R10, R252, 0x6b ;  /* 0x0000006bfc0a7836 */ /* 0x000fe20000000000 */
[----:B------:R-:W-:Y:S01]  /*56d0*/  @!P4 IADD3 R58, R58, -R0, RZ ;  /* 0x800000003a3ac210 */ /* 0x000fe20007ffe0ff */
[C---:B------:R-:W-:Y:S01]  /*56e0*/  IMAD.HI.U32 R6, R3.reuse, R52, RZ ;  /* 0x0000003403067227 */ /* 0x040fe200078e00ff */
[C---:B------:R-:W-:Y:S02]  /*56f0*/  ISETP.GT.U32.AND P3, PT, R0.reuse, R56, PT ;  /* 0x000000380000720c */ /* 0x040fe40003f64070 */
[----:B------:R-:W-:Y:S01]  /*5700*/  ISETP.GT.U32.AND P4, PT, R0, R54, PT ;  /* 0x000000360000720c */ /* 0x000fe20003f84070 */
[----:B------:R-:W-:Y:S01]  /*5710*/  IMAD.MOV R7, RZ, RZ, -R6 ;  /* 0x000000ffff077224 */ /* 0x000fe200078e0a06 */
[----:B------:R-:W-:Y:S01]  /*5720*/  IABS R50, R10 ;  /* 0x0000000a00327213 */ /* 0x000fe20000000000 */
[----:B------:R-:W-:Y:S01]  /*5730*/  VIADD R12, R252, 0x6c ;  /* 0x0000006cfc0c7836 */ /* 0x000fe20000000000 */
[----:B------:R-:W-:Y:S01]  /*5740*/  @!P5 IADD3 R60, -R60, RZ, RZ ;  /* 0x000000ff3c3cd210 */ /* 0x000fe20007ffe1ff */
[----:B------:R-:W-:Y:S01]  /*5750*/  IMAD R52, R0, R7, R52 ;  /* 0x0000000700347224 */ /* 0x000fe200078e0234 */
[----:B------:R-:W-:Y:S01]  /*5760*/  ISETP.GE.AND P5, PT, R8, RZ, PT ;  /* 0x000000ff0800720c */ /* 0x000fe20003fa6270 */
[----:B------:R-:W-:Y:S01]  /*5770*/  IMAD.HI.U32 R6, R3, R50, RZ ;  /* 0x0000003203067227 */ /* 0x000fe200078e00ff */
[----:B------:R-:W-:-:S02]  /*5780*/  IABS R48, R12 ;  /* 0x0000000c00307213 */ /* 0x000fc40000000000 */
[----:B------:R-:W-:Y:S01]  /*5790*/  @!P6 IADD3 R58, -R58, RZ, RZ ;  /* 0x000000ff3a3ae210 */ /* 0x000fe20007ffe1ff */
[----:B------:R-:W-:Y:S01]  /*57a0*/  @!P1 IMAD.MOV R62, RZ, RZ, -R62 ;  /* 0x000000ffff3e9224 */ /* 0x000fe200078e0a3e */
[----:B------:R-:W-:Y:S01]  /*57b0*/  @!P3 IADD3 R56, R56, -R0, RZ ;  /* 0x800000003838b210 */ /* 0x000fe20007ffe0ff */
[----:B------:R-:W-:Y:S01]  /*57c0*/  @!P4 IMAD.IADD R54, R54, 0x1, -R0 ;  /* 0x000000013636c824 */ /* 0x000fe200078e0a00 */
[C---:B------:R-:W-:Y:S01]  /*57d0*/  ISETP.GT.U32.AND P3, PT, R0.reuse, R52, PT ;  /* 0x000000340000720c */ /* 0x040fe20003f64070 */
[----:B------:R-:W-:Y:S01]  /*57e0*/  IMAD.HI.U32 R7, R3, R48, RZ ;  /* 0x0000003003077227 */ /* 0x000fe200078e00ff */
[----:B------:R-:W-:Y:S02]  /*57f0*/  ISETP.GE.AND P1, PT, R9, RZ, PT ;  /* 0x000000ff0900720c */ /* 0x000fe40003f26270 */
[----:B------:R-:W-:Y:S01]  /*5800*/  ISETP.GT.U32.AND P4, PT, R0, R54, PT ;  /* 0x000000360000720c */ /* 0x000fe20003f84070 */
[----:B------:R-:W-:Y:S01]  /*5810*/  IMAD.MOV R9, RZ, RZ, -R6 ;  /* 0x000000ffff097224 */ /* 0x000fe200078e0a06 */
[----:B------:R-:W-:Y:S01]  /*5820*/  IADD3 R7, -R7, RZ, RZ ;  /* 0x000000ff07077210 */ /* 0x000fe20007ffe1ff */
[----:B------:R-:W-:-:S04]  /*5830*/  IMAD.HI.U32 R6, R3, R44, RZ ;  /* 0x0000002c03067227 */ /* 0x000fc800078e00ff */
[----:B------:R-:W-:Y:S01]  /*5840*/  IMAD R50, R0, R9, R50 ;  /* 0x0000000900327224 */ /* 0x000fe200078e0232 */
[----:B------:R-:W-:Y:S01]  /*5850*/  IADD3 R9, -R6, RZ, RZ ;  /* 0x000000ff06097210 */ /* 0x000fe20007ffe1ff */
[----:B------:R-:W-:Y:S02]  /*5860*/  IMAD R48, R0, R7, R48 ;  /* 0x0000000700307224 */ /* 0x000fe400078e0230 */
[--C-:B------:R-:W-:Y:S01]  /*5870*/  @!P3 IMAD.IADD R52, R52, 0x1, -R0.reuse ;  /* 0x000000013434b824 */ /* 0x100fe200078e0a00 */
[----:B------:R-:W-:Y:S01]  /*5880*/  ISETP.GT.U32.AND P3, PT, R0, R50, PT ;  /* 0x000000320000720c */ /* 0x000fe20003f64070 */
[----:B------:R-:W-:Y:S01]  /*5890*/  @!P4 IMAD.IADD R54, R54, 0x1, -R0 ;  /* 0x000000013636c824 */ /* 0x000fe200078e0a00 */
[C---:B------:R-:W-:Y:S01]  /*58a0*/  ISETP.GT.U32.AND P4, PT, R0.reuse, R48, PT ;  /* 0x000000300000720c */ /* 0x040fe20003f84070 */
[----:B------:R-:W-:Y:S01]  /*58b0*/  IMAD.HI.U32 R8, R3, R46, RZ ;  /* 0x0000002e03087227 */ /* 0x000fe200078e00ff */
[----:B------:R-:W-:-:S03]  /*58c0*/  ISETP.GT.U32.AND P6, PT, R0, R52, PT ;  /* 0x000000340000720c */ /* 0x000fc60003fc4070 */
[----:B------:R-:W-:Y:S02]  /*58d0*/  IMAD.MOV R33, RZ, RZ, -R8 ;  /* 0x000000ffff217224 */ /* 0x000fe400078e0a08 */
[----:B------:R-:W-:Y:S02]  /*58e0*/  VIADD R8, R252, 0x70 ;  /* 0x00000070fc087836 */ /* 0x000fe40000000000 */
[----:B------:R-:W-:Y:S02]  /*58f0*/  IMAD R44, R0, R9, R44 ;  /* 0x00000009002c7224 */ /* 0x000fe400078e022c */
[----:B------:R-:W-:Y:S01]  /*5900*/  @!P3 IMAD.IADD R50, R50, 0x1, -R0 ;  /* 0x000000013232b824 */ /* 0x000fe200078e0a00 */
[----:B------:R-:W-:Y:S01]  /*5910*/  IABS R40, R8 ;  /* 0x0000000800287213 */ /* 0x000fe20000000000 */
[C---:B------:R-:W-:Y:S01]  /*5920*/  IMAD.HI.U32 R7, R3.reuse, R42, RZ ;  /* 0x0000002a03077227 */ /* 0x040fe200078e00ff */
[----:B------:R-:W-:Y:S02]  /*5930*/  @!P4 IADD3 R48, R48, -R0, RZ ;  /* 0x800000003030c210 */ /* 0x000fe40007ffe0ff */
[C---:B------:R-:W-:Y:S01]  /*5940*/  ISETP.GT.U32.AND P4, PT, R0.reuse, R50, PT ;  /* 0x000000320000720c */ /* 0x040fe20003f84070 */
[----:B------:R-:W-:Y:S01]  /*5950*/  IMAD R46, R0, R33, R46 ;  /* 0x00000021002e7224 */ /* 0x000fe200078e022e */
[----:B------:R-:W-:Y:S01]  /*5960*/  @!P6 IADD3 R52, R52, -R0, RZ ;  /* 0x800000003434e210 */ /* 0x000fe20007ffe0ff */
[----:B------:R-:W-:Y:S01]  /*5970*/  IMAD.MOV R7, RZ, RZ, -R7 ;  /* 0x000000ffff077224 */ /* 0x000fe200078e0a07 */
[----:B------:R-:W-:Y:S01]  /*5980*/  ISETP.GE.AND P6, PT, R12, RZ, PT ;  /* 0x000000ff0c00720c */ /* 0x000fe20003fc6270 */
[----:B------:R-:W-:Y:S01]  /*5990*/  IMAD.HI.U32 R6, R3, R40, RZ ;  /* 0x0000002803067227 */ /* 0x000fe200078e00ff */
[----:B------:R-:W-:-:S02]  /*59a0*/  ISETP.GE.AND P3, PT, R14, RZ, PT ;  /* 0x000000ff0e00720c */ /* 0x000fc40003f66270 */
[----:B------:R-:W-:Y:S01]  /*59b0*/  IADD3 R33, R252, 0x7b, RZ ;  /* 0x0000007bfc217810 */ /* 0x000fe20007ffe0ff */
[----:B------:R-:W-:Y:S01]  /*59c0*/  @!P1 IMAD.MOV R54, RZ, RZ, -R54 ;  /* 0x000000ffff369224 */ /* 0x000fe200078e0a36 */
[C---:B------:R-:W-:Y:S01]  /*59d0*/  ISETP.GT.U32.AND P1, PT, R0.reuse, R46, PT ;  /* 0x0000002e0000720c */ /* 0x040fe20003f24070 */
[----:B------:R-:W-:Y:S02]  /*59e0*/  IMAD R42, R0, R7, R42 ;  /* 0x00000007002a7224 */ /* 0x000fe400078e022a */
[----:B------:R-:W-:Y:S01]  /*59f0*/  @!P4 IADD3 R50, R50, -R0, RZ ;  /* 0x800000003232c210 */ /* 0x000fe20007ffe0ff */
[----:B------:R-:W-:Y:S01]  /*5a00*/  IMAD.MOV R7, RZ, RZ, -R6 ;  /* 0x000000ffff077224 */ /* 0x000fe200078e0a06 */
[----:B------:R-:W-:Y:S01]  /*5a10*/  ISETP.GT.U32.AND P4, PT, R0, R44, PT ;  /* 0x0000002c0000720c */ /* 0x000fe20003f84070 */
[----:B------:R-:W-:Y:S01]  /*5a20*/  @!P2 IMAD.MOV R56, RZ, RZ, -R56 ;  /* 0x000000ffff38a224 */ /* 0x000fe200078e0a38 */
[----:B------:R-:W-:Y:S01]  /*5a30*/  ISETP.GE.AND P2, PT, R10, RZ, PT ;  /* 0x000000ff0a00720c */ /* 0x000fe20003f46270 */
[----:B------:R-:W-:Y:S01]  /*5a40*/  IMAD R40, R0, R7, R40 ;  /* 0x0000000700287224 */ /* 0x000fe200078e0228 */
[----:B------:R-:W-:Y:S01]  /*5a50*/  IADD3 R10, R252, 0x71, RZ ;  /* 0x00000071fc0a7810 */ /* 0x000fe20007ffe0ff */
[----:B------:R-:W-:Y:S01]  /*5a60*/  @!P5 IMAD.MOV R52, RZ, RZ, -R52 ;  /* 0x000000ffff34d224 */ /* 0x000fe200078e0a34 */
[----:B------:R-:W-:Y:S01]  /*5a70*/  ISETP.GT.U32.AND P5, PT, R0, R48, PT ;  /* 0x000000300000720c */ /* 0x000fe20003fa4070 */
[----:B------:R-:W-:Y:S01]  /*5a80*/  VIADD R12, R252, 0x72 ;  /* 0x00000072fc0c7836 */ /* 0x000fe20000000000 */
[----:B------:R-:W-:Y:S01]  /*5a90*/  IABS R38, R10 ;  /* 0x0000000a00267213 */ /* 0x000fe20000000000 */
[----:B------:R-:W-:-:S02]  /*5aa0*/  @!P1 IMAD.IADD R46, R46, 0x1, -R0 ;  /* 0x000000012e2e9824 */ /* 0x000fc400078e0a00 */
[----:B------:R-:W-:Y:S01]  /*5ab0*/  VIADD R14, R252, 0x73 ;  /* 0x00000073fc0e7836 */ /* 0x000fe20000000000 */
[----:B------:R-:W-:Y:S01]  /*5ac0*/  IABS R36, R12 ;  /* 0x0000000c00247213 */ /* 0x000fe20000000000 */
[----:B------:R-:W-:Y:S01]  /*5ad0*/  @!P4 IMAD.IADD R44, R44, 0x1, -R0 ;  /* 0x000000012c2cc824 */ /* 0x000fe200078e0a00 */
[C---:B------:R-:W-:Y:S01]  /*5ae0*/  ISETP.GT.U32.AND P4, PT, R0.reuse, R40, PT ;  /* 0x000000280000720c */ /* 0x040fe20003f84070 */
[----:B------:R-:W-:Y:S01]  /*5af0*/  @!P2 IMAD.MOV R50, RZ, RZ, -R50 ;  /* 0x000000ffff32a224 */ /* 0x000fe200078e0a32 */
[C---:B------:R-:W-:Y:S01]  /*5b00*/  ISETP.GT.U32.AND P1, PT, R0.reuse, R46, PT ;  /* 0x0000002e0000720c */ /* 0x040fe20003f24070 */
[C---:B------:R-:W-:Y:S01]  /*5b10*/  IMAD.HI.U32 R7, R3.reuse, R36, RZ ;  /* 0x0000002403077227 */ /* 0x040fe200078e00ff */
[----:B------:R-:W-:Y:S02]  /*5b20*/  ISETP.GT.U32.AND P2, PT, R0, R44, PT ;  /* 0x0000002c0000720c */ /* 0x000fe40003f44070 */
[----:B------:R-:W-:Y:S01]  /*5b30*/  IABS R34, R14 ;  /* 0x0000000e00227213 */ /* 0x000fe20000000000 */
[----:B------:R-:W-:Y:S01]  /*5b40*/  @!P5 IMAD.IADD R48, R48, 0x1, -R0 ;  /* 0x000000013030d824 */ /* 0x000fe200078e0a00 */
[----:B------:R-:W-:Y:S01]  /*5b50*/  ISETP.GT.U32.AND P5, PT, R0, R42, PT ;  /* 0x0000002a0000720c */ /* 0x000fe20003fa4070 */
[----:B------:R-:W-:Y:S01]  /*5b60*/  IMAD.HI.U32 R6, R3, R38, RZ ;  /* 0x0000002603067227 */ /* 0x000fe200078e00ff */
[----:B------:R-:W-:-:S02]  /*5b70*/  IADD3 R7, -R7, RZ, RZ ;  /* 0x000000ff07077210 */ /* 0x000fc40007ffe1ff */
[----:B------:R-:W-:Y:S01]  /*5b80*/  @!P6 IADD3 R48, -R48, RZ, RZ ;  /* 0x000000ff3030e210 */ /* 0x000fe20007ffe1ff */
[----:B------:R-:W-:Y:S02]  /*5b90*/  @!P4 IMAD.IADD R40, R40, 0x1, -R0 ;  /* 0x000000012828c824 */ /* 0x000fe400078e0a00 */
[----:B------:R-:W-:Y:S01]  /*5ba0*/  IMAD R36, R0, R7, R36 ;  /* 0x0000000700247224 */ /* 0x000fe200078e0224 */
[----:B------:R-:W-:Y:S01]  /*5bb0*/  @!P1 IADD3 R46, R46, -R0, RZ ;  /* 0x800000002e2e9210 */ /* 0x000fe20007ffe0ff */
[----:B------:R-:W-:Y:S01]  /*5bc0*/  IMAD.MOV R9, RZ, RZ, -R6 ;  /* 0x000000ffff097224 */ /* 0x000fe200078e0a06 */
[----:B------:R-:W-:Y:S01]  /*5bd0*/  ISETP.GT.U32.AND P6, PT, R0, R40, PT ;  /* 0x000000280000720c */ /* 0x000fe20003fc4070 */
[----:B------:R-:W-:Y:S01]  /*5be0*/  @!P2 IMAD.IADD R44, R44, 0x1, -R0 ;  /* 0x000000012c2ca824 */ /* 0x000fe200078e0a00 */
[----:B------:R-:W-:Y:S01]  /*5bf0*/  ISETP.GE.AND P1, PT, R16, RZ, PT ;  /* 0x000000ff1000720c */ /* 0x000fe20003f26270 */
[----:B------:R-:W-:Y:S01]  /*5c00*/  VIADD R16, R252, 0x74 ;  /* 0x00000074fc107836 */ /* 0x000fe20000000000 */
[C---:B------:R-:W-:Y:S01]  /*5c10*/  ISETP.GT.U32.AND P2, PT, R0.reuse, R36, PT ;  /* 0x000000240000720c */ /* 0x040fe20003f44070 */
[----:B------:R-:W-:-:S02]  /*5c20*/  IMAD R38, R0, R9, R38 ;  /* 0x0000000900267224 */ /* 0x000fc400078e0226 */
[----:B------:R-:W-:Y:S01]  /*5c30*/  @!P5 IMAD.IADD R42, R42, 0x1, -R0 ;  /* 0x000000012a2ad824 */ /* 0x000fe200078e0a00 */
[----:B------:R-:W-:Y:S01]  /*5c40*/  IABS R32, R16 ;  /* 0x0000001000207213 */ /* 0x000fe20000000000 */
[C---:B------:R-:W-:Y:S01]  /*5c50*/  IMAD.HI.U32 R6, R3.reuse, R34, RZ ;  /* 0x0000002203067227 */ /* 0x040fe200078e00ff */
[----:B------:R-:W-:Y:S02]  /*5c60*/  ISETP.GE.AND P5, PT, R18, RZ, PT ;  /* 0x000000ff1200720c */ /* 0x000fe40003fa6270 */
[----:B------:R-:W-:Y:S01]  /*5c70*/  ISETP.GT.U32.AND P4, PT, R0, R42, PT ;  /* 0x0000002a0000720c */ /* 0x000fe20003f84070 */
[----:B------:R-:W-:Y:S01]  /*5c80*/  VIADD R9, R252, 0x75 ;  /* 0x00000075fc097836 */ /* 0x000fe20000000000 */
[----:B------:R-:W-:Y:S01]  /*5c90*/  IADD3 R7, -R6, RZ, RZ ;  /* 0x000000ff06077210 */ /* 0x000fe20007ffe1ff */
[----:B------:R-:W-:Y:S01]  /*5ca0*/  @!P3 IMAD.MOV R46, RZ, RZ, -R46 ;  /* 0x000000ffff2eb224 */ /* 0x000fe200078e0a2e */
[----:B------:R-:W-:Y:S01]  /*5cb0*/  ISETP.GT.U32.AND P3, PT, R0, R38, PT ;  /* 0x000000260000720c */ /* 0x000fe20003f64070 */
[----:B------:R-:W-:Y:S01]  /*5cc0*/  IMAD.HI.U32 R6, R3, R32, RZ ;  /* 0x0000002003067227 */ /* 0x000fe200078e00ff */
[----:B------:R-:W-:-:S02]  /*5cd0*/  @!P6 IADD3 R40, R40, -R0, RZ ;  /* 0x800000002828e210 */ /* 0x000fc40007ffe0ff */
[----:B------:R-:W-:Y:S01]  /*5ce0*/  IABS R30, R9 ;  /* 0x00000009001e7213 */ /* 0x000fe20000000000 */
[----:B------:R-:W-:Y:S01]  /*5cf0*/  IMAD R34, R0, R7, R34 ;  /* 0x0000000700227224 */ /* 0x000fe200078e0222 */
[----:B------:R-:W-:Y:S01]  /*5d00*/  ISETP.GE.AND P6, PT, R8, RZ, PT ;  /* 0x000000ff0800720c */ /* 0x000fe20003fc6270 */
[----:B------:R-:W-:Y:S01]  /*5d10*/  IMAD.MOV R7, RZ, RZ, -R6 ;  /* 0x000000ffff077224 */ /* 0x000fe200078e0a06 */
[----:B------:R-:W-:Y:S01]  /*5d20*/  @!P2 IADD3 R36, R36, -R0, RZ ;  /* 0x800000002424a210 */ /* 0x000fe20007ffe0ff */
[C---:B------:R-:W-:Y:S01]  /*5d30*/  IMAD.HI.U32 R6, R3.reuse, R30, RZ ;  /* 0x0000001e03067227 */ /* 0x040fe200078e00ff */
[C---:B------:R-:W-:Y:S02]  /*5d40*/  IADD3 R18, R252.reuse, 0x76, RZ ;  /* 0x00000076fc127810 */ /* 0x040fe40007ffe0ff */
[----:B------:R-:W-:Y:S01]  /*5d50*/  IADD3 R8, R252, 0x77, RZ ;  /* 0x00000077fc087810 */ /* 0x000fe20007ffe0ff */
[----:B------:R-:W-:Y:S01]  /*5d60*/  @!P1 IMAD.MOV R44, RZ, RZ, -R44 ;  /* 0x000000ffff2c9224 */ /* 0x000fe200078e0a2c */
[----:B------:R-:W-:Y:S01]  /*5d70*/  ISETP.GT.U32.AND P1, PT, R0, R36, PT ;  /* 0x000000240000720c */ /* 0x000fe20003f24070 */
[----:B------:R-:W-:Y:S01]  /*5d80*/  @!P3 IMAD.IADD R38, R38, 0x1, -R0 ;  /* 0x000000012626b824 */ /* 0x000fe200078e0a00 */
[----:B------:R-:W-:Y:S01]  /*5d90*/  IABS R28, R18 ;  /* 0x00000012001c7213 */ /* 0x000fe20000000000 */
[----:B------:R-:W-:Y:S01]  /*5da0*/  IMAD R32, R0, R7, R32 ;  /* 0x0000000700207224 */ /* 0x000fe200078e0220 */
[----:B------:R-:W-:Y:S01]  /*5db0*/  IADD3 R7, -R6, RZ, RZ ;  /* 0x000000ff06077210 */ /* 0x000fe20007ffe1ff */
[----:B------:R-:W-:Y:S01]  /*5dc0*/  @!P4 IMAD.IADD R42, R42, 0x1, -R0 ;  /* 0x000000012a2ac824 */ /* 0x000fe200078e0a00 */
[----:B------:R-:W-:Y:S01]  /*5dd0*/  ISETP.GT.U32.AND P2, PT, R0, R38, PT ;  /* 0x000000260000720c */ /* 0x000fe20003f44070 */
[----:B------:R-:W-:Y:S01]  /*5de0*/  @!P6 IMAD.MOV R40, RZ, RZ, -R40 ;  /* 0x000000ffff28e224 */ /* 0x000fe200078e0a28 */
[----:B------:R-:W-:Y:S01]  /*5df0*/  ISETP.GE.AND P6, PT, R12, RZ, PT ;  /* 0x000000ff0c00720c */ /* 0x000fe20003fc6270 */
[----:B------:R-:W-:Y:S01]  /*5e00*/  @!P5 IMAD.MOV R42, RZ, RZ, -R42 ;  /* 0x000000ffff2ad224 */ /* 0x000fe200078e0a2a */
[C---:B------:R-:W-:Y:S01]  /*5e10*/  ISETP.GT.U32.AND P5, PT, R0.reuse, R32, PT ;  /* 0x000000200000720c */ /* 0x040fe20003fa4070 */
[C---:B------:R-:W-:Y:S01]  /*5e20*/  IMAD R30, R0.reuse, R7, R30 ;  /* 0x00000007001e7224 */ /* 0x040fe200078e021e */
[----:B------:R-:W-:Y:S01]  /*5e30*/  ISETP.GT.U32.AND P4, PT, R0, R34, PT ;  /* 0x000000220000720c */ /* 0x000fe20003f84070 */
[----:B------:R-:W-:Y:S01]  /*5e40*/  IMAD.HI.U32 R6, R3, R28, RZ ;  /* 0x0000001c03067227 */ /* 0x000fe200078e00ff */
[----:B------:R-:W-:-:S02]  /*5e50*/  ISETP.GE.AND P3, PT, R10, RZ, PT ;  /* 0x000000ff0a00720c */ /* 0x000fc40003f66270 */
[----:B------:R-:W-:Y:S01]  /*5e60*/  IABS R26, R8 ;  /* 0x00000008001a7213 */ /* 0x000fe20000000000 */
[----:B------:R-:W-:Y:S01]  /*5e70*/  @!P1 IMAD.IADD R36, R36, 0x1, -R0 ;  /* 0x0000000124249824 */ /* 0x000fe200078e0a00 */
[----:B------:R-:W-:Y:S01]  /*5e80*/  ISETP.GT.U32.AND P1, PT, R0, R30, PT ;  /* 0x0000001e0000720c */ /* 0x000fe20003f24070 */
[----:B------:R-:W-:Y:S01]  /*5e90*/  IMAD.MOV R7, RZ, RZ, -R6 ;  /* 0x000000ffff077224 */ /* 0x000fe200078e0a06 */
[----:B------:R-:W-:Y:S01]  /*5ea0*/  @!P2 IADD3 R38, R38, -R0, RZ ;  /* 0x800000002626a210 */ /* 0x000fe20007ffe0ff */
[----:B------:R-:W-:Y:S01]  /*5eb0*/  IMAD.HI.U32 R6, R3, R26, RZ ;  /* 0x0000001a03067227 */ /* 0x000fe200078e00ff */
[----:B------:R-:W-:Y:S02]  /*5ec0*/  @!P6 IADD3 R36, -R36, RZ, RZ ;  /* 0x000000ff2424e210 */ /* 0x000fe40007ffe1ff */
[----:B------:R-:W-:Y:S01]  /*5ed0*/  IADD3 R10, R252, 0x78, RZ ;  /* 0x00000078fc0a7810 */ /* 0x000fe20007ffe0ff */
[----:B------:R-:W-:Y:S01]  /*5ee0*/  IMAD R28, R0, R7, R28 ;  /* 0x00000007001c7224 */ /* 0x000fe200078e021c */
[----:B------:R-:W-:Y:S01]  /*5ef0*/  ISETP.GE.AND P2, PT, R14, RZ, PT ;  /* 0x000000ff0e00720c */ /* 0x000fe20003f46270 */
[--C-:B------:R-:W-:Y:S01]  /*5f00*/  @!P5 IMAD.IADD R32, R32, 0x1, -R0.reuse ;  /* 0x000000012020d824 */ /* 0x100fe200078e0a00 */
[----:B------:R-:W-:Y:S01]  /*5f10*/  ISETP.GE.AND P5, PT, R9, RZ, PT ;  /* 0x000000ff0900720c */ /* 0x000fe20003fa6270 */
[----:B------:R-:W-:Y:S01]  /*5f20*/  @!P4 IMAD.IADD R34, R34, 0x1, -R0 ;  /* 0x000000012222c824 */ /* 0x000fe200078e0a00 */
[C---:B------:R-:W-:Y:S01]  /*5f30*/  ISETP.GT.U32.AND P6, PT, R0.reuse, R28, PT ;  /* 0x0000001c0000720c */ /* 0x040fe20003fc4070 */
[----:B------:R-:W-:Y:S01]  /*5f40*/  @!P3 IMAD.MOV R38, RZ, RZ, -R38 ;  /* 0x000000ffff26b224 */ /* 0x000fe200078e0a26 */
[----:B------:R-:W-:Y:S01]  /*5f50*/  ISETP.GT.U32.AND P3, PT, R0, R32, PT ;  /* 0x000000200000720c */ /* 0x000fe20003f64070 */
[----:B------:R-:W-:Y:S01]  /*5f60*/  @!P1 IMAD.IADD R30, R30, 0x1, -R0 ;  /* 0x000000011e1e9824 */ /* 0x000fe200078e0a00 */
[----:B------:R-:W-:Y:S01]  /*5f70*/  ISETP.GT.U32.AND P4, PT, R0, R34, PT ;  /* 0x000000220000720c */ /* 0x000fe20003f84070 */
[----:B------:R-:W-:Y:S01]  /*5f80*/  IMAD.MOV R9, RZ, RZ, -R6 ;  /* 0x000000ffff097224 */ /* 0x000fe200078e0a06 */
[----:B------:R-:W-:-:S02]  /*5f90*/  IABS R22, R10 ;  /* 0x0000000a00167213 */ /* 0x000fc40000000000 */
[C---:B------:R-:W-:Y:S01]  /*5fa0*/  ISETP.GT.U32.AND P1, PT, R0.reuse, R30, PT ;  /* 0x0000001e0000720c */ /* 0x040fe20003f24070 */
[----:B------:R-:W-:Y:S01]  /*5fb0*/  IMAD R26, R0, R9, R26 ;  /* 0x00000009001a7224 */ /* 0x000fe200078e021a */
[----:B------:R-:W-:Y:S01]  /*5fc0*/  IABS R14, R35 ;  /* 0x00000023000e7213 */ /* 0x000fe20000000000 */
[----:B------:R-:W-:-:S04]  /*5fd0*/  IMAD.HI.U32 R7, R3, R22, RZ ;  /* 0x0000001603077227 */ /* 0x000fc800078e00ff */
[--C-:B------:R-:W-:Y:S01]  /*5fe0*/  @!P6 IMAD.IADD R28, R28, 0x1, -R0.reuse ;  /* 0x000000011c1ce824 */ /* 0x100fe200078e0a00 */
[----:B------:R-:W-:Y:S01]  /*5ff0*/  ISETP.GT.U32.AND P6, PT, R0, R26, PT ;  /* 0x0000001a0000720c */ /* 0x000fe20003fc4070 */
[--C-:B------:R-:W-:Y:S01]  /*6000*/  @!P3 IMAD.IADD R32, R32, 0x1, -R0.reuse ;  /* 0x000000012020b824 */ /* 0x100fe200078e0a00 */
[----:B------:R-:W-:Y:S01]  /*6010*/  ISETP.GE.AND P3, PT, R8, RZ, PT ;  /* 0x000000ff0800720c */ /* 0x000fe20003f66270 */
[--C-:B------:R-:W-:Y:S01]  /*6020*/  @!P4 IMAD.IADD R34, R34, 0x1, -R0.reuse ;  /* 0x000000012222c824 */ /* 0x100fe200078e0a00 */
[----:B------:R-:W-:Y:S01]  /*6030*/  ISETP.GE.AND P4, PT, R16, RZ, PT ;  /* 0x000000ff1000720c */ /* 0x000fe20003f86270 */
[----:B------:R-:W-:Y:S01]  /*6040*/  @!P1 IMAD.IADD R30, R30, 0x1, -R0 ;  /* 0x000000011e1e9824 */ /* 0x000fe200078e0a00 */
[----:B------:R-:W-:Y:S01]  /*6050*/  IADD3 R8, R252, 0x79, RZ ;  /* 0x00000079fc087810 */ /* 0x000fe20007ffe0ff */
[----:B------:R-:W-:Y:S01]  /*6060*/  @!P2 IMAD.MOV R34, RZ, RZ, -R34 ;  /* 0x000000ffff22a224 */ /* 0x000fe200078e0a22 */
[----:B------:R-:W-:Y:S01]  /*6070*/  ISETP.GE.AND P1, PT, R10, RZ, PT ;  /* 0x000000ff0a00720c */ /* 0x000fe20003f26270 */
[----:B------:R-:W-:Y:S01]  /*6080*/  VIADD R10, R252, 0x7a ;  /* 0x0000007afc0a7836 */ /* 0x000fe20000000000 */
[----:B------:R-:W-:-:S02]  /*6090*/  IABS R24, R8 ;  /* 0x0000000800187213 */ /* 0x000fc40000000000 */
[----:B------:R-:W-:Y:S01]  /*60a0*/  IADD3 R7, -R7, RZ, RZ ;  /* 0x000000ff07077210 */ /* 0x000fe20007ffe1ff */
[----:B------:R-:W-:Y:S01]  /*60b0*/  @!P6 IMAD.IADD R26, R26, 0x1, -R0 ;  /* 0x000000011a1ae824 */ /* 0x000fe200078e0a00 */
[----:B------:R-:W-:Y:S01]  /*60c0*/  ISETP.GT.U32.AND P6, PT, R0, R28, PT ;  /* 0x0000001c0000720c */ /* 0x000fe20003fc4070 */
[C---:B------:R-:W-:Y:S01]  /*60d0*/  IMAD.HI.U32 R6, R3.reuse, R24, RZ ;  /* 0x0000001803067227 */ /* 0x040fe200078e00ff */
[----:B------:R-:W-:Y:S02]  /*60e0*/  IABS R20, R10 ;  /* 0x0000000a00147213 */ /* 0x000fe40000000000 */
[----:B------:R-:W-:Y:S01]  /*60f0*/  @!P4 IADD3 R32, -R32, RZ, RZ ;  /* 0x000000ff2020c210 */ /* 0x000fe20007ffe1ff */
[----:B------:R-:W-:Y:S01]  /*6100*/  IMAD.MOV R9, RZ, RZ, -R6 ;  /* 0x000000ffff097224 */ /* 0x000fe200078e0a06 */
[C---:B------:R-:W-:Y:S01]  /*6110*/  ISETP.GT.U32.AND P4, PT, R0.reuse, R26, PT ;  /* 0x0000001a0000720c */ /* 0x040fe20003f84070 */
[----:B------:R-:W-:Y:S01]  /*6120*/  IMAD R22, R0, R7, R22 ;  /* 0x0000000700167224 */ /* 0x000fe200078e0216 */
[----:B------:R-:W-:Y:S01]  /*6130*/  @!P5 IADD3 R30, -R30, RZ, RZ ;  /* 0x000000ff1e1ed210 */ /* 0x000fe20007ffe1ff */
[----:B------:R-:W-:Y:S01]  /*6140*/  IMAD.HI.U32 R7, R3, R20, RZ ;  /* 0x0000001403077227 */ /* 0x000fe200078e00ff */
[----:B------:R-:W-:-:S02]  /*6150*/  ISETP.GE.AND P2, PT, R18, RZ, PT ;  /* 0x000000ff1200720c */ /* 0x000fc40003f46270 */
[C---:B------:R-:W-:Y:S01]  /*6160*/  ISETP.GT.U32.AND P5, PT, R0.reuse, R22, PT ;  /* 0x000000160000720c */ /* 0x040fe20003fa4070 */
[----:B------:R-:W-:Y:S01]  /*6170*/  IMAD R24, R0, R9, R24 ;  /* 0x0000000900187224 */ /* 0x000fe200078e0218 */
[----:B------:R-:W-:Y:S01]  /*6180*/  IABS R18, R33 ;  /* 0x0000002100127213 */ /* 0x000fe20000000000 */
[----:B------:R-:W-:Y:S01]  /*6190*/  IMAD.MOV R7, RZ, RZ, -R7 ;  /* 0x000000ffff077224 */ /* 0x000fe200078e0a07 */
[----:B------:R-:W-:Y:S01]  /*61a0*/  IABS R16, R37 ;  /* 0x0000002500107213 */ /* 0x000fe20000000000 */
[----:B------:R-:W-:Y:S01]  /*61b0*/  @!P6 IMAD.IADD R28, R28, 0x1, -R0 ;  /* 0x000000011c1ce824 */ /* 0x000fe200078e0a00 */
[C---:B------:R-:W-:Y:S01]  /*61c0*/  ISETP.GT.U32.AND P6, PT, R0.reuse, R24, PT ;  /* 0x000000180000720c */ /* 0x040fe20003fc4070 */
[----:B------:R-:W-:Y:S01]  /*61d0*/  IMAD R20, R0, R7, R20 ;  /* 0x0000000700147224 */ /* 0x000fe200078e0214 */
[----:B------:R-:W-:Y:S01]  /*61e0*/  @!P4 IADD3 R26, R26, -R0, RZ ;  /* 0x800000001a1ac210 */ /* 0x000fe20007ffe0ff */
[----:B------:R-:W-:-:S03]  /*61f0*/  IMAD.HI.U32 R7, R3, R14, RZ ;  /* 0x0000000e03077227 */ /* 0x000fc600078e00ff */
[----:B------:R-:W-:Y:S01]  /*6200*/  ISETP.GT.U32.AND P4, PT, R0, R20, PT ;  /* 0x000000140000720c */ /* 0x000fe20003f84070 */
[C---:B------:R-:W-:Y:S01]  /*6210*/  IMAD.HI.U32 R6, R3.reuse, R18, RZ ;  /* 0x0000001203067227 */ /* 0x040fe200078e00ff */
[----:B------:R-:W-:Y:S02]  /*6220*/  @!P5 IADD3 R22, R22, -R0, RZ ;  /* 0x800000001616d210 */ /* 0x000fe40007ffe0ff */
[----:B------:R-:W-:Y:S01]  /*6230*/  ISETP.GE.AND P5, PT, R8, RZ, PT ;  /* 0x000000ff0800720c */ /* 0x000fe20003fa6270 */
[----:B------:R-:W-:Y:S01]  /*6240*/  IMAD.MOV R7, RZ, RZ, -R7 ;  /* 0x000000ffff077224 */ /* 0x000fe200078e0a07 */
[----:B------:R-:W-:Y:S01]  /*6250*/  IABS R8, R252 ;  /* 0x000000fc00087213 */ /* 0x000fe20000000000 */
[----:B------:R-:W-:Y:S01]  /*6260*/  @!P6 IMAD.IADD R24, R24, 0x1, -R0 ;  /* 0x000000011818e824 */ /* 0x000fe200078e0a00 */
[----:B------:R-:W-:Y:S01]  /*6270*/  ISETP.GT.U32.AND P6, PT, R0, R22, PT ;  /* 0x000000160000720c */ /* 0x000fe20003fc4070 */
[----:B------:R-:W-:Y:S02]  /*6280*/  IMAD.MOV R9, RZ, RZ, -R6 ;  /* 0x000000ffff097224 */ /* 0x000fe400078e0a06 */
[----:B------:R-:W-:-:S02]  /*6290*/  IMAD.HI.U32 R6, R3, R16, RZ ;  /* 0x0000001003067227 */ /* 0x000fc400078e00ff */
[----:B------:R-:W-:Y:S02]  /*62a0*/  @!P4 IADD3 R20, R20, -R0, RZ ;  /* 0x800000001414c210 */ /* 0x000fe40007ffe0ff */
[----:B------:R-:W-:Y:S01]  /*62b0*/  IMAD R14, R0, R7, R14 ;  /* 0x00000007000e7224 */ /* 0x000fe200078e020e */
[----:B------:R-:W-:Y:S01]  /*62c0*/  IADD3 R7, -R6, RZ, RZ ;  /* 0x000000ff06077210 */ /* 0x000fe20007ffe1ff */
[----:B------:R-:W-:Y:S01]  /*62d0*/  @!P2 IMAD.MOV R28, RZ, RZ, -R28 ;  /* 0x000000ffff1ca224 */ /* 0x000fe200078e0a1c */
[C---:B------:R-:W-:Y:S01]  /*62e0*/  ISETP.GT.U32.AND P4, PT, R0.reuse, R20, PT ;  /* 0x000000140000720c */ /* 0x040fe20003f84070 */
[C---:B------:R-:W-:Y:S01]  /*62f0*/  IMAD R18, R0.reuse, R9, R18 ;  /* 0x0000000900127224 */ /* 0x040fe200078e0212 */
[----:B------:R-:W-:Y:S01]  /*6300*/  ISETP.GT.U32.AND P2, PT, R0, R24, PT ;  /* 0x000000180000720c */ /* 0x000fe20003f44070 */
[----:B------:R-:W-:Y:S01]  /*6310*/  @!P6 IMAD.IADD R22, R22, 0x1, -R0 ;  /* 0x000000011616e824 */ /* 0x000fe200078e0a00 */
[C---:B------:R-:W-:Y:S01]  /*6320*/  ISETP.GT.U32.AND P6, PT, R0.reuse, R14, PT ;  /* 0x0000000e0000720c */ /* 0x040fe20003fc4070 */
[----:B------:R-:W-:-:S02]  /*6330*/  IMAD R16, R0, R7, R16 ;  /* 0x0000000700107224 */ /* 0x000fc400078e0210 */
[----:B------:R-:W-:Y:S02]  /*6340*/  @!P1 IMAD.MOV R22, RZ, RZ, -R22 ;  /* 0x000000ffff169224 */ /* 0x000fe400078e0a16 */
[----:B------:R-:W-:Y:S01]  /*6350*/  @!P3 IMAD.MOV R26, RZ, RZ, -R26 ;  /* 0x000000ffff1ab224 */ /* 0x000fe200078e0a1a */
[----:B------:R-:W-:Y:S01]  /*6360*/  ISETP.GT.U32.AND P3, PT, R0, R18, PT ;  /* 0x000000120000720c */ /* 0x000fe20003f64070 */
[----:B------:R-:W-:Y:S02]  /*6370*/  VIADD R9, R252, 0x7e ;  /* 0x0000007efc097836 */ /* 0x000fe40000000000 */
[----:B------:R-:W-:Y:S02]  /*6380*/  @!P4 IADD3 R20, R20, -R0, RZ ;  /* 0x800000001414c210 */ /* 0x000fe40007ffe0ff */
[----:B------:R-:W-:Y:S01]  /*6390*/  ISETP.GT.U32.AND P4, PT, R0, R16, PT ;  /* 0x000000100000720c */ /* 0x000fe20003f84070 */
[----:B------:R-:W-:Y:S01]  /*63a0*/  @!P2 IMAD.IADD R24, R24, 0x1, -R0 ;  /* 0x000000011818a824 */ /* 0x000fe200078e0a00 */
[----:B------:R-:W-:-:S02]  /*63b0*/  @!P6 IADD3 R14, R14, -R0, RZ ;  /* 0x800000000e0ee210 */ /* 0x000fc40007ffe0ff */
[----:B------:R-:W-:Y:S01]  /*63c0*/  IABS R12, R9 ;  /* 0x00000009000c7213 */ /* 0x000fe20000000000 */
[----:B------:R-:W-:Y:S01]  /*63d0*/  @!P5 IMAD.MOV R24, RZ, RZ, -R24 ;  /* 0x000000ffff18d224 */ /* 0x000fe200078e0a18 */
[----:B------:R-:W-:Y:S02]  /*63e0*/  ISETP.GT.U32.AND P1, PT, R0, R14, PT ;  /* 0x0000000e0000720c */ /* 0x000fe40003f24070 */
[----:B------:R-:W-:Y:S01]  /*63f0*/  @!P3 IMAD.IADD R18, R18, 0x1, -R0 ;  /* 0x000000011212b824 */ /* 0x000fe200078e0a00 */
[----:B------:R-:W-:Y:S01]  /*6400*/  ISETP.GE.AND P3, PT, R33, RZ, PT ;  /* 0x000000ff2100720c */ /* 0x000fe20003f66270 */
[C---:B------:R-:W-:Y:S01]  /*6410*/  IMAD.HI.U32 R6, R3.reuse, R12, RZ ;  /* 0x0000000c03067227 */ /* 0x040fe200078e00ff */
[----:B------:R-:W-:Y:S02]  /*6420*/  ISETP.GE.AND P2, PT, R10, RZ, PT ;  /* 0x000000ff0a00720c */ /* 0x000fe40003f46270 */
[----:B------:R-:W-:Y:S01]  /*6430*/  @!P4 IADD3 R16, R16, -R0, RZ ;  /* 0x800000001010c210 */ /* 0x000fe20007ffe0ff */
[----:B------:R-:W-:Y:S01]  /*6440*/  IMAD.HI.U32 R3, R3, R8, RZ ;  /* 0x0000000803037227 */ /* 0x000fe200078e00ff */
[----:B------:R-:W-:Y:S01]  /*6450*/  ISETP.GE.AND P4, PT, R35, RZ, PT ;  /* 0x000000ff2300720c */ /* 0x000fe20003f86270 */
[----:B------:R-:W2:Y:S01]  /*6460*/  LDC R10, c[0x0][0x23c] ;  /* 0x00008f00ff0a7b82 */ /* 0x000ea20000000800 */
[C---:B------:R-:W-:Y:S01]  /*6470*/  ISETP.GT.U32.AND P5, PT, R0.reuse, R16, PT ;  /* 0x000000100000720c */ /* 0x040fe20003fa4070 */
[----:B------:R-:W-:Y:S01]  /*6480*/  IMAD.MOV R7, RZ, RZ, -R6 ;  /* 0x000000ffff077224 */ /* 0x000fe200078e0a06 */
[----:B------:R-:W-:Y:S01]  /*6490*/  ISETP.GT.U32.AND P6, PT, R0, R18, PT ;  /* 0x000000120000720c */ /* 0x000fe20003fc4070 */
[----:B------:R-:W-:Y:S01]  /*64a0*/  @!P1 IMAD.IADD R14, R14, 0x1, -R0 ;  /* 0x000000010e0e9824 */ /* 0x000fe200078e0a00 */
[----:B------:R-:W-:Y:S01]  /*64b0*/  ISETP.GE.AND P1, PT, R37, RZ, PT ;  /* 0x000000ff2500720c */ /* 0x000fe20003f26270 */
[----:B------:R-:W-:-:S02]  /*64c0*/  IMAD.MOV R3, RZ, RZ, -R3 ;  /* 0x000000ffff037224 */ /* 0x000fc400078e0a03 */
[C---:B------:R-:W-:Y:S02]  /*64d0*/  IMAD R12, R0.reuse, R7, R12 ;  /* 0x00000007000c7224 */ /* 0x040fe400078e020c */
[C---:B------:R-:W-:Y:S01]  /*64e0*/  IMAD R8, R0.reuse, R3, R8 ;  /* 0x0000000300087224 */ /* 0x040fe200078e0208 */
[----:B------:R-:W3:Y:S01]  /*64f0*/  LDC R7, c[0x0][0x23c] ;  /* 0x00008f00ff077b82 */ /* 0x000ee20000000800 */
[----:B------:R-:W-:Y:S01]  /*6500*/  @!P2 IMAD.MOV R20, RZ, RZ, -R20 ;  /* 0x000000ffff14a224 */ /* 0x000fe200078e0a14 */
[----:B------:R-:W-:Y:S01]  /*6510*/  ISETP.GT.U32.AND P2, PT, R0, R12, PT ;  /* 0x0000000c0000720c */ /* 0x000fe20003f44070 */
[----:B------:R-:W-:Y:S01]  /*6520*/  @!P5 IMAD.IADD R16, R16, 0x1, -R0 ;  /* 0x000000011010d824 */ /* 0x000fe200078e0a00 */
[----:B------:R-:W-:Y:S01]  /*6530*/  ISETP.GE.AND P5, PT, R45, UR4, PT ;  /* 0x000000042d007c0c */ /* 0x000fe2000bfa6270 */
[----:B------:R-:W-:Y:S01]  /*6540*/  ULDC UR4, c[0x0][0x234] ;  /* 0x00008d0000047ab9 */ /* 0x000fe20000000800 */
[----:B------:R-:W-:Y:S01]  /*6550*/  @!P6 IADD3 R18, R18, -R0, RZ ;  /* 0x800000001212e210 */ /* 0x000fe20007ffe0ff */
[----:B------:R-:W-:Y:S01]  /*6560*/  IMAD R15, R15, UR4, RZ ;  /* 0x000000040f0f7c24 */ /* 0x000fe2000f8e02ff */
[----:B------:R-:W-:Y:S01]  /*6570*/  @!P1 IADD3 R16, -R16, RZ, RZ ;  /* 0x000000ff10109210 */ /* 0x000fe20007ffe1ff */
[----:B------:R-:W-:Y:S01]  /*6580*/  IMAD R13, R13, UR4, RZ ;  /* 0x000000040d0d7c24 */ /* 0x000fe2000f8e02ff */
[----:B------:R-:W-:Y:S01]  /*6590*/  ISETP.NE.AND P1, PT, R5, RZ, PT ;  /* 0x000000ff0500720c */ /* 0x000fe20003f25270 */
[----:B------:R-:W-:Y:S01]  /*65a0*/  @!P3 IMAD.MOV R18, RZ, RZ, -R18 ;  /* 0x000000ffff12b224 */ /* 0x000fe200078e0a12 */
[----:B------:R-:W-:Y:S01]  /*65b0*/  LOP3.LUT R5, RZ, R5, RZ, 0x33, !PT ;  /* 0x00000005ff057212 */ /* 0x000fe200078e33ff */
[----:B------:R-:W-:Y:S01]  /*65c0*/  IMAD R11, R11, UR4, RZ ;  /* 0x000000040b0b7c24 */ /* 0x000fe2000f8e02ff */
[----:B------:R-:W-:-:S02]  /*65d0*/  ISETP.GT.U32.AND P6, PT, R0, R8, PT ;  /* 0x000000080000720c */ /* 0x000fc40003fc4070 */
[C---:B------:R-:W-:Y:S01]  /*65e0*/  SEL R33, R5.reuse, R76, !P1 ;  /* 0x0000004c05217207 */ /* 0x040fe20004800000 */
[----:B------:R-:W-:Y:S01]  /*65f0*/  IMAD R76, R222, 0x65, RZ ;  /* 0x00000065de4c7824 */ /* 0x000fe200078e02ff */
[C---:B------:R-:W-:Y:S02]  /*6600*/  SEL R37, R5.reuse, R78, !P1 ;  /* 0x0000004e05257207 */ /* 0x040fe40004800000 */
[----:B------:R-:W-:Y:S01]  /*6610*/  SEL R35, R5, R80, !P1 ;  /* 0x0000005005237207 */ /* 0x000fe20004800000 */
[----:B------:R4:W-:Y:S01]  /*6620*/  STL [R1+0x1884], R33 ;  /* 0x0018842101007387 */ /* 0x0009e20000100800 */
[----:B------:R-:W-:Y:S01]  /*6630*/  @!P2 IADD3 R12, R12, -R0, RZ ;  /* 0x800000000c0ca210 */ /* 0x000fe20007ffe0ff */
[----:B------:R-:W1:Y:S01]  /*6640*/  LDC R78, c[0x0][0x230] ;  /* 0x00008c00ff4e7b82 */ /* 0x000e620000000800 */
[----:B------:R-:W-:Y:S01]  /*6650*/  ISETP.GE.AND P2, PT, R43, UR5, PT ;  /* 0x000000052b007c0c */ /* 0x000fe2000bf46270 */
[----:B------:R2:W-:Y:S01]  /*6660*/  STL [R1+0xd04], R37 ;  /* 0x000d042501007387 */ /* 0x0005e20000100800 */
[----:B------:R-:W-:Y:S01]  /*6670*/  SEL R3, R2, RZ, !P5 ;  /* 0x000000ff02037207 */ /* 0x000fe20006800000 */
[----:B------:R-:W-:Y:S01]  /*6680*/  @!P6 IMAD.IADD R8, R8, 0x1, -R0 ;  /* 0x000000010808e824 */ /* 0x000fe200078e0a00 */
[----:B------:R-:W-:Y:S01]  /*6690*/  SEL R6, R2, RZ, !P2 ;  /* 0x000000ff02067207 */ /* 0x000fe20005000000 */
[----:B------:R2:W-:Y:S01]  /*66a0*/  STL [R1+0xd00], R35 ;  /* 0x000d002301007387 */ /* 0x0005e20000100800 */
[----:B------:R-:W-:Y:S01]  /*66b0*/  ISETP.GT.U32.AND P5, PT, R0, R12, PT ;  /* 0x0000000c0000720c */ /* 0x000fe20003fa4070 */
[----:B------:R-:W-:Y:S01]  /*66c0*/  UMOV UR5, 0x400 ;  /* 0x0000040000057882 */ /* 0x000fe20000000000 */
[----:B----4-:R-:W-:-:S02]  /*66d0*/  SEL R33, R5, R82, !P1 ;  /* 0x0000005205217207 */ /* 0x010fc40004800000 */
[----:B------:R-:W-:Y:S02]  /*66e0*/  ISETP.GT.U32.AND P2, PT, R0, R8, PT ;  /* 0x000000080000720c */ /* 0x000fe40003f44070 */
[----:B--2---:R-:W-:Y:S01]  /*66f0*/  SEL R37, R5, R84, !P1 ;  /* 0x0000005405257207 */ /* 0x004fe20004800000 */
[----:B------:R2:W-:Y:S01]  /*6700*/  STL [R1+0xcfc], R33 ;  /* 0x000cfc2101007387 */ /* 0x0005e20000100800 */
[----:B------:R-:W-:Y:S01]  /*6710*/  ISETP.GE.AND P6, PT, R41, UR6, PT ;  /* 0x0000000629007c0c */ /* 0x000fe2000bfc6270 */
[----:B------:R-:W-:Y:S01]  /*6720*/  ULDC.64 UR6, c[0x0][0x210] ;  /* 0x0000840000067ab9 */ /* 0x000fe20000000a00 */
[----:B------:R-:W-:Y:S01]  /*6730*/  SEL R35, R5, R86, !P1 ;  /* 0x0000005605237207 */ /* 0x000fe20004800000 */
[----:B------:R4:W-:Y:S01]  /*6740*/  STL [R1+0xcf8], R37 ;  /* 0x000cf82501007387 */ /* 0x0009e20000100800 */
[----:B------:R-:W-:Y:S01]  /*6750*/  SEL R2, R2, RZ, !P6 ;  /* 0x000000ff02027207 */ /* 0x000fe20007000000 */
[--C-:B------:R-:W-:Y:S01]  /*6760*/  @!P5 IMAD.IADD R12, R12, 0x1, -R0.reuse ;  /* 0x000000010c0cd824 */ /* 0x100fe200078e0a00 */
[----:B------:R-:W-:Y:S01]  /*6770*/  ISETP.NE.U32.AND P6, PT, R6, RZ, PT ;  /* 0x000000ff0600720c */ /* 0x000fe20003fc5070 */
[----:B------:R3:W-:Y:S01]  /*6780*/  STL [R1+0xcf4], R35 ;  /* 0x000cf42301007387 */ /* 0x0007e20000100800 */
[----:B------:R-:W-:Y:S01]  /*6790*/  ISETP.GE.AND P5, PT, R9, RZ, PT ;  /* 0x000000ff0900720c */ /* 0x000fe20003fa6270 */
[----:B------:R-:W-:Y:S01]  /*67a0*/  @!P2 IMAD.IADD R8, R8, 0x1, -R0 ;  /* 0x000000010808a824 */ /* 0x000fe200078e0a00 */
[----:B--2---:R-:W-:Y:S01]  /*67b0*/  SEL R33, R5, R88, !P1 ;  /* 0x0000005805217207 */ /* 0x004fe20004800000 */
[----:B------:R-:W2:Y:S01]  /*67c0*/  LDC R6, c[0x0][0x23c] ;  /* 0x00008f00ff067b82 */ /* 0x000ea20000000800 */
[----:B------:R-:W-:Y:S01]  /*67d0*/  ISETP.GE.AND P2, PT, R252, RZ, PT ;  /* 0x000000fffc00720c */ /* 0x000fe20003f46270 */
[----:B------:R-:W-:Y:S01]  /*67e0*/  IMAD R9, R39, R223, RZ ;  /* 0x000000df27097224 */ /* 0x000fe200078e02ff */
[C---:B----4-:R-:W-:Y:S01]  /*67f0*/  SEL R37, R5.reuse, R90, !P1 ;  /* 0x0000005a05257207 */ /* 0x050fe20004800000 */
[----:B------:R4:W-:Y:S01]  /*6800*/  STL [R1+0xcf0], R33 ;  /* 0x000cf02101007387 */ /* 0x0009e20000100800 */
[C---:B------:R-:W-:Y:S01]  /*6810*/  SEL R252, R5.reuse, R180, !P1 ;  /* 0x000000b405fc7207 */ /* 0x040fe20004800000 */
[----:B------:R-:W-:Y:S01]  /*6820*/  IMAD R84, R222, 0x69, RZ ;  /* 0x00000069de547824 */ /* 0x000fe200078e02ff */
[----:B---3--:R-:W-:Y:S01]  /*6830*/  SEL R35, R5, R92, !P1 ;  /* 0x0000005c05237207 */ /* 0x008fe20004800000 */
[----:B------:R3:W-:Y:S01]  /*6840*/  STL [R1+0xcec], R37 ;  /* 0x000cec2501007387 */ /* 0x0007e20000100800 */
[----:B------:R-:W-:Y:S01]  /*6850*/  ISETP.NE.U32.AND P3, PT, R3, RZ, PT ;  /* 0x000000ff0300720c */ /* 0x000fe20003f65070 */
[----:B------:R-:W-:Y:S01]  /*6860*/  @!P5 IMAD.MOV R12, RZ, RZ, -R12 ;  /* 0x000000ffff0cd224 */ /* 0x000fe200078e0a0c */
[----:B------:R-:W-:Y:S01]  /*6870*/  @!P4 IADD3 R14, -R14, RZ, RZ ;  /* 0x000000ff0e0ec210 */ /* 0x000fe20007ffe1ff */
[----:B------:R1:W-:Y:S01]  /*6880*/  STL [R1+0xce8], R35 ;  /* 0x000ce82301007387 */ /* 0x0003e20000100800 */
[----:B------:R-:W2:Y:S01]  /*6890*/  LDC R3, c[0x0][0x230] ;  /* 0x00008c00ff037b82 */ /* 0x000ea20000000800 */
[C---:B----4-:R-:W-:Y:S01]  /*68a0*/  SEL R33, R5.reuse, R94, !P1 ;  /* 0x0000005e05217207 */ /* 0x050fe20004800000 */
[----:B------:R-:W-:Y:S01]  /*68b0*/  @!P2 IMAD.MOV R8, RZ, RZ, -R8 ;  /* 0x000000ffff08a224 */ /* 0x000fe200078e0a08 */
[----:B------:R-:W-:Y:S01]  /*68c0*/  ISETP.NE.U32.AND P4, PT, R2, RZ, PT ;  /* 0x000000ff0200720c */ /* 0x000fe20003f85070 */
[C---:B------:R-:W-:Y:S01]  /*68d0*/  IMAD R92, R222.reuse, 0x6d, RZ ;  /* 0x0000006dde5c7824 */ /* 0x040fe200078e02ff */
[C---:B---3--:R-:W-:Y:S01]  /*68e0*/  SEL R37, R5.reuse, R96, !P1 ;  /* 0x0000006005257207 */ /* 0x048fe20004800000 */
[----:B------:R3:W-:Y:S01]  /*68f0*/  STL [R1+0xce4], R33 ;  /* 0x000ce42101007387 */ /* 0x0007e20000100800 */
[C---:B------:R-:W-:Y:S01]  /*6900*/  SEL R14, R5.reuse, R14, !P1 ;  /* 0x0000000e050e7207 */ /* 0x040fe20004800000 */
[----:B------:R-:W4:Y:S01]  /*6910*/  LDC R2, c[0x0][0x230] ;  /* 0x00008c00ff027b82 */ /* 0x000f220000000800 */
[C---:B-1----:R-:W-:Y:S01]  /*6920*/  SEL R35, R5.reuse, R98, !P1 ;  /* 0x0000006205237207 */ /* 0x042fe20004800000 */
[----:B------:R1:W-:Y:S01]  /*6930*/  STL [R1+0xce0], R37 ;  /* 0x000ce02501007387 */ /* 0x0003e20000100800 */
[C---:B------:R-:W-:Y:S01]  /*6940*/  SEL R12, R5.reuse, R12, !P1 ;  /* 0x0000000c050c7207 */ /* 0x040fe20004800000 */
[----:B------:R-:W-:Y:S01]  /*6950*/  IMAD R180, R222, 0x7e, RZ ;  /* 0x0000007edeb47824 */ /* 0x000fe200078e02ff */
[C---:B------:R-:W-:Y:S01]  /*6960*/  SEL R249, R5.reuse, R182, !P1 ;  /* 0x000000b605f97207 */ /* 0x040fe20004800000 */
[----:B------:R1:W-:Y:S01]  /*6970*/  STL [R1+0xcdc], R35 ;  /* 0x000cdc2301007387 */ /* 0x0003e20000100800 */
[C---:B------:R-:W-:Y:S01]  /*6980*/  SEL R248, R5.reuse, R248, !P1 ;  /* 0x000000f805f87207 */ /* 0x040fe20004800000 */
[----:B------:R-:W2:Y:S01]  /*6990*/  LDC R0, c[0x0][0x230] ;  /* 0x00008c00ff007b82 */ /* 0x000ea20000000800 */
[----:B---3--:R-:W-:-:S02]  /*69a0*/  SEL R33, R5, R102, !P1 ;  /* 0x0000006605217207 */ /* 0x008fc40004800000 */
[C---:B------:R-:W-:Y:S02]  /*69b0*/  SEL R245, R5.reuse, R184, !P1 ;  /* 0x000000b805f57207 */ /* 0x040fe40004800000 */
[C---:B-1----:R-:W-:Y:S01]  /*69c0*/  SEL R37, R5.reuse, R100, !P1 ;  /* 0x0000006405257207 */ /* 0x042fe20004800000 */
[----:B------:R1:W-:Y:S01]  /*69d0*/  STL [R1+0xcd8], R33 ;  /* 0x000cd82101007387 */ /* 0x0003e20000100800 */
[C---:B------:R-:W-:Y:S01]  /*69e0*/  SEL R244, R5.reuse, R244, !P1 ;  /* 0x000000f405f47207 */ /* 0x040fe20004800000 */
[----:B------:R-:W3:Y:S01]  /*69f0*/  LDC R86, c[0x0][0x230] ;  /* 0x00008c00ff567b82 */ /* 0x000ee20000000800 */
[C---:B------:R-:W-:Y:S01]  /*6a00*/  SEL R35, R5.reuse, R104, !P1 ;  /* 0x0000006805237207 */ /* 0x040fe20004800000 */
[----:B------:R1:W-:Y:S01]  /*6a10*/  STL [R1+0xcd4], R37 ;  /* 0x000cd42501007387 */ /* 0x0003e20000100800 */
[C---:B------:R-:W-:Y:S01]  /*6a20*/  SEL R243, R5.reuse, R186, !P1 ;  /* 0x000000ba05f37207 */ /* 0x040fe20004800000 */
[----:B------:R-:W-:Y:S01]  /*6a30*/  IMAD R100, R222, 0x71, RZ ;  /* 0x00000071de647824 */ /* 0x000fe200078e02ff */
[C---:B------:R-:W-:Y:S01]  /*6a40*/  SEL R242, R5.reuse, R242, !P1 ;  /* 0x000000f205f27207 */ /* 0x040fe20004800000 */
[----:B------:R2:W-:Y:S01]  /*6a50*/  STL [R1+0xcd0], R35 ;  /* 0x000cd02301007387 */ /* 0x0005e20000100800 */
[C---:B------:R-:W-:Y:S01]  /*6a60*/  SEL R239, R5.reuse, R188, !P1 ;  /* 0x000000bc05ef7207 */ /* 0x040fe20004800000 */
[----:B----4-:R-:W-:Y:S01]  /*6a70*/  VIADD R2, R2, 0xfffffff7 ;  /* 0xfffffff702027836 */ /* 0x010fe20000000000 */
[C---:B-1----:R-:W-:Y:S01]  /*6a80*/  SEL R33, R5.reuse, R106, !P1 ;  /* 0x0000006a05217207 */ /* 0x042fe20004800000 */
[----:B------:R-:W1:Y:S01]  /*6a90*/  LDC R102, c[0x0][0x230] ;  /* 0x00008c00ff667b82 */ /* 0x000e620000000800 */
[C---:B------:R-:W-:Y:S01]  /*6aa0*/  SEL R238, R5.reuse, R238, !P1 ;  /* 0x000000ee05ee7207 */ /* 0x040fe20004800000 */
[----:B------:R-:W-:Y:S01]  /*6ab0*/  IMAD R188, R222, 0x63, RZ ;  /* 0x00000063debc7824 */ /* 0x000fe200078e02ff */
[C---:B------:R-:W-:Y:S01]  /*6ac0*/  SEL R37, R5.reuse, R108, !P1 ;  /* 0x0000006c05257207 */ /* 0x040fe20004800000 */
[----:B------:R4:W-:Y:S01]  /*6ad0*/  STL [R1+0xccc], R33 ;  /* 0x000ccc2101007387 */ /* 0x0009e20000100800 */
[C---:B------:R-:W-:Y:S01]  /*6ae0*/  SEL R235, R5.reuse, R190, !P1 ;  /* 0x000000be05eb7207 */ /* 0x040fe20004800000 */
[----:B--2---:R-:W-:Y:S01]  /*6af0*/  VIADD R0, R0, 0xfffffffb ;  /* 0xfffffffb00007836 */ /* 0x004fe20000000000 */
[C---:B------:R-:W-:Y:S01]  /*6b00*/  SEL R35, R5.reuse, R110, !P1 ;  /* 0x0000006e05237207 */ /* 0x040fe20004800000 */
[----:B------:R2:W-:Y:S01]  /*6b10*/  STL [R1+0xcc8], R37 ;  /* 0x000cc82501007387 */ /* 0x0005e20000100800 */
[C---:B------:R-:W-:Y:S01]  /*6b20*/  SEL R234, R5.reuse, R234, !P1 ;  /* 0x000000ea05ea7207 */ /* 0x040fe20004800000 */
[----:B------:R-:W1:Y:S01]  /*6b30*/  LDC R110, c[0x0][0x230] ;  /* 0x00008c00ff6e7b82 */ /* 0x000e620000000800 */
[C---:B------:R-:W-:Y:S01]  /*6b40*/  SEL R231, R5.reuse, R192, !P1 ;  /* 0x000000c005e77207 */ /* 0x040fe20004800000 */
[----:B------:R3:W-:Y:S01]  /*6b50*/  STL [R1+0xcc4], R35 ;  /* 0x000cc42301007387 */ /* 0x0007e20000100800 */
[C---:B------:R-:W-:Y:S01]  /*6b60*/  SEL R230, R5.reuse, R230, !P1 ;  /* 0x000000e605e67207 */ /* 0x040fe20004800000 */
[----:B------:R-:W-:Y:S01]  /*6b70*/  IMAD R108, R222, 0x75, RZ ;  /* 0x00000075de6c7824 */ /* 0x000fe200078e02ff */
[----:B----4-:R-:W-:-:S02]  /*6b80*/  SEL R33, R5, R112, !P1 ;  /* 0x0000007005217207 */ /* 0x010fc40004800000 */
[C---:B------:R-:W-:Y:S01]  /*6b90*/  SEL R229, R5.reuse, R194, !P1 ;  /* 0x000000c205e57207 */ /* 0x040fe20004800000 */
[----:B------:R-:W4:Y:S01]  /*6ba0*/  LDC R182, c[0x0][0x230] ;  /* 0x00008c00ffb67b82 */ /* 0x000f220000000800 */
[C---:B--2---:R-:W-:Y:S01]  /*6bb0*/  SEL R37, R5.reuse, R114, !P1 ;  /* 0x0000007205257207 */ /* 0x044fe20004800000 */
[----:B------:R2:W-:Y:S01]  /*6bc0*/  STL [R1+0xcc0], R33 ;  /* 0x000cc02101007387 */ /* 0x0005e20000100800 */
[C---:B------:R-:W-:Y:S02]  /*6bd0*/  SEL R228, R5.reuse, R228, !P1 ;  /* 0x000000e405e47207 */ /* 0x040fe40004800000 */
[C---:B---3--:R-:W-:Y:S01]  /*6be0*/  SEL R35, R5.reuse, R116, !P1 ;  /* 0x0000007405237207 */ /* 0x048fe20004800000 */
[----:B------:R3:W-:Y:S01]  /*6bf0*/  STL [R1+0xcbc], R37 ;  /* 0x000cbc2501007387 */ /* 0x0007e20000100800 */
[C---:B------:R-:W-:Y:S01]  /*6c00*/  SEL R227, R5.reuse, R198, !P1 ;  /* 0x000000c605e37207 */ /* 0x040fe20004800000 */
[C---:B------:R-:W-:Y:S01]  /*6c10*/  IMAD R116, R222.reuse, 0x79, RZ ;  /* 0x00000079de747824 */ /* 0x040fe200078e02ff */
[C---:B------:R-:W-:Y:S01]  /*6c20*/  SEL R226, R5.reuse, R226, !P1 ;  /* 0x000000e205e27207 */ /* 0x040fe20004800000 */
[----:B------:R3:W-:Y:S01]  /*6c30*/  STL [R1+0xcb8], R35 ;  /* 0x000cb82301007387 */ /* 0x0007e20000100800 */
[C---:B------:R-:W-:Y:S01]  /*6c40*/  SEL R225, R5.reuse, R196, !P1 ;  /* 0x000000c405e17207 */ /* 0x040fe20004800000 */
[----:B------:R-:W4:Y:S01]  /*6c50*/  LDC R184, c[0x0][0x230] ;  /* 0x00008c00ffb87b82 */ /* 0x000f220000000800 */
[C---:B--2---:R-:W-:Y:S01]  /*6c60*/  SEL R33, R5.reuse, R118, !P1 ;  /* 0x0000007605217207 */ /* 0x044fe20004800000 */
[----:B------:R-:W-:Y:S01]  /*6c70*/  IMAD R196, R222, 0x67, RZ ;  /* 0x00000067dec47824 */ /* 0x000fe200078e02ff */
[----:B------:R-:W-:-:S02]  /*6c80*/  SEL R224, R5, R224, !P1 ;  /* 0x000000e005e07207 */ /* 0x000fc40004800000 */
[C---:B---3--:R-:W-:Y:S01]  /*6c90*/  SEL R37, R5.reuse, R120, !P1 ;  /* 0x0000007805257207 */ /* 0x048fe20004800000 */
[----:B------:R2:W-:Y:S01]  /*6ca0*/  STL [R1+0xcb4], R33 ;  /* 0x000cb42101007387 */ /* 0x0005e20000100800 */
[C---:B------:R-:W-:Y:S01]  /*6cb0*/  SEL R223, R5.reuse, R202, !P1 ;  /* 0x000000ca05df7207 */ /* 0x040fe20004800000 */
[----:B------:R-:W3:Y:S01]  /*6cc0*/  LDC R186, c[0x0][0x230] ;  /* 0x00008c00ffba7b82 */ /* 0x000ee20000000800 */
[----:B------:R-:W-:Y:S01]  /*6cd0*/  SEL R35, R5, R122, !P1 ;  /* 0x0000007a05237207 */ /* 0x000fe20004800000 */
[----:B------:R2:W-:Y:S01]  /*6ce0*/  STL [R1+0xcb0], R37 ;  /* 0x000cb02501007387 */ /* 0x0005e20000100800 */
[----:B------:R-:W-:-:S03]  /*6cf0*/  IADD3 R3, R3, -0x1, RZ ;  /* 0xffffffff03037810 */ /* 0x000fc60007ffe0ff */
[----:B------:R1:W-:Y:S01]  /*6d00*/  STL [R1+0xcac], R35 ;  /* 0x000cac2301007387 */ /* 0x0003e20000100800 */
[C---:B--2---:R-:W-:Y:S01]  /*6d10*/  SEL R33, R5.reuse, R124, !P1 ;  /* 0x0000007c05217207 */ /* 0x044fe20004800000 */
[----:B------:R-:W-:Y:S01]  /*6d20*/  IMAD R124, R222, 0x7d, RZ ;  /* 0x0000007dde7c7824 */ /* 0x000fe200078e02ff */
[----:B------:R-:W2:Y:S01]  /*6d30*/  LDC R190, c[0x0][0x230] ;  /* 0x00008c00ffbe7b82 */ /* 0x000ea20000000800 */
[C---:B------:R-:W-:Y:S02]  /*6d40*/  SEL R37, R5.reuse, R126, !P1 ;  /* 0x0000007e05257207 */ /* 0x040fe40004800000 */
[----:B------:R1:W-:Y:S02]  /*6d50*/  STL [R1+0xca8], R33 ;  /* 0x000ca82101007387 */ /* 0x0003e40000100800 */
[C---:B-1----:R-:W-:Y:S02]  /*6d60*/  SEL R35, R5.reuse, R128, !P1 ;  /* 0x0000008005237207 */ /* 0x042fe40004800000 */
[----:B------:R1:W-:Y:S01]  /*6d70*/  STL [R1+0xca4], R37 ;  /* 0x000ca42501007387 */ /* 0x0003e20000100800 */
[----:B------:R-:W4:Y:S03]  /*6d80*/  LDC R126, c[0x0][0x230] ;  /* 0x00008c00ff7e7b82 */ /* 0x000f260000000800 */
[----:B------:R1:W-:Y:S01]  /*6d90*/  STL [R1+0xca0], R35 ;  /* 0x000ca02301007387 */ /* 0x0003e20000100800 */
[----:B------:R-:W-:-:S04]  /*6da0*/  SEL R33, R5, R130, !P1 ;  /* 0x0000008205217207 */ /* 0x000fc80004800000 */
[----:B------:R-:W3:Y:S01]  /*6db0*/  LDC R128, c[0x0][0x230] ;  /* 0x00008c00ff807b82 */ /* 0x000ee20000000800 */
[C---:B-1----:R-:W-:Y:S01]  /*6dc0*/  SEL R37, R5.reuse, R132, !P1 ;  /* 0x0000008405257207 */ /* 0x042fe20004800000 */
[----:B------:R1:W-:Y:S01]  /*6dd0*/  STL [R1+0xc9c], R33 ;  /* 0x000c9c2101007387 */ /* 0x0003e20000100800 */
[----:B------:R-:W-:Y:S01]  /*6de0*/  IMAD R132, R222, 0x66, RZ ;  /* 0x00000066de847824 */ /* 0x000fe200078e02ff */
[C---:B------:R-:W-:Y:S02]  /*6df0*/  SEL R35, R5.reuse, R134, !P1 ;  /* 0x0000008605237207 */ /* 0x040fe40004800000 */
[----:B------:R1:W-:Y:S02]  /*6e00*/  STL [R1+0xc98], R37 ;  /* 0x000c982501007387 */ /* 0x0003e40000100800 */
[----:B------:R-:W3:Y:S01]  /*6e10*/  LDC R134, c[0x0][0x230] ;  /* 0x00008c00ff867b82 */ /* 0x000ee20000000800 */
[----:B--2---:R-:W-:Y:S01]  /*6e20*/  VIADD R190, R190, 0xffffff90 ;  /* 0xffffff90bebe7836 */ /* 0x004fe20000000000 */
[----:B------:R2:W-:Y:S01]  /*6e30*/  STL [R1+0xc94], R35 ;  /* 0x000c942301007387 */ /* 0x0005e20000100800 */
[----:B-1----:R-:W-:-:S02]  /*6e40*/  SEL R33, R5, R138, !P1 ;  /* 0x0000008a05217207 */ /* 0x002fc40004800000 */
[----:B------:R-:W-:-:S03]  /*6e50*/  SEL R37, R5, R136, !P1 ;  /* 0x0000008805257207 */ /* 0x000fc60004800000 */
[----:B------:R1:W-:Y:S01]  /*6e60*/  STL [R1+0xc90], R33 ;  /* 0x000c902101007387 */ /* 0x0003e20000100800 */
[----:B----4-:R-:W-:Y:S01]  /*6e70*/  IADD3 R126, R126, -0xb, RZ ;  /* 0xfffffff57e7e7810 */ /* 0x010fe20007ffe0ff */
[----:B------:R-:W4:Y:S01]  /*6e80*/  LDC R198, c[0x0][0x230] ;  /* 0x00008c00ffc67b82 */ /* 0x000f220000000800 */
[----:B--2---:R-:W-:Y:S01]  /*6e90*/  SEL R35, R5, R140, !P1 ;  /* 0x0000008c05237207 */ /* 0x004fe20004800000 */
[----:B------:R2:W-:Y:S01]  /*6ea0*/  STL [R1+0xc8c], R37 ;  /* 0x000c8c2501007387 */ /* 0x0005e20000100800 */
[----:B------:R-:W-:-:S03]  /*6eb0*/  IMAD R140, R222, 0x6a, RZ ;  /* 0x0000006ade8c7824 */ /* 0x000fc600078e02ff */
[----:B------:R3:W-:Y:S01]  /*6ec0*/  STL [R1+0xc88], R35 ;  /* 0x000c882301007387 */ /* 0x0007e20000100800 */
[C---:B-1----:R-:W-:Y:S02]  /*6ed0*/  SEL R33, R5.reuse, R142, !P1 ;  /* 0x0000008e05217207 */ /* 0x042fe40004800000 */
[----:B------:R-:W1:Y:S01]  /*6ee0*/  LDC R142, c[0x0][0x230] ;  /* 0x00008c00ff8e7b82 */ /* 0x000e620000000800 */
[C---:B--2---:R-:W-:Y:S02]  /*6ef0*/  SEL R37, R5.reuse, R144, !P1 ;  /* 0x0000009005257207 */ /* 0x044fe40004800000 */
[----:B------:R2:W-:Y:S01]  /*6f00*/  STL [R1+0xc84], R33 ;  /* 0x000c842101007387 */ /* 0x0005e20000100800 */
[----:B---3--:R-:W-:-:S03]  /*6f10*/  SEL R35, R5, R146, !P1 ;  /* 0x0000009205237207 */ /* 0x008fc60004800000 */
[----:B------:R3:W-:Y:S04]  /*6f20*/  STL [R1+0xc80], R37 ;  /* 0x000c802501007387 */ /* 0x0007e80000100800 */
[----:B------:R3:W-:Y:S01]  /*6f30*/  STL [R1+0xc7c], R35 ;  /* 0x000c7c2301007387 */ /* 0x0007e20000100800 */
[C---:B--2---:R-:W-:Y:S02]  /*6f40*/  SEL R33, R5.reuse, R150, !P1 ;  /* 0x0000009605217207 */ /* 0x044fe40004800000 */
[----:B------:R-:W2:Y:S01]  /*6f50*/  LDC R150, c[0x0][0x230] ;  /* 0x00008c00ff967b82 */ /* 0x000ea20000000800 */
[----:B----4-:R-:W-:Y:S02]  /*6f60*/  IADD3 R198, R198, -0x74, RZ ;  /* 0xffffff8cc6c67810 */ /* 0x010fe40007ffe0ff */
[C---:B---3--:R-:W-:Y:S01]  /*6f70*/  SEL R37, R5.reuse, R148, !P1 ;  /* 0x0000009405257207 */ /* 0x048fe20004800000 */
[----:B------:R3:W-:Y:S01]  /*6f80*/  STL [R1+0xc78], R33 ;  /* 0x000c782101007387 */ /* 0x0007e20000100800 */
[----:B------:R-:W-:Y:S01]  /*6f90*/  IMAD R148, R222, 0x6e, RZ ;  /* 0x0000006ede947824 */ /* 0x000fe200078e02ff */
[----:B------:R-:W-:-:S02]  /*6fa0*/  SEL R35, R5, R152, !P1 ;  /* 0x0000009805237207 */ /* 0x000fc40004800000 */
[----:B------:R4:W-:Y:S04]  /*6fb0*/  STL [R1+0xc74], R37 ;  /* 0x000c742501007387 */ /* 0x0009e80000100800 */
[----:B------:R1:W-:Y:S01]  /*6fc0*/  STL [R1+0xc70], R35 ;  /* 0x000c702301007387 */ /* 0x0003e20000100800 */
[C---:B---3--:R-:W-:Y:S02]  /*6fd0*/  SEL R33, R5.reuse, R154, !P1 ;  /* 0x0000009a05217207 */ /* 0x048fe40004800000 */
[----:B----4-:R-:W-:-:S03]  /*6fe0*/  SEL R37, R5, R162, !P1 ;  /* 0x000000a205257207 */ /* 0x010fc60004800000 */
[----:B------:R3:W-:Y:S01]  /*6ff0*/  STL [R1+0xc6c], R33 ;  /* 0x000c6c2101007387 */ /* 0x0007e20000100800 */
[----:B-1----:R-:W-:-:S03]  /*7000*/  SEL R35, R5, R160, !P1 ;  /* 0x000000a005237207 */ /* 0x002fc60004800000 */
[----:B------:R1:W-:Y:S04]  /*7010*/  STL [R1+0xc68], R37 ;  /* 0x000c682501007387 */ /* 0x0003e80000100800 */
[----:B------:R4:W-:Y:S01]  /*7020*/  STL [R1+0xc64], R35 ;  /* 0x000c642301007387 */ /* 0x0009e20000100800 */
[C---:B---3--:R-:W-:Y:S01]  /*7030*/  SEL R33, R5.reuse, R156, !P1 ;  /* 0x0000009c05217207 */ /* 0x048fe20004800000 */
[----:B------:R-:W-:Y:S01]  /*7040*/  IMAD R156, R222, 0x72, RZ ;  /* 0x00000072de9c7824 */ /* 0x000fe200078e02ff */
[----:B-1----:R-:W-:-:S03]  /*7050*/  SEL R37, R5, R158, !P1 ;  /* 0x0000009e05257207 */ /* 0x002fc60004800000 */
[----:B------:R1:W-:Y:S01]  /*7060*/  STL [R1+0xc60], R33 ;  /* 0x000c602101007387 */ /* 0x0003e20000100800 */
[----:B------:R-:W3:Y:S01]  /*7070*/  LDC R158, c[0x0][0x230] ;  /* 0x00008c00ff9e7b82 */ /* 0x000ee20000000800 */
[----:B----4-:R-:W-:Y:S02]  /*7080*/  SEL R35, R5, R164, !P1 ;  /* 0x000000a405237207 */ /* 0x010fe40004800000 */
[----:B------:R4:W-:Y:S01]  /*7090*/  STL [R1+0xc5c], R37 ;  /* 0x000c5c2501007387 */ /* 0x0009e20000100800 */
[----:B------:R-:W-:-:S03]  /*70a0*/  IMAD R164, R222, 0x76, RZ ;  /* 0x00000076dea47824 */ /* 0x000fc600078e02ff */
[----:B------:R2:W-:Y:S01]  /*70b0*/  STL [R1+0xc58], R35 ;  /* 0x000c582301007387 */ /* 0x0005e20000100800 */
[C---:B-1----:R-:W-:Y:S02]  /*70c0*/  SEL R33, R5.reuse, R168, !P1 ;  /* 0x000000a805217207 */ /* 0x042fe40004800000 */
[----:B----4-:R-:W-:-:S03]  /*70d0*/  SEL R37, R5, R166, !P1 ;  /* 0x000000a605257207 */ /* 0x010fc60004800000 */
[----:B------:R1:W-:Y:S01]  /*70e0*/  STL [R1+0xc54], R33 ;  /* 0x000c542101007387 */ /* 0x0003e20000100800 */
[----:B------:R-:W4:Y:S01]  /*70f0*/  LDC R166, c[0x0][0x230] ;  /* 0x00008c00ffa67b82 */ /* 0x000f220000000800 */
[C---:B--2---:R-:W-:Y:S02]  /*7100*/  SEL R35, R5.reuse, R170, !P1 ;  /* 0x000000aa05237207 */ /* 0x044fe40004800000 */
[----:B------:R2:W-:Y:S04]  /*7110*/  STL [R1+0xc50], R37 ;  /* 0x000c502501007387 */ /* 0x0005e80000100800 */
[----:B------:R2:W-:Y:S01]  /*7120*/  STL [R1+0xc4c], R35 ;  /* 0x000c4c2301007387 */ /* 0x0005e20000100800 */
[C---:B-1----:R-:W-:Y:S01]  /*7130*/  SEL R33, R5.reuse, R172, !P1 ;  /* 0x000000ac05217207 */ /* 0x042fe20004800000 */
[----:B------:R-:W-:Y:S01]  /*7140*/  IMAD R172, R222, 0x7a, RZ ;  /* 0x0000007adeac7824 */ /* 0x000fe200078e02ff */
[----:B--2---:R-:W-:-:S03]  /*7150*/  SEL R37, R5, R174, !P1 ;  /* 0x000000ae05257207 */ /* 0x004fc60004800000 */
[----:B------:R1:W-:Y:S01]  /*7160*/  STL [R1+0xc48], R33 ;  /* 0x000c482101007387 */ /* 0x0003e20000100800 */
[----:B------:R-:W2:Y:S01]  /*7170*/  LDC R174, c[0x0][0x230] ;  /* 0x00008c00ffae7b82 */ /* 0x000ea20000000800 */
[C---:B------:R-:W-:Y:S02]  /*7180*/  SEL R35, R5.reuse, R176, !P1 ;  /* 0x000000b005237207 */ /* 0x040fe40004800000 */
[----:B------:R3:W-:Y:S04]  /*7190*/  STL [R1+0xc44], R37 ;  /* 0x000c442501007387 */ /* 0x0007e80000100800 */
[----:B------:R3:W-:Y:S01]  /*71a0*/  STL [R1+0xc40], R35 ;  /* 0x000c402301007387 */ /* 0x0007e20000100800 */
[----:B-1----:R-:W-:-:S03]  /*71b0*/  SEL R33, R5, R178, !P1 ;  /* 0x000000b205217207 */ /* 0x002fc60004800000 */
[----:B------:R1:W-:Y:S01]  /*71c0*/  STL [R1+0x3718], R252 ;  /* 0x003718fc01007387 */ /* 0x0003e20000100800 */
[----:B---3--:R-:W-:-:S03]  /*71d0*/  SEL R37, R5, R206, !P1 ;  /* 0x000000ce05257207 */ /* 0x008fc60004800000 */
[----:B------:R3:W-:Y:S01]  /*71e0*/  STL [R1+0xc3c], R33 ;  /* 0x000c3c2101007387 */ /* 0x0007e20000100800 */
[----:B------:R-:W4:Y:S01]  /*71f0*/  LDC R206, c[0x0][0x230] ;  /* 0x00008c00ffce7b82 */ /* 0x000f220000000800 */
[C---:B------:R-:W-:Y:S02]  /*7200*/  SEL R35, R5.reuse, R200, !P1 ;  /* 0x000000c805237207 */ /* 0x040fe40004800000 */
[C---:B-1----:R-:W-:Y:S02]  /*7210*/  SEL R252, R5.reuse, R8, !P1 ;  /* 0x0000000805fc7207 */ /* 0x042fe40004800000 */
[----:B---3--:R-:W-:Y:S01]  /*7220*/  SEL R33, R5, R204, !P1 ;  /* 0x000000cc05217207 */ /* 0x008fe20004800000 */
[----:B------:R-:W-:-:S04]  /*7230*/  IMAD R204, R222, 0x6b, RZ ;  /* 0x0000006bdecc7824 */ /* 0x000fc800078e02ff */
[----:B------:R1:W-:Y:S04]  /*7240*/  STL [R1+0xd0c], R33 ;  /* 0x000d0c2101007387 */ /* 0x0003e80000100800 */
[----:B------:R3:W-:Y:S04]  /*7250*/  STL [R1+0x17ac], R37 ;  /* 0x0017ac2501007387 */ /* 0x0007e80000100800 */
[----:B------:R2:W-:Y:S01]  /*7260*/  STL [R1+0x17b0], R35 ;  /* 0x0017b02301007387 */ /* 0x0005e20000100800 */
[C---:B-1----:R-:W-:Y:S01]  /*7270*/  SEL R33, R5.reuse, R208, !P1 ;  /* 0x000000d005217207 */ /* 0x042fe20004800000 */
[----:B----4-:R-:W-:Y:S01]  /*7280*/  VIADD R206, R206, 0xffffff88 ;  /* 0xffffff88cece7836 */ /* 0x010fe20000000000 */
[----:B---3--:R-:W-:-:S03]  /*7290*/  SEL R37, R5, R210, !P1 ;  /* 0x000000d205257207 */ /* 0x008fc60004800000 */
[----:B------:R1:W-:Y:S01]  /*72a0*/  STL [R1+0x17b4], R33 ;  /* 0x0017b42101007387 */ /* 0x0003e20000100800 */
[----:B--2---:R-:W-:-:S03]  /*72b0*/  SEL R35, R5, R212, !P1 ;  /* 0x000000d405237207 */ /* 0x004fc60004800000 */
        /* <DEDUP_REMOVED lines=10> */
[C---:B--2---:R-:W-:Y:S01]  /*7360*/  SEL R33, R5.reuse, R220, !P1 ;  /* 0x000000dc05217207 */ /* 0x044fe20004800000 */
[----:B------:R-:W-:Y:S01]  /*7370*/  IMAD R220, R222, 0x73, RZ ;  /* 0x00000073dedc7824 */ /* 0x000fe200078e02ff */
[----:B---3--:R-:W-:-:S03]  /*7380*/  SEL R37, R5, R232, !P1 ;  /* 0x000000e805257207 */ /* 0x008fc60004800000 */
[----:B------:R2:W-:Y:S01]  /*7390*/  STL [R1+0x17cc], R33 ;  /* 0x0017cc2101007387 */ /* 0x0005e20000100800 */
[----:B------:R-:W-:Y:S02]  /*73a0*/  LEA R232, P2, R15, UR6, 0x2 ;  /* 0x000000060fe87c11 */ /* 0x000fe4000f8410ff */
[----:B----4-:R-:W-:Y:S01]  /*73b0*/  SEL R35, R5, R236, !P1 ;  /* 0x000000ec05237207 */ /* 0x010fe20004800000 */
[----:B------:R3:W-:Y:S01]  /*73c0*/  STL [R1+0x17d0], R37 ;  /* 0x0017d02501007387 */ /* 0x0007e20000100800 */
[----:B------:R-:W-:Y:S01]  /*73d0*/  LEA.HI.X.SX32 R233, R15, UR7, 0x2, P2 ;  /* 0x000000070fe97c11 */ /* 0x000fe200090f16ff */
[----:B------:R-:W-:Y:S01]  /*73e0*/  IMAD R15, R4, UR4, RZ ;  /* 0x00000004040f7c24 */ /* 0x000fe2000f8e02ff */
[C---:B------:R-:W-:Y:S01]  /*73f0*/  SEL R4, R5.reuse, R16, !P1 ;  /* 0x0000001005047207 */ /* 0x040fe20004800000 */
[----:B------:R4:W-:Y:S01]  /*7400*/  STL [R1+0x17d4], R35 ;  /* 0x0017d42301007387 */ /* 0x0009e20000100800 */
[----:B------:R-:W1:Y:S01]  /*7410*/  S2UR UR4, SR_CgaCtaId ;  /* 0x00000000000479c3 */ /* 0x000e620000008800 */
[----:B--2---:R-:W-:Y:S01]  /*7420*/  SEL R33, R5, R240, !P1 ;  /* 0x000000f005217207 */ /* 0x004fe20004800000 */
[----:B------:R-:W-:Y:S01]  /*7430*/  IMAD.WIDE R94, R100, 0x4, R232 ;  /* 0x00000004645e7825 */ /* 0x000fe200078e02e8 */
[----:B------:R-:W-:-:S02]  /*7440*/  LEA R236, P2, R13, UR6, 0x2 ;  /* 0x000000060dec7c11 */ /* 0x000fc4000f8410ff */
[----:B---3--:R-:W-:Y:S01]  /*7450*/  SEL R37, R5, R246, !P1 ;  /* 0x000000f605257207 */ /* 0x008fe20004800000 */
[----:B------:R2:W-:Y:S01]  /*7460*/  STL [R1+0x17d8], R33 ;  /* 0x0017d82101007387 */ /* 0x0005e20000100800 */
[----:B------:R-:W-:Y:S01]  /*7470*/  LEA.HI.X.SX32 R237, R13, UR7, 0x2, P2 ;  /* 0x000000070ded7c11 */ /* 0x000fe200090f16ff */
[----:B------:R-:W3:Y:S01]  /*7480*/  LDC R16, c[0x0][0x230] ;  /* 0x00008c00ff107b82 */ /* 0x000ee20000000800 */
[C---:B----4-:R-:W-:Y:S01]  /*7490*/  SEL R35, R5.reuse, R17, !P1 ;  /* 0x0000001105237207 */ /* 0x050fe20004800000 */
[----:B------:R-:W-:Y:S01]  /*74a0*/  STL [R1+0x17dc], R37 ;  /* 0x0017dc2501007387 */ /* 0x000fe20000100800 */
[C---:B------:R-:W-:Y:S01]  /*74b0*/  SEL R17, R5.reuse, R19, !P1 ;  /* 0x0000001305117207 */ /* 0x040fe20004800000 */
[--C-:B------:R-:W-:Y:S01]  /*74c0*/  IMAD.WIDE R80, R84, 0x4, R236.reuse ;  /* 0x0000000454507825 */ /* 0x100fe200078e02ec */
[----:B------:R-:W-:Y:S01]  /*74d0*/  SEL R19, R5, R23, !P1 ;  /* 0x0000001705137207 */ /* 0x000fe20004800000 */
[----:B------:R-:W-:Y:S01]  /*74e0*/  STL [R1+0x17e0], R35 ;  /* 0x0017e02301007387 */ /* 0x000fe20000100800 */
[----:B------:R-:W-:Y:S01]  /*74f0*/  LEA R240, P2, R11, UR6, 0x2 ;  /* 0x000000060bf07c11 */ /* 0x000fe2000f8410ff */
[----:B------:R-:W-:Y:S01]  /*7500*/  IMAD.WIDE R88, R92, 0x4, R236 ;  /* 0x000000045c587825 */ /* 0x000fe200078e02ec */
[----:B--2---:R-:W-:-:S02]  /*7510*/  SEL R33, R5, R21, !P1 ;  /* 0x0000001505217207 */ /* 0x004fc40004800000 */
[----:B------:R-:W-:Y:S01]  /*7520*/  SEL R21, R5, R250, !P1 ;  /* 0x000000fa05157207 */ /* 0x000fe20004800000 */
[--C-:B------:R-:W-:Y:S01]  /*7530*/  IMAD.WIDE R96, R100, 0x4, R236.reuse ;  /* 0x0000000464607825 */ /* 0x100fe200078e02ec */
[----:B------:R-:W-:Y:S01]  /*7540*/  LEA.HI.X.SX32 R241, R11, UR7, 0x2, P2 ;  /* 0x000000070bf17c11 */ /* 0x000fe200090f16ff */
[----:B------:R-:W-:Y:S01]  /*7550*/  STL [R1+0x17e4], R33 ;  /* 0x0017e42101007387 */ /* 0x000fe20000100800 */
[----:B-1----:R-:W-:Y:S01]  /*7560*/  ULEA UR5, UR4, UR5, 0x18 ;  /* 0x0000000504057291 */ /* 0x002fe2000f8ec03f */
[----:B------:R-:W-:Y:S02]  /*7570*/  IMAD.WIDE R104, R108, 0x4, R236 ;  /* 0x000000046c687825 */ /* 0x000fe400078e02ec */
[----:B------:R1:W-:Y:S01]  /*7580*/  STL [R1+0x17e8], R17 ;  /* 0x0017e81101007387 */ /* 0x0003e20000100800 */
[----:B------:R-:W-:Y:S01]  /*7590*/  ULDC UR4, c[0x0][0x240] ;  /* 0x0000900000047ab9 */ /* 0x000fe20000000800 */
[--C-:B------:R-:W-:Y:S02]  /*75a0*/  IMAD.WIDE R82, R84, 0x4, R240.reuse ;  /* 0x0000000454527825 */ /* 0x100fe400078e02f0 */
[----:B------:R2:W-:Y:S01]  /*75b0*/  STL [R1+0x17ec], R21 ;  /* 0x0017ec1501007387 */ /* 0x0005e20000100800 */
[----:B------:R-:W-:Y:S01]  /*75c0*/  IADD3 R246, R247, UR5, RZ ;  /* 0x00000005f7f67c10 */ /* 0x000fe2000fffe0ff */
[----:B------:R-:W-:-:S02]  /*75d0*/  IMAD.WIDE R90, R92, 0x4, R240 ;  /* 0x000000045c5a7825 */ /* 0x000fc400078e02f0 */
[----:B------:R4:W-:Y:S01]  /*75e0*/  STL [R1+0x17f0], R19 ;  /* 0x0017f01301007387 */ /* 0x0009e20000100800 */
[C---:B-1----:R-:W-:Y:S01]  /*75f0*/  SEL R17, R5.reuse, R25, !P1 ;  /* 0x0000001905117207 */ /* 0x042fe20004800000 */
[----:B------:R-:W-:Y:S01]  /*7600*/  IMAD.WIDE R98, R100, 0x4, R240 ;  /* 0x0000000464627825 */ /* 0x000fe200078e02f0 */
[----:B--2---:R-:W-:-:S03]  /*7610*/  SEL R21, R5, R27, !P1 ;  /* 0x0000001b05157207 */ /* 0x004fc60004800000 */
[----:B------:R1:W-:Y:S01]  /*7620*/  STL [R1+0x17f4], R17 ;  /* 0x0017f41101007387 */ /* 0x0003e20000100800 */
[----:B------:R-:W-:Y:S01]  /*7630*/  IMAD.WIDE R106, R108, 0x4, R240 ;  /* 0x000000046c6a7825 */ /* 0x000fe200078e02f0 */
[----:B----4-:R-:W-:Y:S02]  /*7640*/  SEL R19, R5, R29, !P1 ;  /* 0x0000001d05137207 */ /* 0x010fe40004800000 */
[----:B------:R2:W-:Y:S01]  /*7650*/  STL [R1+0x17f8], R21 ;  /* 0x0017f81501007387 */ /* 0x0005e20000100800 */
[----:B------:R-:W-:-:S03]  /*7660*/  IMAD.WIDE R112, R116, 0x4, R236 ;  /* 0x0000000474707825 */ /* 0x000fc600078e02ec */
[----:B------:R4:W-:Y:S01]  /*7670*/  STL [R1+0x17fc], R19 ;  /* 0x0017fc1301007387 */ /* 0x0009e20000100800 */
[----:B------:R-:W-:Y:S01]  /*7680*/  IMAD.WIDE R114, R116, 0x4, R240 ;  /* 0x0000000474727825 */ /* 0x000fe200078e02f0 */
[----:B-1----:R-:W-:-:S03]  /*7690*/  SEL R17, R5, R31, !P1 ;  /* 0x0000001f05117207 */ /* 0x002fc60004800000 */
[----:B------:R-:W-:Y:S01]  /*76a0*/  IMAD.WIDE R118, R124, 0x4, R232 ;  /* 0x000000047c767825 */ /* 0x000fe200078e02e8 */
[C---:B--2---:R-:W-:Y:S01]  /*76b0*/  SEL R21, R5.reuse, R74, !P1 ;  /* 0x0000004a05157207 */ /* 0x044fe20004800000 */
[----:B------:R1:W-:Y:S02]  /*76c0*/  STL [R1+0x1800], R17 ;  /* 0x0018001101007387 */ /* 0x0003e40000100800 */
[----:B------:R-:W-:Y:S01]  /*76d0*/  IMAD.WIDE R74, R76, 0x4, R240 ;  /* 0x000000044c4a7825 */ /* 0x000fe200078e02f0 */
[C---:B----4-:R-:W-:Y:S01]  /*76e0*/  SEL R19, R5.reuse, R72, !P1 ;  /* 0x0000004805137207 */ /* 0x050fe20004800000 */
[----:B------:R2:W-:Y:S01]  /*76f0*/  STL [R1+0x1804], R21 ;  /* 0x0018041501007387 */ /* 0x0005e20000100800 */
[----:B------:R-:W4:Y:S01]  /*7700*/  LDC R72, c[0x0][0x230] ;  /* 0x00008c00ff487b82 */ /* 0x000f220000000800 */
[C---:B------:R-:W-:Y:S02]  /*7710*/  IMAD.WIDE R120, R124.reuse, 0x4, R236 ;  /* 0x000000047c787825 */ /* 0x040fe400078e02ec */
[----:B------:R3:W-:Y:S01]  /*7720*/  STL [R1+0x1808], R19 ;  /* 0x0018081301007387 */ /* 0x0007e20000100800 */
[----:B-1----:R-:W-:Y:S01]  /*7730*/  SEL R17, R5, R70, !P1 ;  /* 0x0000004605117207 */ /* 0x002fe20004800000 */
[----:B------:R-:W-:-:S03]  /*7740*/  IMAD.WIDE R122, R124, 0x4, R240 ;  /* 0x000000047c7a7825 */ /* 0x000fc600078e02f0 */
[----:B------:R-:W1:Y:S01]  /*7750*/  LDC R70, c[0x0][0x230] ;  /* 0x00008c00ff467b82 */ /* 0x000e620000000800 */
[C---:B--2---:R-:W-:Y:S01]  /*7760*/  SEL R21, R5.reuse, R68, !P1 ;  /* 0x0000004405157207 */ /* 0x044fe20004800000 */
[----:B------:R2:W-:Y:S01]  /*7770*/  STL [R1+0x180c], R17 ;  /* 0x00180c1101007387 */ /* 0x0005e20000100800 */
[----:B------:R-:W-:Y:S01]  /*7780*/  IMAD R68, R222, 0x7c, RZ ;  /* 0x0000007cde447824 */ /* 0x000fe200078e02ff */
[----:B---3--:R-:W-:Y:S02]  /*7790*/  SEL R19, R5, R66, !P1 ;  /* 0x0000004205137207 */ /* 0x008fe40004800000 */
[----:B------:R3:W-:Y:S01]  /*77a0*/  STL [R1+0x1810], R21 ;  /* 0x0018101501007387 */ /* 0x0007e20000100800 */
[----:B------:R-:W-:-:S03]  /*77b0*/  IMAD.WIDE R66, R68, 0x4, R240 ;  /* 0x0000000444427825 */ /* 0x000fc600078e02f0 */
[----:B------:R3:W-:Y:S01]  /*77c0*/  STL [R1+0x1814], R19 ;  /* 0x0018141301007387 */ /* 0x0007e20000100800 */
[----:B------:R-:W-:Y:S01]  /*77d0*/  IMAD R250, R222, 0x62, RZ ;  /* 0x00000062defa7824 */ /* 0x000fe200078e02ff */
[C---:B--2---:R-:W-:Y:S01]  /*77e0*/  SEL R17, R5.reuse, R64, !P1 ;  /* 0x0000004005117207 */ /* 0x044fe20004800000 */
[----:B------:R-:W-:Y:S01]  /*77f0*/  IMAD.WIDE R64, R68, 0x4, R236 ;  /* 0x0000000444407825 */ /* 0x000fe200078e02ec */
[----:B---3--:R-:W-:-:S03]  /*7800*/  SEL R21, R5, R62, !P1 ;  /* 0x0000003e05157207 */ /* 0x008fc60004800000 */
[----:B------:R2:W-:Y:S01]  /*7810*/  STL [R1+0x1818], R17 ;  /* 0x0018181101007387 */ /* 0x0005e20000100800 */
[----:B------:R-:W3:Y:S01]  /*7820*/  LDC R62, c[0x0][0x230] ;  /* 0x00008c00ff3e7b82 */ /* 0x000ee20000000800 */
[----:B------:R-:W-:Y:S01]  /*7830*/  IMAD.WIDE R130, R132, 0x4, R240 ;  /* 0x0000000484827825 */ /* 0x000fe200078e02f0 */
[C---:B------:R-:W-:Y:S01]  /*7840*/  SEL R19, R5.reuse, R60, !P1 ;  /* 0x0000003c05137207 */ /* 0x040fe20004800000 */
[----:B------:R2:W-:Y:S02]  /*7850*/  STL [R1+0x181c], R21 ;  /* 0x00181c1501007387 */ /* 0x0005e40000100800 */
[----:B------:R-:W-:Y:S02]  /*7860*/  IMAD R60, R222, 0x78, RZ ;  /* 0x00000078de3c7824 */ /* 0x000fe400078e02ff */
[----:B------:R4:W-:Y:S01]  /*7870*/  STL [R1+0x1820], R19 ;  /* 0x0018201301007387 */ /* 0x0009e20000100800 */
[----:B------:R-:W-:Y:S01]  /*7880*/  IMAD.WIDE R136, R140, 0x4, R236 ;  /* 0x000000048c887825 */ /* 0x000fe200078e02ec */
[----:B--2---:R-:W-:-:S03]  /*7890*/  SEL R17, R5, R58, !P1 ;  /* 0x0000003a05117207 */ /* 0x004fc60004800000 */
[C---:B------:R-:W-:Y:S01]  /*78a0*/  IMAD.WIDE R58, R60.reuse, 0x4, R240 ;  /* 0x000000043c3a7825 */ /* 0x040fe200078e02f0 */
[C---:B------:R-:W-:Y:S01]  /*78b0*/  SEL R21, R5.reuse, R56, !P1 ;  /* 0x0000003805157207 */ /* 0x040fe20004800000 */
[----:B------:R2:W-:Y:S02]  /*78c0*/  STL [R1+0x1824], R17 ;  /* 0x0018241101007387 */ /* 0x0005e40000100800 */
[C---:B------:R-:W-:Y:S01]  /*78d0*/  IMAD.WIDE R56, R60.reuse, 0x4, R236 ;  /* 0x000000043c387825 */ /* 0x040fe200078e02ec */
[C---:B----4-:R-:W-:Y:S01]  /*78e0*/  SEL R19, R5.reuse, R54, !P1 ;  /* 0x0000003605137207 */ /* 0x050fe20004800000 */
[----:B------:R4:W-:Y:S02]  /*78f0*/  STL [R1+0x1828], R21 ;  /* 0x0018281501007387 */ /* 0x0009e40000100800 */
[----:B------:R-:W-:Y:S02]  /*7900*/  IMAD.WIDE R54, R60, 0x4, R232 ;  /* 0x000000043c367825 */ /* 0x000fe400078e02e8 */
[----:B------:R1:W-:Y:S01]  /*7910*/  STL [R1+0x182c], R19 ;  /* 0x00182c1301007387 */ /* 0x0003e20000100800 */
[----:B--2---:R-:W-:Y:S01]  /*7920*/  SEL R17, R5, R52, !P1 ;  /* 0x0000003405117207 */ /* 0x004fe20004800000 */
[----:B------:R-:W-:-:S02]  /*7930*/  IMAD R52, R222, 0x74, RZ ;  /* 0x00000074de347824 */ /* 0x000fc400078e02ff */
[--C-:B------:R-:W-:Y:S01]  /*7940*/  IMAD.WIDE R138, R140, 0x4, R240.reuse ;  /* 0x000000048c8a7825 */ /* 0x100fe200078e02f0 */
[C---:B----4-:R-:W-:Y:S01]  /*7950*/  SEL R21, R5.reuse, R50, !P1 ;  /* 0x0000003205157207 */ /* 0x050fe20004800000 */
[----:B------:R2:W-:Y:S02]  /*7960*/  STL [R1+0x1830], R17 ;  /* 0x0018301101007387 */ /* 0x0005e40000100800 */
[C---:B------:R-:W-:Y:S01]  /*7970*/  IMAD.WIDE R50, R52.reuse, 0x4, R240 ;  /* 0x0000000434327825 */ /* 0x040fe200078e02f0 */
[C---:B-1----:R-:W-:Y:S01]  /*7980*/  SEL R19, R5.reuse, R48, !P1 ;  /* 0x0000003005137207 */ /* 0x042fe20004800000 */
[----:B------:R1:W-:Y:S02]  /*7990*/  STL [R1+0x1834], R21 ;  /* 0x0018341501007387 */ /* 0x0003e40000100800 */
[C---:B------:R-:W-:Y:S02]  /*79a0*/  IMAD.WIDE R48, R52.reuse, 0x4, R236 ;  /* 0x0000000434307825 */ /* 0x040fe400078e02ec */
[----:B------:R4:W-:Y:S01]  /*79b0*/  STL [R1+0x1838], R19 ;  /* 0x0018381301007387 */ /* 0x0009e20000100800 */
[C---:B--2---:R-:W-:Y:S01]  /*79c0*/  SEL R17, R5.reuse, R46, !P1 ;  /* 0x0000002e05117207 */ /* 0x044fe20004800000 */
[----:B------:R-:W-:Y:S01]  /*79d0*/  IMAD.WIDE R46, R52, 0x4, R232 ;  /* 0x00000004342e7825 */ /* 0x000fe200078e02e8 */
[----:B-1----:R-:W-:-:S03]  /*79e0*/  SEL R21, R5, R44, !P1 ;  /* 0x0000002c05157207 */ /* 0x002fc60004800000 */
[----:B------:R1:W-:Y:S01]  /*79f0*/  STL [R1+0x183c], R17 ;  /* 0x00183c1101007387 */ /* 0x0003e20000100800 */
[----:B------:R-:W-:Y:S01]  /*7a00*/  IMAD R44, R222, 0x70, RZ ;  /* 0x00000070de2c7824 */ /* 0x000fe200078e02ff */
        /* <DEDUP_REMOVED lines=8> */
[----:B------:R1:W-:Y:S01]  /*7a90*/  STL [R1+0x1848], R17 ;  /* 0x0018481101007387 */ /* 0x0003e20000100800 */
[----:B------:R-:W2:Y:S01]  /*7aa0*/  LDC R38, c[0x0][0x230] ;  /* 0x00008c00ff267b82 */ /* 0x000ea20000000800 */
[----:B------:R-:W-:Y:S01]  /*7ab0*/  IMAD.WIDE R146, R148, 0x4, R240 ;  /* 0x0000000494927825 */ /* 0x000fe200078e02f0 */
[C---:B----4-:R-:W-:Y:S01]  /*7ac0*/  SEL R19, R5.reuse, R36, !P1 ;  /* 0x0000002405137207 */ /* 0x050fe20004800000 */
[----:B------:R4:W-:Y:S02]  /*7ad0*/  STL [R1+0x184c], R21 ;  /* 0x00184c1501007387 */ /* 0x0009e40000100800 */
[----:B------:R-:W-:Y:S02]  /*7ae0*/  IMAD R36, R222, 0x6c, RZ ;  /* 0x0000006cde247824 */ /* 0x000fe400078e02ff */
[----:B------:R3:W-:Y:S01]  /*7af0*/  STL [R1+0x1850], R19 ;  /* 0x0018501301007387 */ /* 0x0007e20000100800 */
[----:B------:R-:W-:Y:S01]  /*7b00*/  IMAD.WIDE R152, R156, 0x4, R236 ;  /* 0x000000049c987825 */ /* 0x000fe200078e02ec */
[----:B-1----:R-:W-:-:S03]  /*7b10*/  SEL R17, R5, R34, !P1 ;  /* 0x0000002205117207 */ /* 0x002fc60004800000 */
[C---:B------:R-:W-:Y:S01]  /*7b20*/  IMAD.WIDE R34, R36.reuse, 0x4, R240 ;  /* 0x0000000424227825 */ /* 0x040fe200078e02f0 */
[C---:B----4-:R-:W-:Y:S01]  /*7b30*/  SEL R21, R5.reuse, R32, !P1 ;  /* 0x0000002005157207 */ /* 0x050fe20004800000 */
[----:B------:R1:W-:Y:S02]  /*7b40*/  STL [R1+0x1854], R17 ;  /* 0x0018541101007387 */ /* 0x0003e40000100800 */
[C---:B------:R-:W-:Y:S01]  /*7b50*/  IMAD.WIDE R32, R36.reuse, 0x4, R236 ;  /* 0x0000000424207825 */ /* 0x040fe200078e02ec */
[C---:B---3--:R-:W-:Y:S01]  /*7b60*/  SEL R19, R5.reuse, R30, !P1 ;  /* 0x0000001e05137207 */ /* 0x048fe20004800000 */
[----:B------:R3:W-:Y:S02]  /*7b70*/  STL [R1+0x1858], R21 ;  /* 0x0018581501007387 */ /* 0x0007e40000100800 */
[----:B------:R-:W-:Y:S02]  /*7b80*/  IMAD.WIDE R30, R36, 0x4, R232 ;  /* 0x00000004241e7825 */ /* 0x000fe400078e02e8 */
[----:B------:R4:W-:Y:S01]  /*7b90*/  STL [R1+0x185c], R19 ;  /* 0x00185c1301007387 */ /* 0x0009e20000100800 */
[----:B-1----:R-:W-:Y:S01]  /*7ba0*/  SEL R17, R5, R28, !P1 ;  /* 0x0000001c05117207 */ /* 0x002fe20004800000 */
[----:B------:R-:W-:-:S02]  /*7bb0*/  IMAD R28, R222, 0x68, RZ ;  /* 0x00000068de1c7824 */ /* 0x000fc400078e02ff */
[--C-:B------:R-:W-:Y:S01]  /*7bc0*/  IMAD.WIDE R154, R156, 0x4, R240.reuse ;  /* 0x000000049c9a7825 */ /* 0x100fe200078e02f0 */
[C---:B---3--:R-:W-:Y:S01]  /*7bd0*/  SEL R21, R5.reuse, R26, !P1 ;  /* 0x0000001a05157207 */ /* 0x048fe20004800000 */
[----:B------:R1:W-:Y:S02]  /*7be0*/  STL [R1+0x1860], R17 ;  /* 0x0018601101007387 */ /* 0x0003e40000100800 */
[C---:B------:R-:W-:Y:S01]  /*7bf0*/  IMAD.WIDE R26, R28.reuse, 0x4, R240 ;  /* 0x000000041c1a7825 */ /* 0x040fe200078e02f0 */
[C---:B----4-:R-:W-:Y:S01]  /*7c00*/  SEL R19, R5.reuse, R22, !P1 ;  /* 0x0000001605137207 */ /* 0x050fe20004800000 */
[----:B------:R-:W-:Y:S02]  /*7c10*/  STL [R1+0x1864], R21 ;  /* 0x0018641501007387 */ /* 0x000fe40000100800 */
[C---:B------:R-:W-:Y:S02]  /*7c20*/  IMAD.WIDE R22, R28.reuse, 0x4, R232 ;  /* 0x000000041c167825 */ /* 0x040fe400078e02e8 */
[----:B------:R3:W-:Y:S01]  /*7c30*/  STL [R1+0x1868], R19 ;  /* 0x0018681301007387 */ /* 0x0007e20000100800 */
[----:B-1----:R-:W-:Y:S01]  /*7c40*/  SEL R17, R5, R24, !P1 ;  /* 0x0000001805117207 */ /* 0x002fe20004800000 */
[----:B------:R-:W-:-:S04]  /*7c50*/  IMAD.WIDE R24, R28, 0x4, R236 ;  /* 0x000000041c187825 */ /* 0x000fc800078e02ec */
[----:B------:R1:W-:Y:S01]  /*7c60*/  STL [R1+0x186c], R17 ;  /* 0x00186c1101007387 */ /* 0x0003e20000100800 */
[----:B------:R-:W-:Y:S01]  /*7c70*/  IMAD.WIDE R160, R164, 0x4, R236 ;  /* 0x00000004a4a07825 */ /* 0x000fe200078e02ec */
[----:B---3--:R-:W-:-:S03]  /*7c80*/  SEL R19, R5, R20, !P1 ;  /* 0x0000001405137207 */ /* 0x008fc60004800000 */
[----:B------:R-:W-:Y:S02]  /*7c90*/  IMAD R20, R222, 0x64, RZ ;  /* 0x00000064de147824 */ /* 0x000fe400078e02ff */
[----:B------:R-:W-:Y:S01]  /*7ca0*/  IMAD.WIDE R162, R164, 0x4, R240 ;  /* 0x00000004a4a27825 */ /* 0x000fe200078e02f0 */
[----:B------:R3:W-:Y:S01]  /*7cb0*/  STL [R1+0x1870], R19 ;  /* 0x0018701301007387 */ /* 0x0007e20000100800 */
[----:B-1----:R-:W-:Y:S02]  /*7cc0*/  SEL R17, R5, R18, !P1 ;  /* 0x0000001205117207 */ /* 0x002fe40004800000 */
[----:B------:R-:W-:-:S03]  /*7cd0*/  IMAD.WIDE R168, R172, 0x4, R236 ;  /* 0x00000004aca87825 */ /* 0x000fc600078e02ec */
[----:B------:R1:W-:Y:S01]  /*7ce0*/  STL [R1+0x1874], R17 ;  /* 0x0018741101007387 */ /* 0x0003e20000100800 */
[----:B------:R-:W-:-:S03]  /*7cf0*/  IMAD.WIDE R170, R172, 0x4, R240 ;  /* 0x00000004acaa7825 */ /* 0x000fc600078e02f0 */
[----:B------:R4:W-:Y:S01]  /*7d00*/  STL [R1+0x1878], R14 ;  /* 0x0018780e01007387 */ /* 0x0009e20000100800 */
[----:B---3--:R-:W-:-:S03]  /*7d10*/  IMAD.WIDE R18, R20, 0x4, R240 ;  /* 0x0000000414127825 */ /* 0x008fc600078e02f0 */
[----:B------:R3:W-:Y:S01]  /*7d20*/  STL [R1+0x187c], R4 ;  /* 0x00187c0401007387 */ /* 0x0007e20000100800 */
[----:B------:R-:W-:-:S03]  /*7d30*/  IMAD.WIDE R176, R180, 0x4, R236 ;  /* 0x00000004b4b07825 */ /* 0x000fc600078e02ec */
[----:B------:R2:W-:Y:S01]  /*7d40*/  STL [R1+0x1880], R12 ;  /* 0x0018800c01007387 */ /* 0x0005e20000100800 */
[----:B-1----:R-:W-:Y:S01]  /*7d50*/  IMAD R17, R222, 0x2c, RZ ;  /* 0x0000002cde117824 */ /* 0x002fe200078e02ff */
[----:B----4-:R-:W1:Y:S01]  /*7d60*/  LDC R14, c[0x0][0x230] ;  /* 0x00008c00ff0e7b82 */ /* 0x010e620000000800 */
[----:B------:R-:W-:Y:S01]  /*7d70*/  IMAD.WIDE R178, R180, 0x4, R240 ;  /* 0x00000004b4b27825 */ /* 0x000fe200078e02f0 */
[----:B---3--:R-:W-:-:S03]  /*7d80*/  LEA R4, P5, R15, UR6, 0x2 ;  /* 0x000000060f047c11 */ /* 0x008fc6000f8a10ff */
[----:B------:R-:W-:Y:S01]  /*7d90*/  IMAD.WIDE R192, R196, 0x4, R236 ;  /* 0x00000004c4c07825 */ /* 0x000fe200078e02ec */
[----:B------:R-:W-:Y:S01]  /*7da0*/  LEA.HI.X.SX32 R5, R15, UR7, 0x2, P5 ;  /* 0x000000070f057c11 */ /* 0x000fe2000a8f16ff */
[----:B------:R-:W-:Y:S01]  /*7db0*/  ULDC.64 UR6, c[0x0][0x218] ;  /* 0x0000860000067ab9 */ /* 0x000fe20000000a00 */
[----:B------:R-:W3:Y:S01]  /*7dc0*/  LDC R15, c[0x0][0x230] ;  /* 0x00008c00ff0f7b82 */ /* 0x000ee20000000800 */
[----:B--2---:R-:W-:Y:S01]  /*7dd0*/  LEA R12, R6, R9, 0x5 ;  /* 0x00000009060c7211 */ /* 0x004fe200078e28ff */
[----:B------:R-:W-:Y:S01]  /*7de0*/  IMAD.WIDE R194, R196, 0x4, R240 ;  /* 0x00000004c4c27825 */ /* 0x000fe200078e02f0 */
[----:B------:R-:W-:Y:S02]  /*7df0*/  LEA R6, P1, R9, UR6, 0x2 ;  /* 0x0000000609067c11 */ /* 0x000fe4000f8210ff */
[----:B------:R-:W-:Y:S01]  /*7e00*/  LEA R8, P2, R12, UR10, 0x2 ;  /* 0x0000000a0c087c11 */ /* 0x000fe2000f8410ff */
[----:B------:R-:W-:Y:S01]  /*7e10*/  IMAD R11, R7, 0x20, R12 ;  /* 0x00000020070b7824 */ /* 0x000fe200078e020c */
[----:B------:R-:W-:Y:S01]  /*7e20*/  LEA.HI.X.SX32 R7, R9, UR7, 0x2, P1 ;  /* 0x0000000709077c11 */ /* 0x000fe200088f16ff */
[----:B------:R-:W-:Y:S01]  /*7e30*/  ULDC.64 UR6, c[0x0][0x218] ;  /* 0x0000860000067ab9 */ /* 0x000fe20000000a00 */
[----:B------:R-:W-:Y:S01]  /*7e40*/  ISETP.GE.U32.AND P5, PT, R3, 0x7fffff80, PT ;  /* 0x7fffff800300780c */ /* 0x000fe20003fa6070 */
[----:B------:R-:W-:Y:S01]  /*7e50*/  IMAD R13, R10, 0x20, R11 ;  /* 0x000000200a0d7824 */ /* 0x000fe200078e020b */
[C---:B------:R-:W-:Y:S01]  /*7e60*/  LEA R10, P1, R11.reuse, UR6, 0x2 ;  /* 0x000000060b0a7c11 */ /* 0x040fe2000f8210ff */
[----:B------:R-:W-:Y:S01]  /*7e70*/  STL.64 [R1+0x3288], R6 ;  /* 0x0032880601007387 */ /* 0x000fe20000100a00 */
[----:B------:R-:W-:Y:S01]  /*7e80*/  LEA.HI.X.SX32 R9, R12, UR11, 0x2, P2 ;  /* 0x0000000b0c097c11 */ /* 0x000fe200090f16ff */
[----:B------:R-:W-:Y:S01]  /*7e90*/  ULDC.64 UR10, c[0x0][0x218] ;  /* 0x00008600000a7ab9 */ /* 0x000fe20000000a00 */
[----:B------:R-:W-:Y:S01]  /*7ea0*/  LEA.HI.X.SX32 R11, R11, UR7, 0x2, P1 ;  /* 0x000000070b0b7c11 */ /* 0x000fe200088f16ff */
[----:B------:R-:W-:Y:S01]  /*7eb0*/  IMAD.SHL.U32 R3, R222, 0x4, RZ ;  /* 0x00000004de037824 */ /* 0x000fe200078e00ff */
[C---:B------:R-:W-:Y:S01]  /*7ec0*/  LEA R12, P2, R13.reuse, UR10, 0x2 ;  /* 0x0000000a0d0c7c11 */ /* 0x040fe2000f8410ff */
[----:B------:R2:W-:Y:S01]  /*7ed0*/  STL.64 [R1+0x3290], R8 ;  /* 0x0032900801007387 */ /* 0x0005e20000100a00 */
[----:B------:R-:W-:Y:S01]  /*7ee0*/  ISETP.GE.U32.AND P1, PT, R2, 0x7fffff78, PT ;  /* 0x7fffff780200780c */ /* 0x000fe20003f26070 */
[----:B------:R-:W-:Y:S01]  /*7ef0*/  IMAD.WIDE R28, R28, 0x4, R4 ;  /* 0x000000041c1c7825 */ /* 0x000fe200078e0204 */
[----:B------:R-:W4:Y:S01]  /*7f00*/  LDC R2, c[0x0][0x230] ;  /* 0x00008c00ff027b82 */ /* 0x000f220000000800 */
[----:B------:R-:W-:Y:S01]  /*7f10*/  LEA.HI.X.SX32 R13, R13, UR11, 0x2, P2 ;  /* 0x0000000b0d0d7c11 */ /* 0x000fe200090f16ff */
[----:B------:R-:W-:Y:S01]  /*7f20*/  @!PT LDS RZ, [RZ] ;  /* 0x00000000fffff984 */ /* 0x000fe20000000800 */
[----:B------:R-:W-:Y:S01]  /*7f30*/  @!PT LDS RZ, [RZ] ;  /* 0x00000000fffff984 */ /* 0x000fe20000000800 */
[----:B------:R-:W-:Y:S01]  /*7f40*/  @!PT LDS RZ, [RZ] ;  /* 0x00000000fffff984 */ /* 0x000fe20000000800 */
[----:B------:R-:W-:Y:S01]  /*7f50*/  LDGSTS.E [R246], desc[UR14][R232.64], !P5 ;  /* 0x00000000e8f67fae */ /* 0x000fe2000e92184e */
[----:B------:R-:W-:Y:S01]  /*7f60*/  ISETP.GE.U32.AND P2, PT, R0, 0x7fffff7c, PT ;  /* 0x7fffff7c0000780c */ /* 0x000fe20003f46070 */
[----:B---3--:R-:W-:Y:S01]  /*7f70*/  VIADD R0, R15, 0xfffffff3 ;  /* 0xfffffff30f007836 */ /* 0x008fe20000000000 */
[----:B------:R-:W-:Y:S01]  /*7f80*/  ULDC UR11, c[0x0][0x240] ;  /* 0x00009000000b7ab9 */ /* 0x000fe20000000800 */
[----:B------:R-:W-:Y:S01]  /*7f90*/  LDGSTS.E [R246+0x80], desc[UR14][R236.64], !P5 ;  /* 0x00080000ecf67fae */ /* 0x000fe2000e92184e */
[----:B------:R-:W-:Y:S01]  /*7fa0*/  IMAD.SHL.U32 R15, R222, 0x8, RZ ;  /* 0x00000008de0f7824 */ /* 0x000fe200078e00ff */
[----:B------:R-:W-:Y:S01]  /*7fb0*/  ULDC UR10, c[0x0][0x240] ;  /* 0x00009000000a7ab9 */ /* 0x000fe20000000800 */
[C---:B--2---:R-:W-:Y:S01]  /*7fc0*/  IMAD.WIDE R8, R3.reuse, 0x4, R240 ;  /* 0x0000000403087825 */ /* 0x044fe200078e02f0 */
[----:B------:R-:W-:Y:S01]  /*7fd0*/  LDGSTS.E [R246+0x100], desc[UR14][R240.64], !P5 ;  /* 0x00100000f0f67fae */ /* 0x000fe2000e92184e */
[----:B------:R-:W-:Y:S01]  /*7fe0*/  ULDC UR7, c[0x0][0x240] ;  /* 0x0000900000077ab9 */ /* 0x000fe20000000800 */
[----:B------:R-:W-:Y:S01]  /*7ff0*/  ULDC UR6, c[0x0][0x240] ;  /* 0x0000900000067ab9 */ /* 0x000fe20000000800 */
[----:B------:R-:W-:Y:S01]  /*8000*/  IMAD.WIDE R6, R3, 0x4, R4 ;  /* 0x0000000403067825 */ /* 0x000fe200078e0204 */
[----:B------:R-:W-:Y:S01]  /*8010*/  LDGSTS.E [R246+0x180], desc[UR14][R4.64], !P5 ;  /* 0x0018000004f67fae */ /* 0x000fe2000e92184e */
[----:B------:R-:W-:-:S02]  /*8020*/  ISETP.GE.U32.AND P5, PT, R0, 0x7fffff74, PT ;  /* 0x7fffff740000780c */ /* 0x000fc40003fa6070 */
[----:B-1----:R-:W-:Y:S01]  /*8030*/  VIADD R0, R14, 0xffffffef ;  /* 0xffffffef0e007836 */ /* 0x002fe20000000000 */
[----:B------:R1:W-:Y:S01]  /*8040*/  STL.64 [R1+0x3298], R10 ;  /* 0x0032980a01007387 */ /* 0x0003e20000100a00 */
[----:B------:R-:W2:Y:S01]  /*8050*/  LDC R14, c[0x0][0x230] ;  /* 0x00008c00ff0e7b82 */ /* 0x000ea20000000800 */
[--C-:B------:R-:W-:Y:S02]  /*8060*/  IMAD.WIDE R36, R36, 0x4, R4.reuse ;  /* 0x0000000424247825 */ /* 0x100fe400078e0204 */
[----:B------:R3:W-:Y:S02]  /*8070*/  STL.64 [R1+0x32a0], R12 ;  /* 0x0032a00c01007387 */ /* 0x0007e40000100a00 */
[----:B------:R-:W-:-:S04]  /*8080*/  IMAD.WIDE R52, R52, 0x4, R4 ;  /* 0x0000000434347825 */ /* 0x000fc800078e0204 */
[----:B------:R-:W-:-:S04]  /*8090*/  IMAD.WIDE R60, R60, 0x4, R4 ;  /* 0x000000043c3c7825 */ /* 0x000fc800078e0204 */
[----:B-1----:R-:W-:-:S04]  /*80a0*/  IMAD.WIDE R10, R3, 0x4, R236 ;  /* 0x00000004030a7825 */ /* 0x002fc800078e02ec */
[----:B---3--:R-:W-:-:S04]  /*80b0*/  IMAD.WIDE R12, R3, 0x4, R232 ;  /* 0x00000004030c7825 */ /* 0x008fc800078e02e8 */
[----:B------:R-:W-:Y:S01]  /*80c0*/  IMAD R3, R222, 0xc, RZ ;  /* 0x0000000cde037824 */ /* 0x000fe200078e02ff */
[----:B------:R1:W-:Y:S01]  /*80d0*/  STL.64 [R1+0xbd0], R12 ;  /* 0x000bd00c01007387 */ /* 0x0003e20000100a00 */
[----:B------:R-:W-:-:S03]  /*80e0*/  IMAD.WIDE R100, R100, 0x4, R4 ;  /* 0x0000000464647825 */ /* 0x000fc600078e0204 */
[----:B------:R1:W-:Y:S01]  /*80f0*/  LDGSTS.E [R246+0x800], desc[UR14][R12.64], !P2 ;  /* 0x008000000cf67fae */ /* 0x0003e2000d12184e */
[----:B------:R-:W-:-:S03]  /*8100*/  IMAD.WIDE R124, R124, 0x4, R4 ;  /* 0x000000047c7c7825 */ /* 0x000fc600078e0204 */
[----:B------:R3:W-:Y:S01]  /*8110*/  STL.64 [R1+0xbc8], R10 ;  /* 0x000bc80a01007387 */ /* 0x0007e20000100a00 */
[----:B------:R-:W-:-:S03]  /*8120*/  IMAD.WIDE R200, R204, 0x4, R236 ;  /* 0x00000004ccc87825 */ /* 0x000fc600078e02ec */
[----:B------:R3:W-:Y:S01]  /*8130*/  LDGSTS.E [R246+0x880], desc[UR14][R10.64], !P2 ;  /* 0x008800000af67fae */ /* 0x0007e2000d12184e */
[----:B------:R-:W-:-:S03]  /*8140*/  IMAD.WIDE R202, R204, 0x4, R240 ;  /* 0x00000004ccca7825 */ /* 0x000fc600078e02f0 */
[----:B------:R2:W-:Y:S01]  /*8150*/  STL.64 [R1+0xbc0], R8 ;  /* 0x000bc00801007387 */ /* 0x0005e20000100a00 */
[----:B-1----:R-:W-:-:S03]  /*8160*/  IMAD.WIDE R12, R15, 0x4, R232 ;  /* 0x000000040f0c7825 */ /* 0x002fc600078e02e8 */
[----:B------:R2:W-:Y:S01]  /*8170*/  LDGSTS.E [R246+0x900], desc[UR14][R8.64], !P2 ;  /* 0x0090000008f67fae */ /* 0x0005e2000d12184e */
[----:B------:R-:W-:-:S03]  /*8180*/  IMAD.WIDE R208, R212, 0x4, R236 ;  /* 0x00000004d4d07825 */ /* 0x000fc600078e02ec */
[----:B------:R1:W-:Y:S01]  /*8190*/  STL.64 [R1+0xbb8], R6 ;  /* 0x000bb80601007387 */ /* 0x0003e20000100a00 */
[----:B---3--:R-:W-:-:S03]  /*81a0*/  IMAD.WIDE R10, R15, 0x4, R236 ;  /* 0x000000040f0a7825 */ /* 0x008fc600078e02ec */
[----:B------:R1:W-:Y:S01]  /*81b0*/  LDGSTS.E [R246+0x980], desc[UR14][R6.64], !P2 ;  /* 0x0098000006f67fae */ /* 0x0003e2000d12184e */
[----:B------:R-:W-:Y:S01]  /*81c0*/  ISETP.GE.U32.AND P2, PT, R0, 0x7fffff70, PT ;  /* 0x7fffff700000780c */ /* 0x000fe20003f46070 */
[--C-:B------:R-:W-:Y:S01]  /*81d0*/  IMAD.WIDE R210, R212, 0x4, R240.reuse ;  /* 0x00000004d4d27825 */ /* 0x100fe200078e02f0 */
[----:B----4-:R-:W-:Y:S01]  /*81e0*/  IADD3 R0, R2, -0x15, RZ ;  /* 0xffffffeb02007810 */ /* 0x010fe20007ffe0ff */
[----:B------:R3:W-:Y:S01]  /*81f0*/  STL.64 [R1+0xb50], R12 ;  /* 0x000b500c01007387 */ /* 0x0007e20000100a00 */
[----:B------:R-:W4:Y:S01]  /*8200*/  LDC R2, c[0x0][0x230] ;  /* 0x00008c00ff027b82 */ /* 0x000f220000000800 */
[----:B--2---:R-:W-:Y:S02]  /*8210*/  IMAD.WIDE R8, R15, 0x4, R240 ;  /* 0x000000040f087825 */ /* 0x004fe400078e02f0 */
[----:B------:R3:W-:Y:S02]  /*8220*/  LDGSTS.E [R246+0x1000], desc[UR14][R12.64], !P1 ;  /* 0x010000000cf67fae */ /* 0x0007e4000c92184e */
[----:B------:R-:W-:-:S02]  /*8230*/  VIADD R214, R214, 0xffffff84 ;  /* 0xffffff84d6d67836 */ /* 0x000fc40000000000 */
[----:B-1----:R-:W-:Y:S01]  /*8240*/  IMAD.WIDE R6, R15, 0x4, R4 ;  /* 0x000000040f067825 */ /* 0x002fe200078e0204 */
[----:B------:R1:W-:Y:S03]  /*8250*/  STL.64 [R1+0xb48], R10 ;  /* 0x000b480a01007387 */ /* 0x0003e60000100a00 */
[----:B------:R-:W-:Y:S01]  /*8260*/  IMAD.SHL.U32 R15, R222, 0x10, RZ ;  /* 0x00000010de0f7824 */ /* 0x000fe200078e00ff */
[----:B------:R1:W-:Y:S01]  /*8270*/  LDGSTS.E [R246+0x1080], desc[UR14][R10.64], !P1 ;  /* 0x010800000af67fae */ /* 0x0003e2000c92184e */
[----:B------:R-:W-:-:S03]  /*8280*/  IMAD.WIDE R216, R220, 0x4, R236 ;  /* 0x00000004dcd87825 */ /* 0x000fc600078e02ec */
[----:B------:R2:W-:Y:S01]  /*8290*/  STL.64 [R1+0xb40], R8 ;  /* 0x000b400801007387 */ /* 0x0005e20000100a00 */
[----:B---3--:R-:W-:-:S03]  /*82a0*/  IMAD.WIDE R12, R3, 0x4, R232 ;  /* 0x00000004030c7825 */ /* 0x008fc600078e02e8 */
[----:B------:R2:W-:Y:S01]  /*82b0*/  LDGSTS.E [R246+0x1100], desc[UR14][R8.64], !P1 ;  /* 0x0110000008f67fae */ /* 0x0005e2000c92184e */
[----:B------:R-:W-:-:S03]  /*82c0*/  IMAD.WIDE R218, R220, 0x4, R240 ;  /* 0x00000004dcda7825 */ /* 0x000fc600078e02f0 */
[----:B------:R3:W-:Y:S01]  /*82d0*/  STL.64 [R1+0xb38], R6 ;  /* 0x000b380601007387 */ /* 0x0007e20000100a00 */
[----:B-1----:R-:W-:-:S03]  /*82e0*/  IMAD.WIDE R10, R3, 0x4, R236 ;  /* 0x00000004030a7825 */ /* 0x002fc600078e02ec */
[----:B------:R3:W-:Y:S01]  /*82f0*/  LDGSTS.E [R246+0x1180], desc[UR14][R6.64], !P1 ;  /* 0x0118000006f67fae */ /* 0x0007e2000c92184e */
[----:B------:R-:W-:Y:S01]  /*8300*/  ISETP.GE.U32.AND P1, PT, R0, 0x7fffff6c, PT ;  /* 0x7fffff6c0000780c */ /* 0x000fe20003f26070 */
[----:B------:R-:W-:Y:S02]  /*8310*/  VIADD R0, R16, 0xffffffe7 ;  /* 0xffffffe710007836 */ /* 0x000fe40000000000 */
[C---:B--2---:R-:W-:Y:S01]  /*8320*/  IMAD.WIDE R8, R3.reuse, 0x4, R240 ;  /* 0x0000000403087825 */ /* 0x044fe200078e02f0 */
[----:B------:R1:W-:Y:S01]  /*8330*/  LDGSTS.E [R246+0x1800], desc[UR14][R12.64], !P5 ;  /* 0x018000000cf67fae */ /* 0x0003e2000e92184e */
[----:B------:R-:W2:Y:S03]  /*8340*/  LDC R16, c[0x0][0x230] ;  /* 0x00008c00ff107b82 */ /* 0x000ea60000000800 */
[----:B------:R4:W-:Y:S01]  /*8350*/  LDGSTS.E [R246+0x1880], desc[UR14][R10.64], !P5 ;  /* 0x018800000af67fae */ /* 0x0009e2000e92184e */
[----:B---3--:R-:W-:-:S03]  /*8360*/  IMAD.WIDE R6, R3, 0x4, R4 ;  /* 0x0000000403067825 */ /* 0x008fc600078e0204 */
[----:B------:R3:W-:Y:S01]  /*8370*/  LDGSTS.E [R246+0x1900], desc[UR14][R8.64], !P5 ;  /* 0x0190000008f67fae */ /* 0x0007e2000e92184e */
[----:B------:R-:W-:-:S03]  /*8380*/  IMAD R3, R222, 0x14, RZ ;  /* 0x00000014de037824 */ /* 0x000fc600078e02ff */
[----:B------:R3:W-:Y:S01]  /*8390*/  LDGSTS.E [R246+0x1980], desc[UR14][R6.64], !P5 ;  /* 0x0198000006f67fae */ /* 0x0007e2000e92184e */
[----:B------:R-:W-:Y:S02]  /*83a0*/  ISETP.GE.U32.AND P5, PT, R0, 0x7fffff68, PT ;  /* 0x7fffff680000780c */ /* 0x000fe40003fa6070 */
[----:B------:R-:W-:Y:S01]  /*83b0*/  IADD3 R0, R14, -0x1d, RZ ;  /* 0xffffffe30e007810 */ /* 0x000fe20007ffe0ff */
[----:B------:R1:W-:Y:S01]  /*83c0*/  STL.64 [R1+0xad0], R12 ;  /* 0x000ad00c01007387 */ /* 0x0003e20000100a00 */
[----:B------:R-:W2:Y:S03]  /*83d0*/  LDC R14, c[0x0][0x230] ;  /* 0x00008c00ff0e7b82 */ /* 0x000ea60000000800 */
[----:B------:R4:W-:Y:S04]  /*83e0*/  STL.64 [R1+0xac8], R10 ;  /* 0x000ac80a01007387 */ /* 0x0009e80000100a00 */
[----:B------:R3:W-:Y:S01]  /*83f0*/  STL.64 [R1+0xac0], R8 ;  /* 0x000ac00801007387 */ /* 0x0007e20000100a00 */
[----:B-1----:R-:W-:-:S03]  /*8400*/  IMAD.WIDE R12, R15, 0x4, R232 ;  /* 0x000000040f0c7825 */ /* 0x002fc600078e02e8 */
[----:B------:R1:W-:Y:S01]  /*8410*/  STL.64 [R1+0xab8], R6 ;  /* 0x000ab80601007387 */ /* 0x0003e20000100a00 */
[----:B----4-:R-:W-:-:S03]  /*8420*/  IMAD.WIDE R10, R15, 0x4, R236 ;  /* 0x000000040f0a7825 */ /* 0x010fc600078e02ec */
[----:B------:R4:W-:Y:S01]  /*8430*/  STL.64 [R1+0xa50], R12 ;  /* 0x000a500c01007387 */ /* 0x0009e20000100a00 */
[----:B---3--:R-:W-:-:S03]  /*8440*/  IMAD.WIDE R8, R15, 0x4, R240 ;  /* 0x000000040f087825 */ /* 0x008fc600078e02f0 */
[----:B------:R4:W-:Y:S01]  /*8450*/  LDGSTS.E [R246+0x2000], desc[UR14][R12.64], !P2 ;  /* 0x020000000cf67fae */ /* 0x0009e2000d12184e */
[----:B-1----:R-:W-:-:S03]  /*8460*/  IMAD.WIDE R6, R15, 0x4, R4 ;  /* 0x000000040f067825 */ /* 0x002fc600078e0204 */
[----:B------:R1:W-:Y:S01]  /*8470*/  STL.64 [R1+0xa48], R10 ;  /* 0x000a480a01007387 */ /* 0x0003e20000100a00 */
[----:B------:R-:W-:-:S03]  /*8480*/  IMAD R15, R222, 0x18, RZ ;  /* 0x00000018de0f7824 */ /* 0x000fc600078e02ff */
[----:B------:R1:W-:Y:S01]  /*8490*/  LDGSTS.E [R246+0x2080], desc[UR14][R10.64], !P2 ;  /* 0x020800000af67fae */ /* 0x0003e2000d12184e */
[----:B----4-:R-:W-:-:S03]  /*84a0*/  IMAD.WIDE R12, R3, 0x4, R232 ;  /* 0x00000004030c7825 */ /* 0x010fc600078e02e8 */
[----:B------:R3:W-:Y:S04]  /*84b0*/  STL.64 [R1+0xa40], R8 ;  /* 0x000a400801007387 */ /* 0x0007e80000100a00 */
[----:B------:R3:W-:Y:S01]  /*84c0*/  LDGSTS.E [R246+0x2100], desc[UR14][R8.64], !P2 ;  /* 0x0210000008f67fae */ /* 0x0007e2000d12184e */
[----:B-1----:R-:W-:-:S03]  /*84d0*/  IMAD.WIDE R10, R3, 0x4, R236 ;  /* 0x00000004030a7825 */ /* 0x002fc600078e02ec */
[----:B------:R1:W-:Y:S04]  /*84e0*/  STL.64 [R1+0xa38], R6 ;  /* 0x000a380601007387 */ /* 0x0003e80000100a00 */
[----:B------:R1:W-:Y:S01]  /*84f0*/  LDGSTS.E [R246+0x2180], desc[UR14][R6.64], !P2 ;  /* 0x0218000006f67fae */ /* 0x0003e2000d12184e */
[----:B------:R-:W-:Y:S01]  /*8500*/  ISETP.GE.U32.AND P2, PT, R0, 0x7fffff64, PT ;  /* 0x7fffff640000780c */ /* 0x000fe20003f46070 */
[----:B------:R-:W-:Y:S02]  /*8510*/  VIADD R0, R2, 0xffffffdf ;  /* 0xffffffdf02007836 */ /* 0x000fe40000000000 */
[C---:B---3--:R-:W-:Y:S01]  /*8520*/  IMAD.WIDE R8, R3.reuse, 0x4, R240 ;  /* 0x0000000403087825 */ /* 0x048fe200078e02f0 */
[----:B------:R3:W-:Y:S01]  /*8530*/  STL.64 [R1+0x9d0], R12 ;  /* 0x0009d00c01007387 */ /* 0x0007e20000100a00 */
[----:B------:R-:W4:Y:S03]  /*8540*/  LDC R2, c[0x0][0x230] ;  /* 0x00008c00ff027b82 */ /* 0x000f260000000800 */
[----:B------:R3:W-:Y:S01]  /*8550*/  LDGSTS.E [R246+0x2800], desc[UR14][R12.64], !P1 ;  /* 0x028000000cf67fae */ /* 0x0007e2000c92184e */
[----:B-1----:R-:W-:-:S03]  /*8560*/  IMAD.WIDE R6, R3, 0x4, R4 ;  /* 0x0000000403067825 */ /* 0x002fc600078e0204 */
[----:B------:R1:W-:Y:S01]  /*8570*/  STL.64 [R1+0x9c8], R10 ;  /* 0x0009c80a01007387 */ /* 0x0003e20000100a00 */
[----:B------:R-:W-:-:S03]  /*8580*/  IMAD R3, R222, 0x1c, RZ ;  /* 0x0000001cde037824 */ /* 0x000fc600078e02ff */
[----:B------:R1:W-:Y:S01]  /*8590*/  LDGSTS.E [R246+0x2880], desc[UR14][R10.64], !P1 ;  /* 0x028800000af67fae */ /* 0x0003e2000c92184e */
[----:B---3--:R-:W-:-:S03]  /*85a0*/  IMAD.WIDE R12, R15, 0x4, R232 ;  /* 0x000000040f0c7825 */ /* 0x008fc600078e02e8 */
[----:B------:R3:W-:Y:S04]  /*85b0*/  STL.64 [R1+0x9c0], R8 ;  /* 0x0009c00801007387 */ /* 0x0007e80000100a00 */
[----:B------:R3:W-:Y:S01]  /*85c0*/  LDGSTS.E [R246+0x2900], desc[UR14][R8.64], !P1 ;  /* 0x0290000008f67fae */ /* 0x0007e2000c92184e */
[----:B-1----:R-:W-:-:S03]  /*85d0*/  IMAD.WIDE R10, R15, 0x4, R236 ;  /* 0x000000040f0a7825 */ /* 0x002fc600078e02ec */
[----:B------:R1:W-:Y:S04]  /*85e0*/  STL.64 [R1+0x9b8], R6 ;  /* 0x0009b80601007387 */ /* 0x0003e80000100a00 */
[----:B------:R1:W-:Y:S01]  /*85f0*/  LDGSTS.E [R246+0x2980], desc[UR14][R6.64], !P1 ;  /* 0x0298000006f67fae */ /* 0x0003e2000c92184e */
[----:B------:R-:W-:Y:S01]  /*8600*/  ISETP.GE.U32.AND P1, PT, R0, 0x7fffff60, PT ;  /* 0x7fffff600000780c */ /* 0x000fe20003f26070 */
[----:B--2---:R-:W-:Y:S02]  /*8610*/  VIADD R0, R16, 0xffffffdb ;  /* 0xffffffdb10007836 */ /* 0x004fe40000000000 */
[C---:B---3--:R-:W-:Y:S01]  /*8620*/  IMAD.WIDE R8, R15.reuse, 0x4, R240 ;  /* 0x000000040f087825 */ /* 0x048fe200078e02f0 */
[----:B------:R2:W-:Y:S01]  /*8630*/  LDGSTS.E [R246+0x3000], desc[UR14][R12.64], !P5 ;  /* 0x030000000cf67fae */ /* 0x0005e2000e92184e */
[----:B------:R-:W3:Y:S03]  /*8640*/  LDC R16, c[0x0][0x230] ;  /* 0x00008c00ff107b82 */ /* 0x000ee60000000800 */
[----:B------:R4:W-:Y:S01]  /*8650*/  LDGSTS.E [R246+0x3080], desc[UR14][R10.64], !P5 ;  /* 0x030800000af67fae */ /* 0x0009e2000e92184e */
[----:B-1----:R-:W-:-:S03]  /*8660*/  IMAD.WIDE R6, R15, 0x4, R4 ;  /* 0x000000040f067825 */ /* 0x002fc600078e0204 */
[----:B------:R1:W-:Y:S01]  /*8670*/  LDGSTS.E [R246+0x3100], desc[UR14][R8.64], !P5 ;  /* 0x0310000008f67fae */ /* 0x0003e2000e92184e */
[----:B------:R-:W-:-:S03]  /*8680*/  SHF.L.U32 R15, R222, 0x5, RZ ;  /* 0x00000005de0f7819 */ /* 0x000fc600000006ff */
[----:B------:R1:W-:Y:S01]  /*8690*/  LDGSTS.E [R246+0x3180], desc[UR14][R6.64], !P5 ;  /* 0x0318000006f67fae */ /* 0x0003e2000e92184e */
[----:B------:R-:W-:Y:S01]  /*86a0*/  ISETP.GE.U32.AND P5, PT, R0, 0x7fffff5c, PT ;  /* 0x7fffff5c0000780c */ /* 0x000fe20003fa6070 */
[----:B------:R-:W-:Y:S02]  /*86b0*/  VIADD R0, R14, 0xffffffd7 ;  /* 0xffffffd70e007836 */ /* 0x000fe40000000000 */
[----:B------:R-:W3:Y:S01]  /*86c0*/  LDC R14, c[0x0][0x230] ;  /* 0x00008c00ff0e7b82 */ /* 0x000ee20000000800 */
[----:B------:R2:W-:Y:S04]  /*86d0*/  STL.64 [R1+0x950], R12 ;  /* 0x0009500c01007387 */ /* 0x0005e80000100a00 */
[----:B------:R4:W-:Y:S04]  /*86e0*/  STL.64 [R1+0x948], R10 ;  /* 0x0009480a01007387 */ /* 0x0009e80000100a00 */
[----:B------:R1:W-:Y:S01]  /*86f0*/  STL.64 [R1+0x940], R8 ;  /* 0x0009400801007387 */ /* 0x0003e20000100a00 */
[----:B--2---:R-:W-:-:S03]  /*8700*/  IMAD.WIDE R12, R3, 0x4, R232 ;  /* 0x00000004030c7825 */ /* 0x004fc600078e02e8 */
[----:B------:R2:W-:Y:S01]  /*8710*/  STL.64 [R1+0x938], R6 ;  /* 0x0009380601007387 */ /* 0x0005e20000100a00 */
[----:B----4-:R-:W-:-:S03]  /*8720*/  IMAD.WIDE R10, R3, 0x4, R236 ;  /* 0x00000004030a7825 */ /* 0x010fc600078e02ec */
[----:B------:R4:W-:Y:S01]  /*8730*/  STL.64 [R1+0x8d0], R12 ;  /* 0x0008d00c01007387 */ /* 0x0009e20000100a00 */
[----:B-1----:R-:W-:-:S03]  /*8740*/  IMAD.WIDE R8, R3, 0x4, R240 ;  /* 0x0000000403087825 */ /* 0x002fc600078e02f0 */
[----:B------:R4:W-:Y:S01]  /*8750*/  LDGSTS.E [R246+0x3800], desc[UR14][R12.64], !P2 ;  /* 0x038000000cf67fae */ /* 0x0009e2000d12184e */
[----:B--2---:R-:W-:-:S03]  /*8760*/  IMAD.WIDE R6, R3, 0x4, R4 ;  /* 0x0000000403067825 */ /* 0x004fc600078e0204 */
        /* <DEDUP_REMOVED lines=11> */
[C---:B--2---:R-:W-:Y:S01]  /*8820*/  IMAD.WIDE R8, R15.reuse, 0x4, R240 ;  /* 0x000000040f087825 */ /* 0x044fe200078e02f0 */
[----:B------:R2:W-:Y:S01]  /*8830*/  STL.64 [R1+0x850], R12 ;  /* 0x0008500c01007387 */ /* 0x0005e20000100a00 */
[----:B------:R-:W4:Y:S03]  /*8840*/  LDC R2, c[0x0][0x230] ;  /* 0x00008c00ff027b82 */ /* 0x000f260000000800 */
[----:B------:R2:W-:Y:S01]  /*8850*/  LDGSTS.E [R246+0x4000], desc[UR14][R12.64], !P1 ;  /* 0x040000000cf67fae */ /* 0x0005e2000c92184e */
[----:B-1----:R-:W-:-:S03]  /*8860*/  IMAD.WIDE R6, R15, 0x4, R4 ;  /* 0x000000040f067825 */ /* 0x002fc600078e0204 */
[----:B------:R1:W-:Y:S01]  /*8870*/  STL.64 [R1+0x848], R10 ;  /* 0x0008480a01007387 */ /* 0x0003e20000100a00 */
[----:B------:R-:W-:-:S03]  /*8880*/  IMAD R15, R222, 0x28, RZ ;  /* 0x00000028de0f7824 */ /* 0x000fc600078e02ff */
[----:B------:R1:W-:Y:S01]  /*8890*/  LDGSTS.E [R246+0x4080], desc[UR14][R10.64], !P1 ;  /* 0x040800000af67fae */ /* 0x0003e2000c92184e */
[----:B--2---:R-:W-:-:S03]  /*88a0*/  IMAD.WIDE R12, R3, 0x4, R232 ;  /* 0x00000004030c7825 */ /* 0x004fc600078e02e8 */
[----:B------:R2:W-:Y:S04]  /*88b0*/  STL.64 [R1+0x840], R8 ;  /* 0x0008400801007387 */ /* 0x0005e80000100a00 */
[----:B------:R2:W-:Y:S01]  /*88c0*/  LDGSTS.E [R246+0x4100], desc[UR14][R8.64], !P1 ;  /* 0x0410000008f67fae */ /* 0x0005e2000c92184e */
[----:B-1----:R-:W-:-:S03]  /*88d0*/  IMAD.WIDE R10, R3, 0x4, R236 ;  /* 0x00000004030a7825 */ /* 0x002fc600078e02ec */
[----:B------:R1:W-:Y:S01]  /*88e0*/  STL.64 [R1+0x838], R6 ;  /* 0x0008380601007387 */ /* 0x0003e20000100a00 */
[----:B----4-:R-:W-:-:S03]  /*88f0*/  VIADD R2, R2, 0xffffffc7 ;  /* 0xffffffc702027836 */ /* 0x010fc60000000000 */
[----:B------:R1:W-:Y:S01]  /*8900*/  LDGSTS.E [R246+0x4180], desc[UR14][R6.64], !P1 ;  /* 0x0418000006f67fae */ /* 0x0003e2000c92184e */
[----:B------:R-:W-:Y:S02]  /*8910*/  ISETP.GE.U32.AND P1, PT, R0, 0x7fffff54, PT ;  /* 0x7fffff540000780c */ /* 0x000fe40003f26070 */
[----:B---3--:R-:W-:Y:S01]  /*8920*/  IADD3 R0, R16, -0x31, RZ ;  /* 0xffffffcf10007810 */ /* 0x008fe20007ffe0ff */
[C---:B--2---:R-:W-:Y:S01]  /*8930*/  IMAD.WIDE R8, R3.reuse, 0x4, R240 ;  /* 0x0000000403087825 */ /* 0x044fe200078e02f0 */
[----:B------:R2:W-:Y:S04]  /*8940*/  STL.64 [R1+0x7d0], R12 ;  /* 0x0007d00c01007387 */ /* 0x0005e80000100a00 */
[----:B------:R2:W-:Y:S01]  /*8950*/  LDGSTS.E [R246+0x4800], desc[UR14][R12.64], !P5 ;  /* 0x048000000cf67fae */ /* 0x0005e2000e92184e */
[----:B-1----:R-:W-:-:S03]  /*8960*/  IMAD.WIDE R6, R3, 0x4, R4 ;  /* 0x0000000403067825 */ /* 0x002fc600078e0204 */
[----:B------:R1:W-:Y:S01]  /*8970*/  STL.64 [R1+0x7c8], R10 ;  /* 0x0007c80a01007387 */ /* 0x0003e20000100a00 */
[----:B------:R-:W-:-:S03]  /*8980*/  VIADD R3, R14, 0xffffffcb ;  /* 0xffffffcb0e037836 */ /* 0x000fc60000000000 */
[----:B------:R1:W-:Y:S01]  /*8990*/  LDGSTS.E [R246+0x4880], desc[UR14][R10.64], !P5 ;  /* 0x048800000af67fae */ /* 0x0003e2000e92184e */
[----:B------:R-:W-:Y:S02]  /*89a0*/  IMAD R14, R222, 0x30, RZ ;  /* 0x00000030de0e7824 */ /* 0x000fe400078e02ff */
[C---:B--2---:R-:W-:Y:S01]  /*89b0*/  IMAD.WIDE R12, R15.reuse, 0x4, R232 ;  /* 0x000000040f0c7825 */ /* 0x044fe200078e02e8 */
[----:B------:R2:W-:Y:S04]  /*89c0*/  STL.64 [R1+0x7c0], R8 ;  /* 0x0007c00801007387 */ /* 0x0005e80000100a00 */
[----:B------:R2:W-:Y:S01]  /*89d0*/  LDGSTS.E [R246+0x4900], desc[UR14][R8.64], !P5 ;  /* 0x0490000008f67fae */ /* 0x0005e2000e92184e */
[----:B-1----:R-:W-:-:S03]  /*89e0*/  IMAD.WIDE R10, R15, 0x4, R236 ;  /* 0x000000040f0a7825 */ /* 0x002fc600078e02ec */
[----:B------:R1:W-:Y:S04]  /*89f0*/  STL.64 [R1+0x7b8], R6 ;  /* 0x0007b80601007387 */ /* 0x0003e80000100a00 */
[----:B------:R1:W-:Y:S01]  /*8a00*/  LDGSTS.E [R246+0x4980], desc[UR14][R6.64], !P5 ;  /* 0x0498000006f67fae */ /* 0x0003e2000e92184e */
[----:B------:R-:W-:Y:S02]  /*8a10*/  ISETP.GE.U32.AND P5, PT, R0, 0x7fffff50, PT ;  /* 0x7fffff500000780c */ /* 0x000fe40003fa6070 */
[----:B------:R-:W3:Y:S01]  /*8a20*/  LDC R0, c[0x0][0x230] ;  /* 0x00008c00ff007b82 */ /* 0x000ee20000000800 */
[C---:B--2---:R-:W-:Y:S01]  /*8a30*/  IMAD.WIDE R8, R15.reuse, 0x4, R240 ;  /* 0x000000040f087825 */ /* 0x044fe200078e02f0 */
[----:B------:R2:W-:Y:S04]  /*8a40*/  LDGSTS.E [R246+0x5000], desc[UR14][R12.64], !P2 ;  /* 0x050000000cf67fae */ /* 0x0005e8000d12184e */
[----:B------:R4:W-:Y:S01]  /*8a50*/  LDGSTS.E [R246+0x5080], desc[UR14][R10.64], !P2 ;  /* 0x050800000af67fae */ /* 0x0009e2000d12184e */
[----:B-1----:R-:W-:-:S03]  /*8a60*/  IMAD.WIDE R6, R15, 0x4, R4 ;  /* 0x000000040f067825 */ /* 0x002fc600078e0204 */
[----:B------:R1:W-:Y:S01]  /*8a70*/  LDGSTS.E [R246+0x5100], desc[UR14][R8.64], !P2 ;  /* 0x0510000008f67fae */ /* 0x0003e2000d12184e */
[----:B------:R-:W1:Y:S03]  /*8a80*/  LDC R15, c[0x0][0x230] ;  /* 0x00008c00ff0f7b82 */ /* 0x000e660000000800 */
[----:B------:R1:W-:Y:S01]  /*8a90*/  LDGSTS.E [R246+0x5180], desc[UR14][R6.64], !P2 ;  /* 0x0518000006f67fae */ /* 0x0003e2000d12184e */
[----:B------:R-:W-:-:S03]  /*8aa0*/  ISETP.GE.U32.AND P2, PT, R3, 0x7fffff4c, PT ;  /* 0x7fffff4c0300780c */ /* 0x000fc60003f46070 */
[----:B------:R2:W-:Y:S01]  /*8ab0*/  STL.64 [R1+0x750], R12 ;  /* 0x0007500c01007387 */ /* 0x0005e20000100a00 */
[----:B------:R-:W1:Y:S03]  /*8ac0*/  LDC R3, c[0x0][0x230] ;  /* 0x00008c00ff037b82 */ /* 0x000e660000000800 */
[----:B------:R4:W-:Y:S01]  /*8ad0*/  STL.64 [R1+0x748], R10 ;  /* 0x0007480a01007387 */ /* 0x0009e20000100a00 */
[----:B---3--:R-:W-:-:S03]  /*8ae0*/  IADD3 R0, R0, -0x3d, RZ ;  /* 0xffffffc300007810 */ /* 0x008fc60007ffe0ff */
        /* <DEDUP_REMOVED lines=9> */
[----:B------:R-:W-:-:S03]  /*8b80*/  IMAD.WIDE R16, R20, 0x4, R236 ;  /* 0x0000000414107825 */ /* 0x000fc600078e02ec */
        /* <DEDUP_REMOVED lines=8> */
[----:B------:R-:W-:Y:S02]  /*8c10*/  IMAD R2, R222, 0x34, RZ ;  /* 0x00000034de027824 */ /* 0x000fe400078e02ff */
[C---:B--2---:R-:W-:Y:S01]  /*8c20*/  IMAD.WIDE R8, R14.reuse, 0x4, R240 ;  /* 0x000000040e087825 */ /* 0x044fe200078e02f0 */
[----:B------:R2:W-:Y:S04]  /*8c30*/  STL.64 [R1+0x650], R12 ;  /* 0x0006500c01007387 */ /* 0x0005e80000100a00 */
[----:B------:R2:W-:Y:S01]  /*8c40*/  LDGSTS.E [R246+0x6000], desc[UR14][R12.64], !P5 ;  /* 0x060000000cf67fae */ /* 0x0005e2000e92184e */
[----:B-1----:R-:W-:-:S03]  /*8c50*/  IMAD.WIDE R6, R14, 0x4, R4 ;  /* 0x000000040e067825 */ /* 0x002fc600078e0204 */
[----:B------:R1:W-:Y:S01]  /*8c60*/  STL.64 [R1+0x648], R10 ;  /* 0x0006480a01007387 */ /* 0x0003e20000100a00 */
[----:B------:R-:W3:Y:S03]  /*8c70*/  LDC R14, c[0x0][0x230] ;  /* 0x00008c00ff0e7b82 */ /* 0x000ee60000000800 */
[----:B------:R1:W-:Y:S04]  /*8c80*/  LDGSTS.E [R246+0x6080], desc[UR14][R10.64], !P5 ;  /* 0x060800000af67fae */ /* 0x0003e8000e92184e */
[----:B------:R4:W-:Y:S01]  /*8c90*/  STL.64 [R1+0x640], R8 ;  /* 0x0006400801007387 */ /* 0x0009e20000100a00 */
[----:B--2---:R-:W-:-:S03]  /*8ca0*/  IMAD.WIDE R12, R2, 0x4, R232 ;  /* 0x00000004020c7825 */ /* 0x004fc600078e02e8 */
[----:B------:R4:W-:Y:S04]  /*8cb0*/  LDGSTS.E [R246+0x6100], desc[UR14][R8.64], !P5 ;  /* 0x0610000008f67fae */ /* 0x0009e8000e92184e */
[----:B------:R2:W-:Y:S01]  /*8cc0*/  STL.64 [R1+0x638], R6 ;  /* 0x0006380601007387 */ /* 0x0005e20000100a00 */
[----:B-1----:R-:W-:-:S03]  /*8cd0*/  IMAD.WIDE R10, R2, 0x4, R236 ;  /* 0x00000004020a7825 */ /* 0x002fc600078e02ec */
[----:B------:R2:W-:Y:S01]  /*8ce0*/  LDGSTS.E [R246+0x6180], desc[UR14][R6.64], !P5 ;  /* 0x0618000006f67fae */ /* 0x0005e2000e92184e */
[----:B------:R-:W-:Y:S01]  /*8cf0*/  ISETP.GE.U32.AND P5, PT, R0, 0x7fffff44, PT ;  /* 0x7fffff440000780c */ /* 0x000fe20003fa6070 */
[----:B------:R-:W-:Y:S02]  /*8d00*/  IMAD R0, R222, 0x38, RZ ;  /* 0x00000038de007824 */ /* 0x000fe400078e02ff */
[C---:B----4-:R-:W-:Y:S01]  /*8d10*/  IMAD.WIDE R8, R2.reuse, 0x4, R240 ;  /* 0x0000000402087825 */ /* 0x050fe200078e02f0 */
[----:B------:R1:W-:Y:S04]  /*8d20*/  STL.64 [R1+0x5d0], R12 ;  /* 0x0005d00c01007387 */ /* 0x0003e80000100a00 */
[----:B------:R1:W-:Y:S01]  /*8d30*/  LDGSTS.E [R246+0x6800], desc[UR14][R12.64], !P2 ;  /* 0x068000000cf67fae */ /* 0x0003e2000d12184e */
[----:B--2---:R-:W-:-:S03]  /*8d40*/  IMAD.WIDE R6, R2, 0x4, R4 ;  /* 0x0000000402067825 */ /* 0x004fc600078e0204 */
[----:B------:R2:W-:Y:S01]  /*8d50*/  STL.64 [R1+0x5c8], R10 ;  /* 0x0005c80a01007387 */ /* 0x0005e20000100a00 */
[----:B------:R-:W-:-:S03]  /*8d60*/  VIADD R2, R3, 0xffffffbf ;  /* 0xffffffbf03027836 */ /* 0x000fc60000000000 */
[----:B------:R2:W-:Y:S01]  /*8d70*/  LDGSTS.E [R246+0x6880], desc[UR14][R10.64], !P2 ;  /* 0x068800000af67fae */ /* 0x0005e2000d12184e */
[----:B------:R-:W4:Y:S03]  /*8d80*/  LDC R3, c[0x0][0x230] ;  /* 0x00008c00ff037b82 */ /* 0x000f260000000800 */
[----:B------:R3:W-:Y:S01]  /*8d90*/  STL.64 [R1+0x5c0], R8 ;  /* 0x0005c00801007387 */ /* 0x0007e20000100a00 */
[----:B-1----:R-:W-:-:S03]  /*8da0*/  IMAD.WIDE R12, R0, 0x4, R232 ;  /* 0x00000004000c7825 */ /* 0x002fc600078e02e8 */
[----:B------:R3:W-:Y:S04]  /*8db0*/  LDGSTS.E [R246+0x6900], desc[UR14][R8.64], !P2 ;  /* 0x0690000008f67fae */ /* 0x0007e8000d12184e */
[----:B------:R1:W-:Y:S01]  /*8dc0*/  STL.64 [R1+0x5b8], R6 ;  /* 0x0005b80601007387 */ /* 0x0003e20000100a00 */
[----:B--2---:R-:W-:-:S03]  /*8dd0*/  IMAD.WIDE R10, R0, 0x4, R236 ;  /* 0x00000004000a7825 */ /* 0x004fc600078e02ec */
[----:B------:R1:W-:Y:S01]  /*8de0*/  LDGSTS.E [R246+0x6980], desc[UR14][R6.64], !P2 ;  /* 0x0698000006f67fae */ /* 0x0003e2000d12184e */
[----:B------:R-:W-:Y:S01]  /*8df0*/  ISETP.GE.U32.AND P2, PT, R2, 0x7fffff40, PT ;  /* 0x7fffff400200780c */ /* 0x000fe20003f46070 */
[----:B------:R-:W-:Y:S02]  /*8e00*/  IMAD R2, R222, 0x3c, RZ ;  /* 0x0000003cde027824 */ /* 0x000fe400078e02ff */
[C---:B---3--:R-:W-:Y:S01]  /*8e10*/  IMAD.WIDE R8, R0.reuse, 0x4, R240 ;  /* 0x0000000400087825 */ /* 0x048fe200078e02f0 */
[----:B------:R2:W-:Y:S04]  /*8e20*/  STL.64 [R1+0x550], R12 ;  /* 0x0005500c01007387 */ /* 0x0005e80000100a00 */
[----:B------:R2:W-:Y:S01]  /*8e30*/  LDGSTS.E [R246+0x7000], desc[UR14][R12.64], !P1 ;  /* 0x070000000cf67fae */ /* 0x0005e2000c92184e */
[----:B-1----:R-:W-:-:S03]  /*8e40*/  IMAD.WIDE R6, R0, 0x4, R4 ;  /* 0x0000000400067825 */ /* 0x002fc600078e0204 */
[----:B------:R1:W-:Y:S01]  /*8e50*/  STL.64 [R1+0x548], R10 ;  /* 0x0005480a01007387 */ /* 0x0003e20000100a00 */
[----:B------:R-:W-:-:S03]  /*8e60*/  VIADD R0, R15, 0xffffffbb ;  /* 0xffffffbb0f007836 */ /* 0x000fc60000000000 */
[----:B------:R1:W-:Y:S01]  /*8e70*/  LDGSTS.E [R246+0x7080], desc[UR14][R10.64], !P1 ;  /* 0x070800000af67fae */ /* 0x0003e2000c92184e */
[----:B------:R-:W3:Y:S01]  /*8e80*/  LDC R15, c[0x0][0x230] ;  /* 0x00008c00ff0f7b82 */ /* 0x000ee20000000800 */
[C---:B--2---:R-:W-:Y:S02]  /*8e90*/  IMAD.WIDE R12, R2.reuse, 0x4, R232 ;  /* 0x00000004020c7825 */ /* 0x044fe400078e02e8 */
[----:B------:R2:W-:Y:S04]  /*8ea0*/  STL.64 [R1+0x540], R8 ;  /* 0x0005400801007387 */ /* 0x0005e80000100a00 */
[----:B------:R2:W-:Y:S01]  /*8eb0*/  LDGSTS.E [R246+0x7100], desc[UR14][R8.64], !P1 ;  /* 0x0710000008f67fae */ /* 0x0005e2000c92184e */
[----:B-1----:R-:W-:-:S03]  /*8ec0*/  IMAD.WIDE R10, R2, 0x4, R236 ;  /* 0x00000004020a7825 */ /* 0x002fc600078e02ec */
[----:B------:R1:W-:Y:S04]  /*8ed0*/  STL.64 [R1+0x538], R6 ;  /* 0x0005380601007387 */ /* 0x0003e80000100a00 */
[----:B------:R1:W-:Y:S01]  /*8ee0*/  LDGSTS.E [R246+0x7180], desc[UR14][R6.64], !P1 ;  /* 0x0718000006f67fae */ /* 0x0003e2000c92184e */
[----:B------:R-:W-:Y:S02]  /*8ef0*/  ISETP.GE.U32.AND P1, PT, R0, 0x7fffff3c, PT ;  /* 0x7fffff3c0000780c */ /* 0x000fe40003f26070 */
[----:B------:R-:W-:Y:S01]  /*8f00*/  SHF.L.U32 R0, R222, 0x6, RZ ;  /* 0x00000006de007819 */ /* 0x000fe200000006ff */
[C---:B--2---:R-:W-:Y:S01]  /*8f10*/  IMAD.WIDE R8, R2.reuse, 0x4, R240 ;  /* 0x0000000402087825 */ /* 0x044fe200078e02f0 */
[----:B------:R2:W-:Y:S04]  /*8f20*/  STL.64 [R1+0x4d0], R12 ;  /* 0x0004d00c01007387 */ /* 0x0005e80000100a00 */
[----:B------:R2:W-:Y:S01]  /*8f30*/  LDGSTS.E [R246+0x7800], desc[UR14][R12.64], !P5 ;  /* 0x078000000cf67fae */ /* 0x0005e2000e92184e */
[----:B-1----:R-:W-:-:S03]  /*8f40*/  IMAD.WIDE R6, R2, 0x4, R4 ;  /* 0x0000000402067825 */ /* 0x002fc600078e0204 */
[----:B------:R1:W-:Y:S01]  /*8f50*/  STL.64 [R1+0x4c8], R10 ;  /* 0x0004c80a01007387 */ /* 0x0003e20000100a00 */
[----:B------:R-:W-:-:S03]  /*8f60*/  VIADD R2, R14, 0xffffffb7 ;  /* 0xffffffb70e027836 */ /* 0x000fc60000000000 */
[----:B------:R1:W-:Y:S01]  /*8f70*/  LDGSTS.E [R246+0x7880], desc[UR14][R10.64], !P5 ;  /* 0x078800000af67fae */ /* 0x0003e2000e92184e */
[----:B------:R-:W3:Y:S03]  /*8f80*/  LDC R14, c[0x0][0x230] ;  /* 0x00008c00ff0e7b82 */ /* 0x000ee60000000800 */
        /* <DEDUP_REMOVED lines=27> */
[----:B-1----:R-:W-:Y:S01]  /*9140*/  IMAD.WIDE R6, R2, 0x4, R4 ;  /* 0x0000000402067825 */ /* 0x002fe200078e0204 */
[----:B------:R-:W-:-:S02]  /*9150*/  IADD3 R2, R15, -0x51, RZ ;  /* 0xffffffaf0f027810 */ /* 0x000fc40007ffe0ff */
[----:B------:R1:W-:Y:S01]  /*9160*/  STL.64 [R1+0x3c8], R10 ;  /* 0x0003c80a01007387 */ /* 0x0003e20000100a00 */
[----:B------:R-:W3:Y:S03]  /*9170*/  LDC R15, c[0x0][0x230] ;  /* 0x00008c00ff0f7b82 */ /* 0x000ee60000000800 */
[----:B------:R1:W-:Y:S01]  /*9180*/  LDGSTS.E [R246+0x8880], desc[UR14][R10.64], !P1 ;  /* 0x088800000af67fae */ /* 0x0003e2000c92184e */
[----:B--2---:R-:W-:-:S03]  /*9190*/  IMAD.WIDE R12, R0, 0x4, R232 ;  /* 0x00000004000c7825 */ /* 0x004fc600078e02e8 */
        /* <DEDUP_REMOVED lines=78> */
[----:B------:R-:W4:Y:S01]  /*9680*/  LDC R3, c[0x0][0x230] ;  /* 0x00008c00ff037b82 */ /* 0x000f220000000800 */
[C---:B-1----:R-:W-:Y:S02]  /*9690*/  IMAD.WIDE R12, R2.reuse, 0x4, R232 ;  /* 0x00000004020c7825 */ /* 0x042fe400078e02e8 */
[----:B------:R1:W-:Y:S04]  /*96a0*/  STL.64 [R1+0x140], R8 ;  /* 0x0001400801007387 */ /* 0x0003e80000100a00 */
[----:B------:R1:W-:Y:S01]  /*96b0*/  LDGSTS.E [R246+0xb100], desc[UR14][R8.64], !P2 ;  /* 0x0b10000008f67fae */ /* 0x0003e2000d12184e */
[----:B--2---:R-:W-:-:S03]  /*96c0*/  IMAD.WIDE R10, R2, 0x4, R236 ;  /* 0x00000004020a7825 */ /* 0x004fc600078e02ec */
[----:B------:R2:W-:Y:S04]  /*96d0*/  STL.64 [R1+0x138], R6 ;  /* 0x0001380601007387 */ /* 0x0005e80000100a00 */
[----:B------:R2:W-:Y:S01]  /*96e0*/  LDGSTS.E [R246+0xb180], desc[UR14][R6.64], !P2 ;  /* 0x0b18000006f67fae */ /* 0x0005e2000d12184e */
[----:B------:R-:W-:Y:S01]  /*96f0*/  ISETP.GE.U32.AND P2, PT, R0, 0x7fffff1c, PT ;  /* 0x7fffff1c0000780c */ /* 0x000fe20003f46070 */
[----:B------:R-:W-:Y:S02]  /*9700*/  IMAD R0, R222, 0x60, RZ ;  /* 0x00000060de007824 */ /* 0x000fe400078e02ff */
[C---:B-1----:R-:W-:Y:S01]  /*9710*/  IMAD.WIDE R8, R2.reuse, 0x4, R240 ;  /* 0x0000000402087825 */ /* 0x042fe200078e02f0 */
[----:B------:R1:W-:Y:S04]  /*9720*/  LDGSTS.E [R246+0xb800], desc[UR14][R12.64], !P1 ;  /* 0x0b8000000cf67fae */ /* 0x0003e8000c92184e */
[----:B------:R1:W-:Y:S01]  /*9730*/  LDGSTS.E [R246+0xb880], desc[UR14][R10.64], !P1 ;  /* 0x0b8800000af67fae */ /* 0x0003e2000c92184e */
[----:B--2---:R-:W-:Y:S01]  /*9740*/  IMAD.WIDE R6, R2, 0x4, R4 ;  /* 0x0000000402067825 */ /* 0x004fe200078e0204 */
[----:B---3--:R-:W-:-:S02]  /*9750*/  IADD3 R2, R15, -0x69, RZ ;  /* 0xffffff970f027810 */ /* 0x008fc40007ffe0ff */
[----:B------:R2:W-:Y:S04]  /*9760*/  LDGSTS.E [R246+0xb900], desc[UR14][R8.64], !P1 ;  /* 0x0b90000008f67fae */ /* 0x0005e8000c92184e */
[----:B------:R3:W-:Y:S01]  /*9770*/  LDGSTS.E [R246+0xb980], desc[UR14][R6.64], !P1 ;  /* 0x0b98000006f67fae */ /* 0x0007e2000c92184e */
[----:B------:R-:W-:Y:S02]  /*9780*/  ISETP.GE.U32.AND P1, PT, R2, 0x7fffff18, PT ;  /* 0x7fffff180200780c */ /* 0x000fe40003f26070 */
[----:B------:R-:W4:Y:S01]  /*9790*/  LDC R2, c[0x0][0x230] ;  /* 0x00008c00ff027b82 */ /* 0x000f220000000800 */
[----:B------:R1:W-:Y:S04]  /*97a0*/  STL.64 [R1+0xd0], R12 ;  /* 0x0000d00c01007387 */ /* 0x0003e80000100a00 */
[----:B------:R2:W-:Y:S04]  /*97b0*/  STL.64 [R1+0xc8], R10 ;  /* 0x0000c80a01007387 */ /* 0x0005e80000100a00 */
[----:B------:R3:W-:Y:S01]  /*97c0*/  STL.64 [R1+0xc0], R8 ;  /* 0x0000c00801007387 */ /* 0x0007e20000100a00 */
[----:B-1----:R-:W-:-:S03]  /*97d0*/  IMAD.WIDE R12, R0, 0x4, R232 ;  /* 0x00000004000c7825 */ /* 0x002fc600078e02e8 */
[----:B------:R1:W-:Y:S01]  /*97e0*/  STL.64 [R1+0xb8], R6 ;  /* 0x0000b80601007387 */ /* 0x0003e20000100a00 */
[----:B--2---:R-:W-:-:S03]  /*97f0*/  IMAD.WIDE R10, R0, 0x4, R236 ;  /* 0x00000004000a7825 */ /* 0x004fc600078e02ec */
[----:B------:R2:W-:Y:S01]  /*9800*/  LDGSTS.E [R246+0xc000], desc[UR14][R12.64], !P5 ;  /* 0x0c0000000cf67fae */ /* 0x0005e2000e92184e */
[----:B---3--:R-:W-:-:S03]  /*9810*/  IMAD.WIDE R8, R0, 0x4, R240 ;  /* 0x0000000400087825 */ /* 0x008fc600078e02f0 */
[----:B------:R3:W-:Y:S01]  /*9820*/  LDGSTS.E [R246+0xc080], desc[UR14][R10.64], !P5 ;  /* 0x0c0800000af67fae */ /* 0x0007e2000e92184e */
[----:B-1----:R-:W-:-:S03]  /*9830*/  IMAD.WIDE R6, R0, 0x4, R4 ;  /* 0x0000000400067825 */ /* 0x002fc600078e0204 */
[----:B------:R1:W-:Y:S01]  /*9840*/  LDGSTS.E [R246+0xc100], desc[UR14][R8.64], !P5 ;  /* 0x0c10000008f67fae */ /* 0x0003e2000e92184e */
[----:B------:R-:W-:-:S03]  /*9850*/  VIADD R0, R14, 0xffffff93 ;  /* 0xffffff930e007836 */ /* 0x000fc60000000000 */
[----:B------:R1:W-:Y:S01]  /*9860*/  LDGSTS.E [R246+0xc180], desc[UR14][R6.64], !P5 ;  /* 0x0c18000006f67fae */ /* 0x0003e2000e92184e */
[----:B------:R-:W-:Y:S01]  /*9870*/  IMAD.WIDE R14, R20, 0x4, R232 ;  /* 0x00000004140e7825 */ /* 0x000fe200078e02e8 */
[----:B------:R-:W-:-:S03]  /*9880*/  ISETP.GE.U32.AND P5, PT, R0, 0x7fffff14, PT ;  /* 0x7fffff140000780c */ /* 0x000fc60003fa6070 */
[----:B----4-:R-:W-:Y:S01]  /*9890*/  VIADD R0, R3, 0xffffff8f ;  /* 0xffffff8f03007836 */ /* 0x010fe20000000000 */
[----:B------:R-:W-:Y:S01]  /*98a0*/  LDGSTS.E [R246+0xc800], desc[UR14][R14.64], !P2 ;  /* 0x0c8000000ef67fae */ /* 0x000fe2000d12184e */
[----:B------:R-:W4:Y:S01]  /*98b0*/  LDC R3, c[0x0][0x230] ;  /* 0x00008c00ff037b82 */ /* 0x000f220000000800 */
[----:B------:R-:W-:Y:S02]  /*98c0*/  IMAD.WIDE R20, R20, 0x4, R4 ;  /* 0x0000000414147825 */ /* 0x000fe400078e0204 */
[----:B------:R-:W-:Y:S04]  /*98d0*/  LDGSTS.E [R246+0xc880], desc[UR14][R16.64], !P2 ;  /* 0x0c88000010f67fae */ /* 0x000fe8000d12184e */
[----:B------:R-:W-:Y:S04]  /*98e0*/  LDGSTS.E [R246+0xc900], desc[UR14][R18.64], !P2 ;  /* 0x0c90000012f67fae */ /* 0x000fe8000d12184e */
[----:B------:R-:W-:Y:S01]  /*98f0*/  LDGSTS.E [R246+0xc980], desc[UR14][R20.64], !P2 ;  /* 0x0c98000014f67fae */ /* 0x000fe2000d12184e */
[----:B------:R-:W-:-:S02]  /*9900*/  ISETP.GE.U32.AND P2, PT, R0, 0x7fffff10, PT ;  /* 0x7fffff100000780c */ /* 0x000fc40003f46070 */
[----:B------:R-:W-:Y:S01]  /*9910*/  IADD3 R0, R2, -0x75, RZ ;  /* 0xffffff8b02007810 */ /* 0x000fe20007ffe0ff */
[----:B------:R-:W-:Y:S01]  /*9920*/  LDGSTS.E [R246+0xd000], desc[UR14][R22.64], !P1 ;  /* 0x0d00000016f67fae */ /* 0x000fe2000c92184e */
[----:B------:R-:W1:Y:S03]  /*9930*/  LDC R2, c[0x0][0x230] ;  /* 0x00008c00ff027b82 */ /* 0x000e660000000800 */
[----:B------:R-:W-:Y:S04]  /*9940*/  LDGSTS.E [R246+0xd080], desc[UR14][R24.64], !P1 ;  /* 0x0d08000018f67fae */ /* 0x000fe8000c92184e */
[----:B------:R-:W-:Y:S04]  /*9950*/  LDGSTS.E [R246+0xd100], desc[UR14][R26.64], !P1 ;  /* 0x0d1000001af67fae */ /* 0x000fe8000c92184e */
[----:B------:R-:W-:Y:S01]  /*9960*/  LDGSTS.E [R246+0xd180], desc[UR14][R28.64], !P1 ;  /* 0x0d1800001cf67fae */ /* 0x000fe2000c92184e */
[----:B------:R-:W-:Y:S01]  /*9970*/  ISETP.GE.U32.AND P1, PT, R0, 0x7fffff0c, PT ;  /* 0x7fffff0c0000780c */ /* 0x000fe20003f26070 */
[----:B------:R-:W-:-:S02]  /*9980*/  VIADD R0, R38, 0xffffff87 ;  /* 0xffffff8726007836 */ /* 0x000fc40000000000 */
[----:B------:R-:W-:Y:S01]  /*9990*/  LDGSTS.E [R246+0xd800], desc[UR14][R30.64], !P5 ;  /* 0x0d8000001ef67fae */ /* 0x000fe2000e92184e */
[----:B------:R-:W-:-:S03]  /*99a0*/  IMAD.WIDE R38, R44, 0x4, R232 ;  /* 0x000000042c267825 */ /* 0x000fc600078e02e8 */
[----:B------:R-:W-:Y:S01]  /*99b0*/  LDGSTS.E [R246+0xd880], desc[UR14][R32.64], !P5 ;  /* 0x0d88000020f67fae */ /* 0x000fe2000e92184e */
[----:B------:R-:W-:-:S03]  /*99c0*/  IMAD.WIDE R44, R44, 0x4, R4 ;  /* 0x000000042c2c7825 */ /* 0x000fc600078e0204 */
[----:B------:R-:W-:Y:S04]  /*99d0*/  LDGSTS.E [R246+0xd900], desc[UR14][R34.64], !P5 ;  /* 0x0d90000022f67fae */ /* 0x000fe8000e92184e */
[----:B------:R-:W-:Y:S01]  /*99e0*/  LDGSTS.E [R246+0xd980], desc[UR14][R36.64], !P5 ;  /* 0x0d98000024f67fae */ /* 0x000fe2000e92184e */
[----:B------:R-:W-:Y:S01]  /*99f0*/  ISETP.GE.U32.AND P5, PT, R0, 0x7fffff08, PT ;  /* 0x7fffff080000780c */ /* 0x000fe20003fa6070 */
[----:B----4-:R-:W-:Y:S02]  /*9a00*/  VIADD R0, R3, 0xffffff83 ;  /* 0xffffff8303007836 */ /* 0x010fe40000000000 */
[----:B------:R-:W4:Y:S01]  /*9a10*/  LDC R3, c[0x0][0x230] ;  /* 0x00008c00ff037b82 */ /* 0x000f220000000800 */
[----:B------:R2:W-:Y:S04]  /*9a20*/  STL.64 [R1+0x50], R12 ;  /* 0x0000500c01007387 */ /* 0x0005e80000100a00 */
[----:B------:R3:W-:Y:S04]  /*9a30*/  STL.64 [R1+0x48], R10 ;  /* 0x0000480a01007387 */ /* 0x0007e80000100a00 */
[----:B------:R1:W-:Y:S04]  /*9a40*/  STL.64 [R1+0x40], R8 ;  /* 0x0000400801007387 */ /* 0x0003e80000100a00 */
[----:B------:R1:W-:Y:S01]  /*9a50*/  STL.64 [R1+0x38], R6 ;  /* 0x0000380601007387 */ /* 0x0003e20000100a00 */
[----:B--2---:R-:W-:-:S03]  /*9a60*/  IMAD.WIDE R12, R222, 0x4, R232 ;  /* 0x00000004de0c7825 */ /* 0x004fc600078e02e8 */
[----:B------:R-:W-:Y:S01]  /*9a70*/  STL.64 [R1+0x32a8], R14 ;  /* 0x0032a80e01007387 */ /* 0x000fe20000100a00 */
[----:B---3--:R-:W-:-:S03]  /*9a80*/  IMAD.WIDE R10, R222, 0x4, R236 ;  /* 0x00000004de0a7825 */ /* 0x008fc600078e02ec */
[----:B------:R-:W-:Y:S01]  /*9a90*/  STL.64 [R1+0x32b0], R16 ;  /* 0x0032b01001007387 */ /* 0x000fe20000100a00 */
[----:B-1----:R-:W-:-:S03]  /*9aa0*/  IMAD.WIDE R8, R222, 0x4, R240 ;  /* 0x00000004de087825 */ /* 0x002fc600078e02f0 */
[----:B------:R-:W-:Y:S01]  /*9ab0*/  STL.64 [R1+0x32b8], R18 ;  /* 0x0032b81201007387 */ /* 0x000fe20000100a00 */
[----:B------:R-:W-:-:S03]  /*9ac0*/  IMAD.WIDE R6, R222, 0x4, R4 ;  /* 0x00000004de067825 */ /* 0x000fc600078e0204 */
[----:B------:R-:W-:Y:S04]  /*9ad0*/  STL.64 [R1+0x32c0], R20 ;  /* 0x0032c01401007387 */ /* 0x000fe80000100a00 */
[----:B------:R-:W-:Y:S04]  /*9ae0*/  LDGSTS.E [R246+0xe000], desc[UR14][R38.64], !P2 ;  /* 0x0e00000026f67fae */ /* 0x000fe8000d12184e */
[----:B------:R-:W-:Y:S04]  /*9af0*/  STL.64 [R1+0x32c8], R22 ;  /* 0x0032c81601007387 */ /* 0x000fe80000100a00 */
[----:B------:R-:W-:Y:S04]  /*9b00*/  LDGSTS.E [R246+0xe080], desc[UR14][R40.64], !P2 ;  /* 0x0e08000028f67fae */ /* 0x000fe8000d12184e */
[----:B------:R-:W-:Y:S04]  /*9b10*/  STL.64 [R1+0x32d0], R24 ;  /* 0x0032d01801007387 */ /* 0x000fe80000100a00 */
[----:B------:R-:W-:Y:S04]  /*9b20*/  LDGSTS.E [R246+0xe100], desc[UR14][R42.64], !P2 ;  /* 0x0e1000002af67fae */ /* 0x000fe8000d12184e */
[----:B------:R-:W-:Y:S04]  /*9b30*/  STL.64 [R1+0x32d8], R26 ;  /* 0x0032d81a01007387 */ /* 0x000fe80000100a00 */
[----:B------:R-:W-:Y:S01]  /*9b40*/  LDGSTS.E [R246+0xe180], desc[UR14][R44.64], !P2 ;  /* 0x0e1800002cf67fae */ /* 0x000fe2000d12184e */
[----:B------:R-:W-:-:S02]  /*9b50*/  ISETP.GE.U32.AND P2, PT, R0, 0x7fffff04, PT ;  /* 0x7fffff040000780c */ /* 0x000fc40003f46070 */
[----:B------:R-:W-:Y:S01]  /*9b60*/  IADD3 R0, R2, -0x2, RZ ;  /* 0xfffffffe02007810 */ /* 0x000fe20007ffe0ff */
[----:B------:R-:W-:Y:S01]  /*9b70*/  STL.64 [R1+0x32e0], R28 ;  /* 0x0032e01c01007387 */ /* 0x000fe20000100a00 */
[----:B------:R-:W1:Y:S03]  /*9b80*/  LDC R2, c[0x0][0x230] ;  /* 0x00008c00ff027b82 */ /* 0x000e660000000800 */
[----:B------:R-:W-:Y:S04]  /*9b90*/  STL.64 [R1+0x32e8], R30 ;  /* 0x0032e81e01007387 */ /* 0x000fe80000100a00 */
[----:B------:R-:W-:Y:S04]  /*9ba0*/  LDGSTS.E [R246+0xe800], desc[UR14][R46.64], !P1 ;  /* 0x0e8000002ef67fae */ /* 0x000fe8000c92184e */
[----:B------:R-:W-:Y:S04]  /*9bb0*/  STL.64 [R1+0x32f0], R32 ;  /* 0x0032f02001007387 */ /* 0x000fe80000100a00 */
[----:B------:R-:W-:Y:S04]  /*9bc0*/  LDGSTS.E [R246+0xe880], desc[UR14][R48.64], !P1 ;  /* 0x0e88000030f67fae */ /* 0x000fe8000c92184e */
[----:B------:R-:W-:Y:S04]  /*9bd0*/  STL.64 [R1+0x32f8], R34 ;  /* 0x0032f82201007387 */ /* 0x000fe80000100a00 */
[----:B------:R-:W-:Y:S01]  /*9be0*/  LDGSTS.E [R246+0xe900], desc[UR14][R50.64], !P1 ;  /* 0x0e90000032f67fae */ /* 0x000fe2000c92184e */
[----:B-1----:R-:W-:-:S03]  /*9bf0*/  VIADD R2, R2, 0xfffffff2 ;  /* 0xfffffff202027836 */ /* 0x002fc60000000000 */
[----:B------:R-:W-:Y:S04]  /*9c00*/  STL.64 [R1+0x3300], R36 ;  /* 0x0033002401007387 */ /* 0x000fe80000100a00 */
[----:B------:R-:W-:Y:S01]  /*9c10*/  LDGSTS.E [R246+0xe980], desc[UR14][R52.64], !P1 ;  /* 0x0e98000034f67fae */ /* 0x000fe2000c92184e */
[----:B------:R-:W-:Y:S01]  /*9c20*/  ISETP.GE.U32.AND P1, PT, R0, 0x7fffff7f, PT ;  /* 0x7fffff7f0000780c */ /* 0x000fe20003f26070 */
[----:B------:R-:W-:Y:S02]  /*9c30*/  VIADD R0, R62, 0xfffffffa ;  /* 0xfffffffa3e007836 */ /* 0x000fe40000000000 */
[----:B------:R-:W-:Y:S01]  /*9c40*/  STL.64 [R1+0x3308], R38 ;  /* 0x0033082601007387 */ /* 0x000fe20000100a00 */
[----:B------:R-:W-:-:S03]  /*9c50*/  IMAD.WIDE R62, R68, 0x4, R232 ;  /* 0x00000004443e7825 */ /* 0x000fc600078e02e8 */
        /* <DEDUP_REMOVED lines=10> */
[----:B------:R-:W-:Y:S01]  /*9d00*/  ISETP.GE.U32.AND P5, PT, R0, 0x7fffff7b, PT ;  /* 0x7fffff7b0000780c */ /* 0x000fe20003fa6070 */
[----:B----4-:R-:W-:Y:S01]  /*9d10*/  VIADD R0, R3, 0xfffffff6 ;  /* 0xfffffff603007836 */ /* 0x010fe20000000000 */
[----:B------:R-:W-:Y:S01]  /*9d20*/  LOP3.LUT R3, R247, 0x20, RZ, 0x3c, !PT ;  /* 0x00000020f7037812 */ /* 0x000fe200078e3cff */
[----:B------:R-:W-:Y:S03]  /*9d30*/  STL.64 [R1+0x3338], R50 ;  /* 0x0033383201007387 */ /* 0x000fe60000100a00 */
[----:B------:R-:W-:Y:S01]  /*9d40*/  IADD3 R3, R3, UR5, RZ ;  /* 0x0000000503037c10 */ /* 0x000fe2000fffe0ff */
[----:B------:R-:W-:Y:S04]  /*9d50*/  STL.64 [R1+0x3340], R52 ;  /* 0x0033403401007387 */ /* 0x000fe80000100a00 */
[----:B------:R-:W-:Y:S04]  /*9d60*/  STL.64 [R1+0x3348], R54 ;  /* 0x0033483601007387 */ /* 0x000fe80000100a00 */
[----:B------:R-:W-:Y:S04]  /*9d70*/  STL.64 [R1+0x3350], R56 ;  /* 0x0033503801007387 */ /* 0x000fe80000100a00 */
[----:B------:R-:W-:Y:S04]  /*9d80*/  STL.64 [R1+0x3358], R58 ;  /* 0x0033583a01007387 */ /* 0x000fe80000100a00 */
[----:B------:R-:W-:Y:S04]  /*9d90*/  STL.64 [R1+0x3360], R60 ;  /* 0x0033603c01007387 */ /* 0x000fe80000100a00 */
[----:B------:R-:W-:Y:S04]  /*9da0*/  LDGSTS.E [R246+0xf800], desc[UR14][R62.64], !P2 ;  /* 0x0f8000003ef67fae */ /* 0x000fe8000d12184e */
[----:B------:R-:W-:Y:S04]  /*9db0*/  STL.64 [R1+0x3368], R62 ;  /* 0x0033683e01007387 */ /* 0x000fe80000100a00 */
[----:B------:R-:W-:Y:S04]  /*9dc0*/  LDGSTS.E [R246+0xf880], desc[UR14][R64.64], !P2 ;  /* 0x0f88000040f67fae */ /* 0x000fe8000d12184e */
[----:B------:R-:W-:Y:S04]  /*9dd0*/  STL.64 [R1+0x3370], R64 ;  /* 0x0033704001007387 */ /* 0x000fe80000100a00 */
[----:B------:R-:W-:Y:S04]  /*9de0*/  LDGSTS.E [R246+0xf900], desc[UR14][R66.64], !P2 ;  /* 0x0f90000042f67fae */ /* 0x000fe8000d12184e */
[----:B------:R-:W-:Y:S04]  /*9df0*/  STL.64 [R1+0x3378], R66 ;  /* 0x0033784201007387 */ /* 0x000fe80000100a00 */
[----:B------:R1:W-:Y:S01]  /*9e00*/  LDGSTS.E [R246+0xf980], desc[UR14][R68.64], !P2 ;  /* 0x0f98000044f67fae */ /* 0x0003e2000d12184e */
[----:B------:R-:W-:Y:S01]  /*9e10*/  ISETP.GE.U32.AND P2, PT, R0, 0x7fffff77, PT ;  /* 0x7fffff770000780c */ /* 0x000fe20003f46070 */
[----:B------:R-:W-:-:S02]  /*9e20*/  IMAD R0, R222, 0x5, RZ ;  /* 0x00000005de007824 */ /* 0x000fc400078e02ff */
[----:B------:R-:W-:Y:S04]  /*9e30*/  STL.64 [R1+0x3380], R68 ;  /* 0x0033804401007387 */ /* 0x000fe80000100a00 */
[----:B------:R1:W-:Y:S04]  /*9e40*/  STL [R1+0x327c], R246 ;  /* 0x00327cf601007387 */ /* 0x0003e80000100800 */
[----:B------:R2:W-:Y:S04]  /*9e50*/  STL.64 [R1+0xc30], R12 ;  /* 0x000c300c01007387 */ /* 0x0005e80000100a00 */
[----:B------:R2:W-:Y:S01]  /*9e60*/  LDGSTS.E [R3+0x200], desc[UR14][R12.64], !P1 ;  /* 0x002000000c037fae */ /* 0x0005e2000c92184e */
[----:B-1----:R-:W-:-:S03]  /*9e70*/  LOP3.LUT R246, R221, 0x1f, RZ, 0xc0, !PT ;  /* 0x0000001fddf67812 */ /* 0x002fc600078ec0ff */
[----:B------:R1:W-:Y:S01]  /*9e80*/  STL.64 [R1+0xc28], R10 ;  /* 0x000c280a01007387 */ /* 0x0003e20000100a00 */
[----:B------:R-:W-:-:S03]  /*9e90*/  LOP3.LUT R246, R246, 0x40, RZ, 0xfc, !PT ;  /* 0x00000040f6f67812 */ /* 0x000fc600078efcff */
        /* <DEDUP_REMOVED lines=9> */
[C---:B---3--:R-:W-:Y:S01]  /*9f30*/  IMAD.WIDE R8, R0.reuse, 0x4, R240 ;  /* 0x0000000400087825 */ /* 0x048fe200078e02f0 */
[----:B------:R1:W-:Y:S04]  /*9f40*/  LDGSTS.E [R3+0xa00], desc[UR14][R12.64], !P5 ;  /* 0x00a000000c037fae */ /* 0x0003e8000e92184e */
[----:B------:R1:W-:Y:S01]  /*9f50*/  STL.64 [R1+0xbb0], R12 ;  /* 0x000bb00c01007387 */ /* 0x0003e20000100a00 */
[----:B--2---:R-:W-:-:S03]  /*9f60*/  IMAD.WIDE R6, R0, 0x4, R4 ;  /* 0x0000000400067825 */ /* 0x004fc600078e0204 */
[----:B------:R2:W-:Y:S01]  /*9f70*/  LDGSTS.E [R3+0xa80], desc[UR14][R10.64], !P5 ;  /* 0x00a800000a037fae */ /* 0x0005e2000e92184e */
[----:B------:R-:W-:-:S03]  /*9f80*/  VIADD R0, R70, 0xffffffee ;  /* 0xffffffee46007836 */ /* 0x000fc60000000000 */
[----:B------:R2:W-:Y:S01]  /*9f90*/  STL.64 [R1+0xba8], R10 ;  /* 0x000ba80a01007387 */ /* 0x0005e20000100a00 */
[----:B------:R-:W3:Y:S03]  /*9fa0*/  LDC R70, c[0x0][0x230] ;  /* 0x00008c00ff467b82 */ /* 0x000ee60000000800 */
[----:B------:R4:W-:Y:S01]  /*9fb0*/  LDGSTS.E [R3+0xb00], desc[UR14][R8.64], !P5 ;  /* 0x00b0000008037fae */ /* 0x0009e2000e92184e */
[----:B-1----:R-:W-:-:S03]  /*9fc0*/  IMAD.WIDE R12, R2, 0x4, R232 ;  /* 0x00000004020c7825 */ /* 0x002fc600078e02e8 */
[----:B------:R4:W-:Y:S04]  /*9fd0*/  STL.64 [R1+0xba0], R8 ;  /* 0x000ba00801007387 */ /* 0x0009e80000100a00 */
[----:B------:R1:W-:Y:S01]  /*9fe0*/  LDGSTS.E [R3+0xb80], desc[UR14][R6.64], !P5 ;  /* 0x00b8000006037fae */ /* 0x0003e2000e92184e */
[----:B------:R-:W-:Y:S01]  /*9ff0*/  ISETP.GE.U32.AND P5, PT, R0, 0x7fffff6f, PT ;  /* 0x7fffff6f0000780c */ /* 0x000fe20003fa6070 */
[----:B--2---:R-:W-:Y:S02]  /*a000*/  IMAD.WIDE R10, R2, 0x4, R236 ;  /* 0x00000004020a7825 */ /* 0x004fe400078e02ec */
[----:B------:R1:W-:Y:S02]  /*a010*/  STL.64 [R1+0xb98], R6 ;  /* 0x000b980601007387 */ /* 0x0003e40000100a00 */
[----:B------:R-:W-:-:S02]  /*a020*/  IMAD R0, R222, 0xd, RZ ;  /* 0x0000000dde007824 */ /* 0x000fc400078e02ff */
[C---:B----4-:R-:W-:Y:S01]  /*a030*/  IMAD.WIDE R8, R2.reuse, 0x4, R240 ;  /* 0x0000000402087825 */ /* 0x050fe200078e02f0 */
[----:B------:R2:W-:Y:S04]  /*a040*/  STL.64 [R1+0xb30], R12 ;  /* 0x000b300c01007387 */ /* 0x0005e80000100a00 */
[----:B------:R2:W-:Y:S01]  /*a050*/  LDGSTS.E [R3+0x1200], desc[UR14][R12.64], !P2 ;  /* 0x012000000c037fae */ /* 0x0005e2000d12184e */
[----:B-1----:R-:W-:Y:S01]  /*a060*/  IMAD.WIDE R6, R2, 0x4, R4 ;  /* 0x0000000402067825 */ /* 0x002fe200078e0204 */
[----:B------:R-:W-:Y:S02]  /*a070*/  IADD3 R2, R71, -0x16, RZ ;  /* 0xffffffea47027810 */ /* 0x000fe40007ffe0ff */
[----:B------:R1:W-:Y:S01]  /*a080*/  STL.64 [R1+0xb28], R10 ;  /* 0x000b280a01007387 */ /* 0x0003e20000100a00 */
[----:B------:R-:W4:Y:S03]  /*a090*/  LDC R71, c[0x0][0x230] ;  /* 0x00008c00ff477b82 */ /* 0x000f260000000800 */
        /* <DEDUP_REMOVED lines=16> */
[----:B------:R-:W4:Y:S03]  /*a1a0*/  LDC R72, c[0x0][0x230] ;  /* 0x00008c00ff487b82 */ /* 0x000f260000000800 */
        /* <DEDUP_REMOVED lines=249> */
[----:B------:R1:W-:Y:S04]  /*b140*/  STL.64 [R1+0x2b0], R12 ;  /* 0x0002b00c01007387 */ /* 0x0003e80000100a00 */
[----:B------:R1:W-:Y:S01]  /*b150*/  LDGSTS.E [R3+0x9a00], desc[UR14][R12.64], !P5 ;  /* 0x09a000000c037fae */ /* 0x0003e2000e92184e */
[----:B--2---:R-:W-:-:S03]  /*b160*/  IMAD.WIDE R6, R0, 0x4, R4 ;  /* 0x0000000400067825 */ /* 0x004fc600078e0204 */
[----:B------:R2:W-:Y:S01]  /*b170*/  STL.64 [R1+0x2a8], R10 ;  /* 0x0002a80a01007387 */ /* 0x0005e20000100a00 */
[----:B------:R-:W-:-:S03]  /*b180*/  VIADD R0, R70, 0xffffffa6 ;  /* 0xffffffa646007836 */ /* 0x000fc60000000000 */
[----:B------:R2:W-:Y:S01]  /*b190*/  LDGSTS.E [R3+0x9a80], desc[UR14][R10.64], !P5 ;  /* 0x09a800000a037fae */ /* 0x0005e2000e92184e */
[----:B------:R-:W3:Y:S01]  /*b1a0*/  LDC R70, c[0x0][0x230] ;  /* 0x00008c00ff467b82 */ /* 0x000ee20000000800 */
        /* <DEDUP_REMOVED lines=8> */
[----:B-1----:R-:W-:Y:S01]  /*b230*/  IMAD.WIDE R8, R2, 0x4, R240 ;  /* 0x0000000402087825 */ /* 0x002fe200078e02f0 */
[----:B------:R-:W-:Y:S03]  /*b240*/  LDGSTS.E [R3+0xa200], desc[UR14][R12.64], !P2 ;  /* 0x0a2000000c037fae */ /* 0x000fe6000d12184e */
[----:B------:R-:W-:Y:S01]  /*b250*/  IMAD.WIDE R56, R0, 0x4, R236 ;  /* 0x0000000400387825 */ /* 0x000fe200078e02ec */
[----:B------:R-:W-:Y:S03]  /*b260*/  STL.64 [R1+0x230], R12 ;  /* 0x0002300c01007387 */ /* 0x000fe60000100a00 */
[----:B--2---:R-:W-:Y:S01]  /*b270*/  IMAD.WIDE R6, R2, 0x4, R4 ;  /* 0x0000000402067825 */ /* 0x004fe200078e0204 */
[----:B----4-:R-:W-:Y:S01]  /*b280*/  IADD3 R2, R71, -0x5e, RZ ;  /* 0xffffffa247027810 */ /* 0x010fe20007ffe0ff */
[----:B------:R1:W-:Y:S01]  /*b290*/  LDGSTS.E [R3+0xa280], desc[UR14][R10.64], !P2 ;  /* 0x0a2800000a037fae */ /* 0x0003e2000d12184e */
[----:B------:R-:W2:Y:S01]  /*b2a0*/  LDC R71, c[0x0][0x230] ;  /* 0x00008c00ff477b82 */ /* 0x000ea20000000800 */
[----:B------:R-:W-:-:S02]  /*b2b0*/  IMAD.WIDE R54, R0, 0x4, R240 ;  /* 0x0000000400367825 */ /* 0x000fc400078e02f0 */
[----:B------:R1:W-:Y:S02]  /*b2c0*/  STL.64 [R1+0x228], R10 ;  /* 0x0002280a01007387 */ /* 0x0003e40000100a00 */
[----:B------:R-:W-:Y:S02]  /*b2d0*/  IMAD.WIDE R52, R0, 0x4, R4 ;  /* 0x0000000400347825 */ /* 0x000fe400078e0204 */
[----:B------:R4:W-:Y:S04]  /*b2e0*/  LDGSTS.E [R3+0xa300], desc[UR14][R8.64], !P2 ;  /* 0x0a30000008037fae */ /* 0x0009e8000d12184e */
[----:B------:R4:W-:Y:S04]  /*b2f0*/  STL.64 [R1+0x220], R8 ;  /* 0x0002200801007387 */ /* 0x0009e80000100a00 */
[----:B------:R3:W-:Y:S01]  /*b300*/  LDGSTS.E [R3+0xa380], desc[UR14][R6.64], !P2 ;  /* 0x0a38000006037fae */ /* 0x0007e2000d12184e */
[----:B------:R-:W-:Y:S01]  /*b310*/  ISETP.GE.U32.AND P2, PT, R2, 0x7fffff23, PT ;  /* 0x7fffff230200780c */ /* 0x000fe20003f46070 */
[----:B------:R-:W-:-:S02]  /*b320*/  IMAD R2, R222, 0x59, RZ ;  /* 0x00000059de027824 */ /* 0x000fc400078e02ff */
[----:B------:R3:W-:Y:S02]  /*b330*/  STL.64 [R1+0x218], R6 ;  /* 0x0002180601007387 */ /* 0x0007e40000100a00 */
[----:B------:R-:W-:-:S04]  /*b340*/  IMAD.WIDE R20, R2, 0x4, R232 ;  /* 0x0000000402147825 */ /* 0x000fc800078e02e8 */
[----:B-1----:R-:W-:-:S04]  /*b350*/  IMAD.WIDE R10, R2, 0x4, R236 ;  /* 0x00000004020a7825 */ /* 0x002fc800078e02ec */
[----:B----4-:R-:W-:-:S04]  /*b360*/  IMAD.WIDE R8, R2, 0x4, R240 ;  /* 0x0000000402087825 */ /* 0x010fc800078e02f0 */
[----:B---3--:R-:W-:-:S04]  /*b370*/  IMAD.WIDE R6, R0, 0x4, R232 ;  /* 0x0000000400067825 */ /* 0x008fc800078e02e8 */
[----:B------:R-:W-:Y:S01]  /*b380*/  VIADD R0, R72, 0xffffff9e ;  /* 0xffffff9e48007836 */ /* 0x000fe20000000000 */
[----:B------:R1:W-:Y:S01]  /*b390*/  LDGSTS.E [R3+0xaa00], desc[UR14][R6.64], !P1 ;  /* 0x0aa0000006037fae */ /* 0x0003e2000c92184e */
[----:B------:R-:W3:Y:S03]  /*b3a0*/  LDC R72, c[0x0][0x230] ;  /* 0x00008c00ff487b82 */ /* 0x000ee60000000800 */
[----:B------:R1:W-:Y:S04]  /*b3b0*/  STL.64 [R1+0x1b0], R6 ;  /* 0x0001b00601007387 */ /* 0x0003e80000100a00 */
[----:B------:R-:W-:Y:S04]  /*b3c0*/  LDGSTS.E [R3+0xaa80], desc[UR14][R56.64], !P1 ;  /* 0x0aa8000038037fae */ /* 0x000fe8000c92184e */
[----:B------:R-:W-:Y:S01]  /*b3d0*/  LDGSTS.E [R3+0xab00], desc[UR14][R54.64], !P1 ;  /* 0x0ab0000036037fae */ /* 0x000fe2000c92184e */
[----:B-1----:R-:W-:-:S03]  /*b3e0*/  IMAD.WIDE R6, R2, 0x4, R4 ;  /* 0x0000000402067825 */ /* 0x002fc600078e0204 */
[----:B------:R-:W-:Y:S01]  /*b3f0*/  LDGSTS.E [R3+0xab80], desc[UR14][R52.64], !P1 ;  /* 0x0ab8000034037fae */ /* 0x000fe2000c92184e */
[----:B------:R-:W-:Y:S01]  /*b400*/  ISETP.GE.U32.AND P1, PT, R0, 0x7fffff1f, PT ;  /* 0x7fffff1f0000780c */ /* 0x000fe20003f26070 */
[----:B------:R-:W-:Y:S02]  /*b410*/  VIADD R2, R70, 0xffffff9a ;  /* 0xffffff9a46027836 */ /* 0x000fe40000000000 */
[----:B------:R1:W-:Y:S01]  /*b420*/  LDGSTS.E [R3+0xb200], desc[UR14][R20.64], !P5 ;  /* 0x0b20000014037fae */ /* 0x0003e2000e92184e */
[----:B------:R-:W-:-:S03]  /*b430*/  IMAD R0, R222, 0x5d, RZ ;  /* 0x0000005dde007824 */ /* 0x000fc600078e02ff */
[----:B------:R4:W-:Y:S01]  /*b440*/  LDGSTS.E [R3+0xb280], desc[UR14][R10.64], !P5 ;  /* 0x0b2800000a037fae */ /* 0x0009e2000e92184e */
[----:B------:R-:W-:-:S03]  /*b450*/  IMAD.WIDE R48, R0, 0x4, R232 ;  /* 0x0000000400307825 */ /* 0x000fc600078e02e8 */
[----:B------:R4:W-:Y:S01]  /*b460*/  LDGSTS.E [R3+0xb300], desc[UR14][R8.64], !P5 ;  /* 0x0b30000008037fae */ /* 0x0009e2000e92184e */
[----:B------:R-:W-:-:S03]  /*b470*/  IMAD.WIDE R46, R0, 0x4, R236 ;  /* 0x00000004002e7825 */ /* 0x000fc600078e02ec */
[----:B------:R4:W-:Y:S01]  /*b480*/  LDGSTS.E [R3+0xb380], desc[UR14][R6.64], !P5 ;  /* 0x0b38000006037fae */ /* 0x0009e2000e92184e */
[----:B------:R-:W-:Y:S01]  /*b490*/  ISETP.GE.U32.AND P5, PT, R2, 0x7fffff1b, PT ;  /* 0x7fffff1b0200780c */ /* 0x000fe20003fa6070 */
[----:B------:R-:W-:Y:S02]  /*b4a0*/  IMAD R2, R222, 0x61, RZ ;  /* 0x00000061de027824 */ /* 0x000fe400078e02ff */
[----:B------:R-:W-:Y:S01]  /*b4b0*/  IMAD.WIDE R44, R0, 0x4, R240 ;  /* 0x00000004002c7825 */ /* 0x000fe200078e02f0 */
[----:B------:R-:W-:Y:S03]  /*b4c0*/  LDGSTS.E [R3+0xba00], desc[UR14][R48.64], !P2 ;  /* 0x0ba0000030037fae */ /* 0x000fe6000d12184e */
[C---:B------:R-:W-:Y:S01]  /*b4d0*/  IMAD.WIDE R18, R2.reuse, 0x4, R232 ;  /* 0x0000000402127825 */ /* 0x040fe200078e02e8 */
[----:B------:R-:W-:Y:S03]  /*b4e0*/  LDGSTS.E [R3+0xba80], desc[UR14][R46.64], !P2 ;  /* 0x0ba800002e037fae */ /* 0x000fe6000d12184e */
[C---:B------:R-:W-:Y:S01]  /*b4f0*/  IMAD.WIDE R16, R2.reuse, 0x4, R236 ;  /* 0x0000000402107825 */ /* 0x040fe200078e02ec */
[----:B------:R-:W-:Y:S03]  /*b500*/  LDGSTS.E [R3+0xbb00], desc[UR14][R44.64], !P2 ;  /* 0x0bb000002c037fae */ /* 0x000fe6000d12184e */
[C---:B------:R-:W-:Y:S01]  /*b510*/  IMAD.WIDE R14, R2.reuse, 0x4, R240 ;  /* 0x00000004020e7825 */ /* 0x040fe200078e02f0 */
[----:B------:R-:W-:Y:S03]  /*b520*/  STL.64 [R1+0x33f0], R56 ;  /* 0x0033f03801007387 */ /* 0x000fe60000100a00 */
[--C-:B------:R-:W-:Y:S01]  /*b530*/  IMAD.WIDE R12, R2, 0x4, R4.reuse ;  /* 0x00000004020c7825 */ /* 0x100fe200078e0204 */
[----:B------:R-:W-:Y:S01]  /*b540*/  STL.64 [R1+0x33f8], R54 ;  /* 0x0033f83601007387 */ /* 0x000fe20000100a00 */
[----:B------:R-:W1:Y:S02]  /*b550*/  LDC R2, c[0x0][0x230] ;  /* 0x00008c00ff027b82 */ /* 0x000e640000000800 */
[----:B------:R-:W-:Y:S01]  /*b560*/  IMAD.WIDE R42, R0, 0x4, R4 ;  /* 0x00000004002a7825 */ /* 0x000fe200078e0204 */
[----:B--2---:R-:W-:Y:S01]  /*b570*/  IADD3 R0, R71, -0x6a, RZ ;  /* 0xffffff9647007810 */ /* 0x004fe20007ffe0ff */
[----:B------:R-:W-:Y:S02]  /*b580*/  STL.64 [R1+0x3400], R52 ;  /* 0x0034003401007387 */ /* 0x000fe40000100a00 */
[----:B------:R-:W-:-:S02]  /*b590*/  IMAD.WIDE R70, R76, 0x4, R232 ;  /* 0x000000044c467825 */ /* 0x000fc400078e02e8 */
[----:B------:R-:W-:Y:S01]  /*b5a0*/  LDGSTS.E [R3+0xbb80], desc[UR14][R42.64], !P2 ;  /* 0x0bb800002a037fae */ /* 0x000fe2000d12184e */
[----:B------:R-:W-:Y:S01]  /*b5b0*/  ISETP.GE.U32.AND P2, PT, R0, 0x7fffff17, PT ;  /* 0x7fffff170000780c */ /* 0x000fe20003f46070 */
[----:B---3--:R-:W-:Y:S02]  /*b5c0*/  VIADD R0, R72, 0xffffff92 ;  /* 0xffffff9248007836 */ /* 0x008fe40000000000 */
[----:B------:R-:W-:Y:S01]  /*b5d0*/  LDGSTS.E [R3+0xc200], desc[UR14][R18.64], !P1 ;  /* 0x0c20000012037fae */ /* 0x000fe2000c92184e */
[----:B------:R-:W-:-:S03]  /*b5e0*/  IMAD.WIDE R72, R76, 0x4, R236 ;  /* 0x000000044c487825 */ /* 0x000fc600078e02ec */
[----:B------:R-:W-:Y:S01]  /*b5f0*/  LDGSTS.E [R3+0xc280], desc[UR14][R16.64], !P1 ;  /* 0x0c28000010037fae */ /* 0x000fe2000c92184e */
[----:B------:R-:W-:-:S03]  /*b600*/  IMAD.WIDE R76, R76, 0x4, R4 ;  /* 0x000000044c4c7825 */ /* 0x000fc600078e0204 */
[----:B------:R-:W-:Y:S04]  /*b610*/  LDGSTS.E [R3+0xc300], desc[UR14][R14.64], !P1 ;  /* 0x0c3000000e037fae */ /* 0x000fe8000c92184e */
[----:B------:R2:W-:Y:S01]  /*b620*/  LDGSTS.E [R3+0xc380], desc[UR14][R12.64], !P1 ;  /* 0x0c3800000c037fae */ /* 0x0005e2000c92184e */
[----:B------:R-:W-:Y:S01]  /*b630*/  ISETP.GE.U32.AND P1, PT, R0, 0x7fffff13, PT ;  /* 0x7fffff130000780c */ /* 0x000fe20003f26070 */
[----:B------:R-:W-:Y:S02]  /*b640*/  VIADD R0, R78, 0xffffff8e ;  /* 0xffffff8e4e007836 */ /* 0x000fe40000000000 */
[----:B------:R-:W-:Y:S01]  /*b650*/  LDGSTS.E [R3+0xca00], desc[UR14][R70.64], !P5 ;  /* 0x0ca0000046037fae */ /* 0x000fe2000e92184e */
[----:B------:R-:W-:-:S03]  /*b660*/  IMAD.WIDE R78, R84, 0x4, R232 ;  /* 0x00000004544e7825 */ /* 0x000fc600078e02e8 */
[----:B------:R-:W-:Y:S01]  /*b670*/  LDGSTS.E [R3+0xca80], desc[UR14][R72.64], !P5 ;  /* 0x0ca8000048037fae */ /* 0x000fe2000e92184e */
[----:B------:R-:W-:-:S03]  /*b680*/  IMAD.WIDE R84, R84, 0x4, R4 ;  /* 0x0000000454547825 */ /* 0x000fc600078e0204 */
[----:B------:R-:W-:Y:S04]  /*b690*/  LDGSTS.E [R3+0xcb00], desc[UR14][R74.64], !P5 ;  /* 0x0cb000004a037fae */ /* 0x000fe8000e92184e */
[----:B------:R-:W-:Y:S01]  /*b6a0*/  LDGSTS.E [R3+0xcb80], desc[UR14][R76.64], !P5 ;  /* 0x0cb800004c037fae */ /* 0x000fe2000e92184e */
[----:B------:R-:W-:Y:S02]  /*b6b0*/  ISETP.GE.U32.AND P5, PT, R0, 0x7fffff0f, PT ;  /* 0x7fffff0f0000780c */ /* 0x000fe40003fa6070 */
[----:B------:R-:W-:Y:S01]  /*b6c0*/  IADD3 R0, R86, -0x76, RZ ;  /* 0xffffff8a56007810 */ /* 0x000fe20007ffe0ff */
[----:B------:R-:W-:Y:S01]  /*b6d0*/  LDGSTS.E [R3+0xd200], desc[UR14][R78.64], !P2 ;  /* 0x0d2000004e037fae */ /* 0x000fe2000d12184e */
[----:B------:R-:W-:-:S03]  /*b6e0*/  IMAD.WIDE R86, R92, 0x4, R232 ;  /* 0x000000045c567825 */ /* 0x000fc600078e02e8 */
[----:B------:R-:W-:Y:S01]  /*b6f0*/  LDGSTS.E [R3+0xd280], desc[UR14][R80.64], !P2 ;  /* 0x0d28000050037fae */ /* 0x000fe2000d12184e */
[----:B------:R-:W-:-:S03]  /*b700*/  IMAD.WIDE R92, R92, 0x4, R4 ;  /* 0x000000045c5c7825 */ /* 0x000fc600078e0204 */
[----:B------:R-:W-:Y:S04]  /*b710*/  LDGSTS.E [R3+0xd300], desc[UR14][R82.64], !P2 ;  /* 0x0d30000052037fae */ /* 0x000fe8000d12184e */
[----:B------:R-:W-:Y:S01]  /*b720*/  LDGSTS.E [R3+0xd380], desc[UR14][R84.64], !P2 ;  /* 0x0d38000054037fae */ /* 0x000fe2000d12184e */
[----:B------:R-:W-:Y:S01]  /*b730*/  ISETP.GE.U32.AND P2, PT, R0, 0x7fffff0b, PT ;  /* 0x7fffff0b0000780c */ /* 0x000fe20003f46070 */
[----:B-1----:R-:W-:Y:S02]  /*b740*/  VIADD R0, R2, 0xffffff86 ;  /* 0xffffff8602007836 */ /* 0x002fe40000000000 */
[----:B------:R-:W-:Y:S01]  /*b750*/  STL.64 [R1+0x128], R10 ;  /* 0x0001280a01007387 */ /* 0x000fe20000100a00 */
[----:B------:R-:W1:Y:S03]  /*b760*/  LDC R2, c[0x0][0x230] ;  /* 0x00008c00ff027b82 */ /* 0x000e660000000800 */
[----:B------:R-:W-:Y:S04]  /*b770*/  STL.64 [R1+0x120], R8 ;  /* 0x0001200801007387 */ /* 0x000fe80000100a00 */
[----:B------:R3:W-:Y:S04]  /*b780*/  STL.64 [R1+0x33b0], R20 ;  /* 0x0033b01401007387 */ /* 0x0007e80000100a00 */
[----:B------:R2:W-:Y:S04]  /*b790*/  STL.64 [R1+0x118], R6 ;  /* 0x0001180601007387 */ /* 0x0005e80000100a00 */
[----:B------:R-:W-:Y:S04]  /*b7a0*/  STL.64 [R1+0x3388], R48 ;  /* 0x0033883001007387 */ /* 0x000fe80000100a00 */
[----:B------:R-:W-:Y:S04]  /*b7b0*/  STL.64 [R1+0x3390], R46 ;  /* 0x0033902e01007387 */ /* 0x000fe80000100a00 */
[----:B------:R-:W-:Y:S04]  /*b7c0*/  STL.64 [R1+0x3398], R44 ;  /* 0x0033982c01007387 */ /* 0x000fe80000100a00 */
[----:B------:R-:W-:Y:S04]  /*b7d0*/  STL.64 [R1+0x33a0], R42 ;  /* 0x0033a02a01007387 */ /* 0x000fe80000100a00 */
[----:B------:R-:W-:Y:S04]  /*b7e0*/  STL.64 [R1+0x33a8], R18 ;  /* 0x0033a81201007387 */ /* 0x000fe80000100a00 */
[----:B------:R-:W-:Y:S04]  /*b7f0*/  STL.64 [R1+0x33b8], R16 ;  /* 0x0033b81001007387 */ /* 0x000fe80000100a00 */
[----:B------:R-:W-:Y:S04]  /*b800*/  STL.64 [R1+0x33c0], R14 ;  /* 0x0033c00e01007387 */ /* 0x000fe80000100a00 */
[----:B------:R-:W-:Y:S04]  /*b810*/  LDGSTS.E [R3+0xda00], desc[UR14][R86.64], !P1 ;  /* 0x0da0000056037fae */ /* 0x000fe8000c92184e */
[----:B------:R2:W-:Y:S04]  /*b820*/  STL.64 [R1+0x33c8], R12 ;  /* 0x0033c80c01007387 */ /* 0x0005e80000100a00 */
[----:B------:R-:W-:Y:S04]  /*b830*/  LDGSTS.E [R3+0xda80], desc[UR14][R88.64], !P1 ;  /* 0x0da8000058037fae */ /* 0x000fe8000c92184e */
[----:B------:R-:W-:Y:S04]  /*b840*/  STL.64 [R1+0x33d0], R70 ;  /* 0x0033d04601007387 */ /* 0x000fe80000100a00 */
[----:B------:R-:W-:Y:S04]  /*b850*/  LDGSTS.E [R3+0xdb00], desc[UR14][R90.64], !P1 ;  /* 0x0db000005a037fae */ /* 0x000fe8000c92184e */
[----:B------:R-:W-:Y:S04]  /*b860*/  STL.64 [R1+0x33d8], R72 ;  /* 0x0033d84801007387 */ /* 0x000fe80000100a00 */
[----:B------:R-:W-:Y:S01]  /*b870*/  LDGSTS.E [R3+0xdb80], desc[UR14][R92.64], !P1 ;  /* 0x0db800005c037fae */ /* 0x000fe2000c92184e */
[----:B------:R-:W-:Y:S01]  /*b880*/  ISETP.GE.U32.AND P1, PT, R0, 0x7fffff07, PT ;  /* 0x7fffff070000780c */ /* 0x000fe20003f26070 */
[----:B------:R-:W-:-:S02]  /*b890*/  VIADD R0, R102, 0xffffff82 ;  /* 0xffffff8266007836 */ /* 0x000fc40000000000 */
        /* <DEDUP_REMOVED lines=15> */
[----:B------:R-:W-:-:S03]  /*b990*/  IMAD.WIDE R110, R116, 0x4, R232 ;  /* 0x00000004746e7825 */ /* 0x000fc600078e02e8 */
[----:B------:R-:W-:Y:S01]  /*b9a0*/  STL.64 [R1+0x3430], R88 ;  /* 0x0034305801007387 */ /* 0x000fe20000100a00 */
[----:B------:R-:W-:-:S03]  /*b9b0*/  IMAD.WIDE R116, R116, 0x4, R4 ;  /* 0x0000000474747825 */ /* 0x000fc600078e0204 */
        /* <DEDUP_REMOVED lines=8> */
[----:B-1----:R-:W-:Y:S01]  /*ba40*/  VIADD R0, R2, 0xfffffff9 ;  /* 0xfffffff902007836 */ /* 0x002fe20000000000 */
[----:B------:R-:W-:Y:S01]  /*ba50*/  LOP3.LUT R2, R247, 0x40, RZ, 0x3c, !PT ;  /* 0x00000040f7027812 */ /* 0x000fe200078e3cff */
[----:B------:R-:W-:Y:S04]  /*ba60*/  STL.64 [R1+0x3450], R96 ;  /* 0x0034506001007387 */ /* 0x000fe80000100a00 */
[----:B------:R-:W-:Y:S01]  /*ba70*/  STL.64 [R1+0x3458], R98 ;  /* 0x0034586201007387 */ /* 0x000fe20000100a00 */
[----:B------:R-:W-:-:S03]  /*ba80*/  VIADD R2, R2, UR5 ;  /* 0x0000000502027c36 */ /* 0x000fc60008000000 */
        /* <DEDUP_REMOVED lines=9> */
[----:B------:R-:W-:-:S02]  /*bb20*/  IMAD.SHL.U32 R0, R222, 0x2, RZ ;  /* 0x00000002de007824 */ /* 0x000fc400078e00ff */
[----:B------:R-:W-:Y:S02]  /*bb30*/  STL.64 [R1+0x3480], R108 ;  /* 0x0034806c01007387 */ /* 0x000fe40000100a00 */
[C---:B---3--:R-:W-:Y:S02]  /*bb40*/  IMAD.WIDE R20, R0.reuse, 0x4, R232 ;  /* 0x0000000400147825 */ /* 0x048fe400078e02e8 */
[----:B------:R-:W-:Y:S02]  /*bb50*/  STL.64 [R1+0x3488], R110 ;  /* 0x0034886e01007387 */ /* 0x000fe40000100a00 */
[C---:B----4-:R-:W-:Y:S02]  /*bb60*/  IMAD.WIDE R10, R0.reuse, 0x4, R236 ;  /* 0x00000004000a7825 */ /* 0x050fe400078e02ec */
[----:B------:R-:W-:Y:S02]  /*bb70*/  STL.64 [R1+0x3490], R112 ;  /* 0x0034907001007387 */ /* 0x000fe40000100a00 */
[----:B------:R-:W-:-:S02]  /*bb80*/  IMAD.WIDE R8, R0, 0x4, R240 ;  /* 0x0000000400087825 */ /* 0x000fc400078e02f0 */
[----:B------:R-:W-:Y:S02]  /*bb90*/  STL.64 [R1+0x3498], R114 ;  /* 0x0034987201007387 */ /* 0x000fe40000100a00 */
[----:B--2---:R-:W-:Y:S02]  /*bba0*/  IMAD.WIDE R6, R0, 0x4, R4 ;  /* 0x0000000400067825 */ /* 0x004fe400078e0204 */
[----:B------:R-:W-:Y:S02]  /*bbb0*/  LDGSTS.E [R3+0xfa00], desc[UR14][R118.64], !P5 ;  /* 0x0fa0000076037fae */ /* 0x000fe4000e92184e */
[----:B------:R-:W-:Y:S02]  /*bbc0*/  VIADD R0, R127, 0xfffffff1 ;  /* 0xfffffff17f007836 */ /* 0x000fe40000000000 */
[----:B------:R-:W-:Y:S01]  /*bbd0*/  STL.64 [R1+0x34a0], R116 ;  /* 0x0034a07401007387 */ /* 0x000fe20000100a00 */
[----:B------:R-:W1:Y:S03]  /*bbe0*/  LDC R127, c[0x0][0x230] ;  /* 0x00008c00ff7f7b82 */ /* 0x000e660000000800 */
[----:B------:R-:W-:Y:S04]  /*bbf0*/  LDGSTS.E [R3+0xfa80], desc[UR14][R120.64], !P5 ;  /* 0x0fa8000078037fae */ /* 0x000fe8000e92184e */
[----:B------:R-:W-:Y:S04]  /*bc00*/  STL.64 [R1+0x34a8], R118 ;  /* 0x0034a87601007387 */ /* 0x000fe80000100a00 */
[----:B------:R-:W-:Y:S04]  /*bc10*/  LDGSTS.E [R3+0xfb00], desc[UR14][R122.64], !P5 ;  /* 0x0fb000007a037fae */ /* 0x000fe8000e92184e */
[----:B------:R-:W-:Y:S04]  /*bc20*/  STL.64 [R1+0x34b0], R120 ;  /* 0x0034b07801007387 */ /* 0x000fe80000100a00 */
[----:B------:R-:W-:Y:S01]  /*bc30*/  LDGSTS.E [R3+0xfb80], desc[UR14][R124.64], !P5 ;  /* 0x0fb800007c037fae */ /* 0x000fe2000e92184e */
[----:B------:R-:W-:Y:S01]  /*bc40*/  ISETP.GE.U32.AND P5, PT, R126, 0x7fffff76, PT ;  /* 0x7fffff767e00780c */ /* 0x000fe20003fa6070 */
[----:B------:R-:W-:-:S02]  /*bc50*/  IMAD R126, R222, 0x6, RZ ;  /* 0x00000006de7e7824 */ /* 0x000fc400078e02ff */
[----:B------:R-:W-:Y:S02]  /*bc60*/  STL.64 [R1+0x34b8], R122 ;  /* 0x0034b87a01007387 */ /* 0x000fe40000100a00 */
[C---:B------:R-:W-:Y:S02]  /*bc70*/  IMAD.WIDE R12, R126.reuse, 0x4, R232 ;  /* 0x000000047e0c7825 */ /* 0x040fe400078e02e8 */
[----:B------:R-:W-:Y:S04]  /*bc80*/  STL.64 [R1+0x34c0], R124 ;  /* 0x0034c07c01007387 */ /* 0x000fe80000100a00 */
[----:B------:R-:W-:Y:S04]  /*bc90*/  STL [R1+0x3280], R3 ;  /* 0x0032800301007387 */ /* 0x000fe80000100800 */
[----:B------:R-:W-:Y:S04]  /*bca0*/  STL.64 [R1+0xc10], R20 ;  /* 0x000c101401007387 */ /* 0x000fe80000100a00 */
[----:B------:R-:W-:Y:S04]  /*bcb0*/  LDGSTS.E [R2+0x400], desc[UR14][R20.64], !P2 ;  /* 0x0040000014027fae */ /* 0x000fe8000d12184e */
[----:B------:R2:W-:Y:S04]  /*bcc0*/  STL.64 [R1+0xc08], R10 ;  /* 0x000c080a01007387 */ /* 0x0005e80000100a00 */
[----:B------:R2:W-:Y:S04]  /*bcd0*/  LDGSTS.E [R2+0x480], desc[UR14][R10.64], !P2 ;  /* 0x004800000a027fae */ /* 0x0005e8000d12184e */
[----:B------:R3:W-:Y:S04]  /*bce0*/  STL.64 [R1+0xc00], R8 ;  /* 0x000c000801007387 */ /* 0x0007e80000100a00 */
        /* <DEDUP_REMOVED lines=9> */
[----:B----4-:R-:W-:Y:S01]  /*bd80*/  IMAD.WIDE R6, R126, 0x4, R4 ;  /* 0x000000047e067825 */ /* 0x010fe200078e0204 */
[----:B------:R-:W-:-:S02]  /*bd90*/  IADD3 R126, R128, -0x13, RZ ;  /* 0xffffffed807e7810 */ /* 0x000fc40007ffe0ff */
[----:B------:R3:W-:Y:S01]  /*bda0*/  STL.64 [R1+0xb88], R10 ;  /* 0x000b880a01007387 */ /* 0x0007e20000100a00 */
[----:B------:R-:W4:Y:S03]  /*bdb0*/  LDC R128, c[0x0][0x230] ;  /* 0x00008c00ff807b82 */ /* 0x000f260000000800 */
[----:B------:R3:W-:Y:S01]  /*bdc0*/  LDGSTS.E [R2+0xc80], desc[UR14][R10.64], !P1 ;  /* 0x00c800000a027fae */ /* 0x0007e2000c92184e */
[----:B--2---:R-:W-:-:S03]  /*bdd0*/  IMAD.WIDE R12, R0, 0x4, R232 ;  /* 0x00000004000c7825 */ /* 0x004fc600078e02e8 */
[----:B------:R2:W-:Y:S04]  /*bde0*/  STL.64 [R1+0xb80], R8 ;  /* 0x000b800801007387 */ /* 0x0005e80000100a00 */
[----:B------:R2:W-:Y:S04]  /*bdf0*/  LDGSTS.E [R2+0xd00], desc[UR14][R8.64], !P1 ;  /* 0x00d0000008027fae */ /* 0x0005e8000c92184e */
[----:B------:R1:W-:Y:S01]  /*be00*/  STL.64 [R1+0xb78], R6 ;  /* 0x000b780601007387 */ /* 0x0003e20000100a00 */
[----:B---3--:R-:W-:-:S03]  /*be10*/  IMAD.WIDE R10, R0, 0x4, R236 ;  /* 0x00000004000a7825 */ /* 0x008fc600078e02ec */
        /* <DEDUP_REMOVED lines=45> */
[----:B------:R2:W-:Y:S04]  /*c0f0*/  LDGSTS.E [R2+0x2500], desc[UR14][R8.64], !P1 ;  /* 0x0250000008027fae */ /* 0x0005e8000c92184e */
[----:B------:R4:W-:Y:S01]  /*c100*/  STL.64 [R1+0x9f8], R6 ;  /* 0x0009f80601007387 */ /* 0x0009e20000100a00 */
[----:B-1----:R-:W-:-:S03]  /*c110*/  IMAD.WIDE R10, R126, 0x4, R236 ;  /* 0x000000047e0a7825 */ /* 0x002fc600078e02ec */
[----:B------:R4:W-:Y:S01]  /*c120*/  LDGSTS.E [R2+0x2580], desc[UR14][R6.64], !P1 ;  /* 0x0258000006027fae */ /* 0x0009e2000c92184e */
[----:B------:R-:W-:Y:S01]  /*c130*/  ISETP.GE.U32.AND P1, PT, R0, 0x7fffff62, PT ;  /* 0x7fffff620000780c */ /* 0x000fe20003f26070 */
[----:B------:R-:W-:Y:S02]  /*c140*/  IMAD R0, R222, 0x1a, RZ ;  /* 0x0000001ade007824 */ /* 0x000fe400078e02ff */
[C---:B--2---:R-:W-:Y:S01]  /*c150*/  IMAD.WIDE R8, R126.reuse, 0x4, R240 ;  /* 0x000000047e087825 */ /* 0x044fe200078e02f0 */
[----:B------:R1:W-:Y:S04]  /*c160*/  STL.64 [R1+0x990], R12 ;  /* 0x0009900c01007387 */ /* 0x0003e80000100a00 */
[----:B------:R1:W-:Y:S01]  /*c170*/  LDGSTS.E [R2+0x2c00], desc[UR14][R12.64], !P5 ;  /* 0x02c000000c027fae */ /* 0x0003e2000e92184e */
[----:B----4-:R-:W-:-:S03]  /*c180*/  IMAD.WIDE R6, R126, 0x4, R4 ;  /* 0x000000047e067825 */ /* 0x010fc600078e0204 */
        /* <DEDUP_REMOVED lines=29> */
[----:B------:R2:W-:Y:S04]  /*c360*/  LDGSTS.E [R2+0x3c00], desc[UR14][R12.64], !P1 ;  /* 0x03c000000c027fae */ /* 0x0005e8000c92184e */
[----:B------:R4:W-:Y:S01]  /*c370*/  LDGSTS.E [R2+0x3c80], desc[UR14][R10.64], !P1 ;  /* 0x03c800000a027fae */ /* 0x0009e2000c92184e */
[----:B-1----:R-:W-:Y:S01]  /*c380*/  IMAD.WIDE R6, R126, 0x4, R4 ;  /* 0x000000047e067825 */ /* 0x002fe200078e0204 */
[----:B------:R-:W-:-:S02]  /*c390*/  IADD3 R126, R128, -0x27, RZ ;  /* 0xffffffd9807e7810 */ /* 0x000fc40007ffe0ff */
[----:B------:R2:W-:Y:S01]  /*c3a0*/  STL.64 [R1+0x890], R12 ;  /* 0x0008900c01007387 */ /* 0x0005e20000100a00 */
[----:B------:R-:W1:Y:S03]  /*c3b0*/  LDC R128, c[0x0][0x230] ;  /* 0x00008c00ff807b82 */ /* 0x000e660000000800 */
[----:B------:R3:W-:Y:S04]  /*c3c0*/  LDGSTS.E [R2+0x3d00], desc[UR14][R8.64], !P1 ;  /* 0x03d0000008027fae */ /* 0x0007e8000c92184e */
[----:B------:R4:W-:Y:S04]  /*c3d0*/  STL.64 [R1+0x888], R10 ;  /* 0x0008880a01007387 */ /* 0x0009e80000100a00 */
[----:B------:R3:W-:Y:S01]  /*c3e0*/  LDGSTS.E [R2+0x3d80], desc[UR14][R6.64], !P1 ;  /* 0x03d8000006027fae */ /* 0x0007e2000c92184e */
[----:B--2---:R-:W-:Y:S01]  /*c3f0*/  IMAD.WIDE R12, R0, 0x4, R232 ;  /* 0x00000004000c7825 */ /* 0x004fe200078e02e8 */
[----:B------:R-:W-:-:S02]  /*c400*/  ISETP.GE.U32.AND P1, PT, R126, 0x7fffff5a, PT ;  /* 0x7fffff5a7e00780c */ /* 0x000fc40003f26070 */
[----:B------:R3:W-:Y:S01]  /*c410*/  STL.64 [R1+0x880], R8 ;  /* 0x0008800801007387 */ /* 0x0007e20000100a00 */
[----:B------:R-:W-:Y:S02]  /*c420*/  IMAD R126, R222, 0x26, RZ ;  /* 0x00000026de7e7824 */ /* 0x000fe400078e02ff */
[C---:B----4-:R-:W-:Y:S01]  /*c430*/  IMAD.WIDE R10, R0.reuse, 0x4, R236 ;  /* 0x00000004000a7825 */ /* 0x050fe200078e02ec */
[----:B------:R2:W-:Y:S04]  /*c440*/  STL.64 [R1+0x878], R6 ;  /* 0x0008780601007387 */ /* 0x0005e80000100a00 */
[----:B------:R4:W-:Y:S01]  /*c450*/  LDGSTS.E [R2+0x4400], desc[UR14][R12.64], !P5 ;  /* 0x044000000c027fae */ /* 0x0009e2000e92184e */
[----:B---3--:R-:W-:-:S03]  /*c460*/  IMAD.WIDE R8, R0, 0x4, R240 ;  /* 0x0000000400087825 */ /* 0x008fc600078e02f0 */
[----:B------:R3:W-:Y:S01]  /*c470*/  LDGSTS.E [R2+0x4480], desc[UR14][R10.64], !P5 ;  /* 0x044800000a027fae */ /* 0x0007e2000e92184e */
[----:B--2---:R-:W-:-:S03]  /*c480*/  IMAD.WIDE R6, R0, 0x4, R4 ;  /* 0x0000000400067825 */ /* 0x004fc600078e0204 */
[----:B------:R2:W-:Y:S01]  /*c490*/  LDGSTS.E [R2+0x4500], desc[UR14][R8.64], !P5 ;  /* 0x0450000008027fae */ /* 0x0005e2000e92184e */
[----:B------:R-:W-:-:S03]  /*c4a0*/  VIADD R0, R129, 0xffffffd5 ;  /* 0xffffffd581007836 */ /* 0x000fc60000000000 */
[----:B------:R4:W-:Y:S01]  /*c4b0*/  STL.64 [R1+0x810], R12 ;  /* 0x0008100c01007387 */ /* 0x0009e20000100a00 */
[----:B------:R-:W1:Y:S03]  /*c4c0*/  LDC R129, c[0x0][0x230] ;  /* 0x00008c00ff817b82 */ /* 0x000e660000000800 */
[----:B------:R2:W-:Y:S01]  /*c4d0*/  LDGSTS.E [R2+0x4580], desc[UR14][R6.64], !P5 ;  /* 0x0458000006027fae */ /* 0x0005e2000e92184e */
[----:B------:R-:W-:Y:S01]  /*c4e0*/  ISETP.GE.U32.AND P5, PT, R0, 0x7fffff56, PT ;  /* 0x7fffff560000780c */ /* 0x000fe20003fa6070 */
[----:B------:R-:W-:Y:S02]  /*c4f0*/  IMAD R0, R222, 0x2a, RZ ;  /* 0x0000002ade007824 */ /* 0x000fe400078e02ff */
[----:B------:R3:W-:Y:S01]  /*c500*/  STL.64 [R1+0x808], R10 ;  /* 0x0008080a01007387 */ /* 0x0007e20000100a00 */
[----:B----4-:R-:W-:-:S03]  /*c510*/  IMAD.WIDE R12, R126, 0x4, R232 ;  /* 0x000000047e0c7825 */ /* 0x010fc600078e02e8 */
[----:B------:R2:W-:Y:S04]  /*c520*/  STL.64 [R1+0x800], R8 ;  /* 0x0008000801007387 */ /* 0x0005e80000100a00 */
[----:B------:R4:W-:Y:S01]  /*c530*/  STL.64 [R1+0x7f8], R6 ;  /* 0x0007f80601007387 */ /* 0x0009e20000100a00 */
[----:B---3--:R-:W-:-:S03]  /*c540*/  IMAD.WIDE R10, R126, 0x4, R236 ;  /* 0x000000047e0a7825 */ /* 0x008fc600078e02ec */
[----:B------:R3:W-:Y:S01]  /*c550*/  LDGSTS.E [R2+0x4c00], desc[UR14][R12.64], !P1 ;  /* 0x04c000000c027fae */ /* 0x0007e2000c92184e */
[----:B--2---:R-:W-:-:S03]  /*c560*/  IMAD.WIDE R8, R126, 0x4, R240 ;  /* 0x000000047e087825 */ /* 0x004fc600078e02f0 */
[----:B------:R2:W-:Y:S01]  /*c570*/  LDGSTS.E [R2+0x4c80], desc[UR14][R10.64], !P1 ;  /* 0x04c800000a027fae */ /* 0x0005e2000c92184e */
[----:B----4-:R-:W-:-:S03]  /*c580*/  IMAD.WIDE R6, R126, 0x4, R4 ;  /* 0x000000047e067825 */ /* 0x010fc600078e0204 */
[----:B------:R3:W-:Y:S01]  /*c590*/  STL.64 [R1+0x790], R12 ;  /* 0x0007900c01007387 */ /* 0x0007e20000100a00 */
[----:B------:R-:W-:-:S03]  /*c5a0*/  VIADD R126, R127, 0xffffffd1 ;  /* 0xffffffd17f7e7836 */ /* 0x000fc60000000000 */
[----:B------:R4:W-:Y:S01]  /*c5b0*/  LDGSTS.E [R2+0x4d00], desc[UR14][R8.64], !P1 ;  /* 0x04d0000008027fae */ /* 0x0009e2000c92184e */
[----:B------:R-:W1:Y:S03]  /*c5c0*/  LDC R127, c[0x0][0x230] ;  /* 0x00008c00ff7f7b82 */ /* 0x000e660000000800 */
[----:B------:R2:W-:Y:S04]  /*c5d0*/  STL.64 [R1+0x788], R10 ;  /* 0x0007880a01007387 */ /* 0x0005e80000100a00 */
[----:B------:R4:W-:Y:S01]  /*c5e0*/  LDGSTS.E [R2+0x4d80], desc[UR14][R6.64], !P1 ;  /* 0x04d8000006027fae */ /* 0x0009e2000c92184e */
[----:B---3--:R-:W-:Y:S01]  /*c5f0*/  IMAD.WIDE R12, R0, 0x4, R232 ;  /* 0x00000004000c7825 */ /* 0x008fe200078e02e8 */
[----:B------:R-:W-:-:S02]  /*c600*/  ISETP.GE.U32.AND P1, PT, R126, 0x7fffff52, PT ;  /* 0x7fffff527e00780c */ /* 0x000fc40003f26070 */
[----:B------:R4:W-:Y:S01]  /*c610*/  STL.64 [R1+0x780], R8 ;  /* 0x0007800801007387 */ /* 0x0009e20000100a00 */
[----:B------:R-:W-:Y:S02]  /*c620*/  IMAD R126, R222, 0x2e, RZ ;  /* 0x0000002ede7e7824 */ /* 0x000fe400078e02ff */
[C---:B--2---:R-:W-:Y:S01]  /*c630*/  IMAD.WIDE R10, R0.reuse, 0x4, R236 ;  /* 0x00000004000a7825 */ /* 0x044fe200078e02ec */
[----:B------:R2:W-:Y:S04]  /*c640*/  STL.64 [R1+0x778], R6 ;  /* 0x0007780601007387 */ /* 0x0005e80000100a00 */
[----:B------:R3:W-:Y:S01]  /*c650*/  LDGSTS.E [R2+0x5400], desc[UR14][R12.64], !P5 ;  /* 0x054000000c027fae */ /* 0x0007e2000e92184e */
[----:B----4-:R-:W-:-:S03]  /*c660*/  IMAD.WIDE R8, R0, 0x4, R240 ;  /* 0x0000000400087825 */ /* 0x010fc600078e02f0 */
[----:B------:R4:W-:Y:S01]  /*c670*/  LDGSTS.E [R2+0x5480], desc[UR14][R10.64], !P5 ;  /* 0x054800000a027fae */ /* 0x0009e2000e92184e */
[----:B--2---:R-:W-:Y:S01]  /*c680*/  IMAD.WIDE R6, R0, 0x4, R4 ;  /* 0x0000000400067825 */ /* 0x004fe200078e0204 */
[----:B-1----:R-:W-:Y:S02]  /*c690*/  IADD3 R0, R128, -0x33, RZ ;  /* 0xffffffcd80007810 */ /* 0x002fe40007ffe0ff */
[----:B------:R1:W-:Y:S01]  /*c6a0*/  LDGSTS.E [R2+0x5500], desc[UR14][R8.64], !P5 ;  /* 0x0550000008027fae */ /* 0x0003e2000e92184e */
[----:B------:R-:W2:Y:S03]  /*c6b0*/  LDC R128, c[0x0][0x230] ;  /* 0x00008c00ff807b82 */ /* 0x000ea60000000800 */
[----:B------:R3:W-:Y:S04]  /*c6c0*/  STL.64 [R1+0x710], R12 ;  /* 0x0007100c01007387 */ /* 0x0007e80000100a00 */
[----:B------:R1:W-:Y:S01]  /*c6d0*/  LDGSTS.E [R2+0x5580], desc[UR14][R6.64], !P5 ;  /* 0x0558000006027fae */ /* 0x0003e2000e92184e */
[----:B------:R-:W-:Y:S01]  /*c6e0*/  ISETP.GE.U32.AND P5, PT, R0, 0x7fffff4e, PT ;  /* 0x7fffff4e0000780c */ /* 0x000fe20003fa6070 */
[----:B------:R-:W-:-:S02]  /*c6f0*/  IMAD R0, R222, 0x32, RZ ;  /* 0x00000032de007824 */ /* 0x000fc400078e02ff */
[----:B------:R4:W-:Y:S01]  /*c700*/  STL.64 [R1+0x708], R10 ;  /* 0x0007080a01007387 */ /* 0x0009e20000100a00 */
[----:B---3--:R-:W-:-:S03]  /*c710*/  IMAD.WIDE R12, R126, 0x4, R232 ;  /* 0x000000047e0c7825 */ /* 0x008fc600078e02e8 */
[----:B------:R1:W-:Y:S04]  /*c720*/  STL.64 [R1+0x700], R8 ;  /* 0x0007000801007387 */ /* 0x0003e80000100a00 */
[----:B------:R3:W-:Y:S01]  /*c730*/  STL.64 [R1+0x6f8], R6 ;  /* 0x0006f80601007387 */ /* 0x0007e20000100a00 */
[----:B----4-:R-:W-:-:S03]  /*c740*/  IMAD.WIDE R10, R126, 0x4, R236 ;  /* 0x000000047e0a7825 */ /* 0x010fc600078e02ec */
[----:B------:R4:W-:Y:S01]  /*c750*/  LDGSTS.E [R2+0x5c00], desc[UR14][R12.64], !P1 ;  /* 0x05c000000c027fae */ /* 0x0009e2000c92184e */
[----:B-1----:R-:W-:-:S03]  /*c760*/  IMAD.WIDE R8, R126, 0x4, R240 ;  /* 0x000000047e087825 */ /* 0x002fc600078e02f0 */
[----:B------:R1:W-:Y:S01]  /*c770*/  LDGSTS.E [R2+0x5c80], desc[UR14][R10.64], !P1 ;  /* 0x05c800000a027fae */ /* 0x0003e2000c92184e */
[----:B---3--:R-:W-:-:S03]  /*c780*/  IMAD.WIDE R6, R126, 0x4, R4 ;  /* 0x000000047e067825 */ /* 0x008fc600078e0204 */
[----:B------:R4:W-:Y:S01]  /*c790*/  STL.64 [R1+0x690], R12 ;  /* 0x0006900c01007387 */ /* 0x0009e20000100a00 */
[----:B------:R-:W-:-:S03]  /*c7a0*/  VIADD R126, R129, 0xffffffc9 ;  /* 0xffffffc9817e7836 */ /* 0x000fc60000000000 */
[----:B------:R3:W-:Y:S01]  /*c7b0*/  LDGSTS.E [R2+0x5d00], desc[UR14][R8.64], !P1 ;  /* 0x05d0000008027fae */ /* 0x0007e2000c92184e */
[----:B------:R-:W2:Y:S03]  /*c7c0*/  LDC R129, c[0x0][0x230] ;  /* 0x00008c00ff817b82 */ /* 0x000ea60000000800 */
[----:B------:R1:W-:Y:S04]  /*c7d0*/  STL.64 [R1+0x688], R10 ;  /* 0x0006880a01007387 */ /* 0x0003e80000100a00 */
[----:B------:R3:W-:Y:S01]  /*c7e0*/  LDGSTS.E [R2+0x5d80], desc[UR14][R6.64], !P1 ;  /* 0x05d8000006027fae */ /* 0x0007e2000c92184e */
[----:B----4-:R-:W-:Y:S01]  /*c7f0*/  IMAD.WIDE R12, R0, 0x4, R232 ;  /* 0x00000004000c7825 */ /* 0x010fe200078e02e8 */
[----:B------:R-:W-:-:S02]  /*c800*/  ISETP.GE.U32.AND P1, PT, R126, 0x7fffff4a, PT ;  /* 0x7fffff4a7e00780c */ /* 0x000fc40003f26070 */
[----:B------:R3:W-:Y:S01]  /*c810*/  STL.64 [R1+0x680], R8 ;  /* 0x0006800801007387 */ /* 0x0007e20000100a00 */
[----:B------:R-:W-:Y:S02]  /*c820*/  IMAD R126, R222, 0x36, RZ ;  /* 0x00000036de7e7824 */ /* 0x000fe400078e02ff */
[C---:B-1----:R-:W-:Y:S01]  /*c830*/  IMAD.WIDE R10, R0.reuse, 0x4, R236 ;  /* 0x00000004000a7825 */ /* 0x042fe200078e02ec */
[----:B------:R1:W-:Y:S04]  /*c840*/  STL.64 [R1+0x678], R6 ;  /* 0x0006780601007387 */ /* 0x0003e80000100a00 */
[----:B------:R4:W-:Y:S01]  /*c850*/  LDGSTS.E [R2+0x6400], desc[UR14][R12.64], !P5 ;  /* 0x064000000c027fae */ /* 0x0009e2000e92184e */
[----:B---3--:R-:W-:-:S03]  /*c860*/  IMAD.WIDE R8, R0, 0x4, R240 ;  /* 0x0000000400087825 */ /* 0x008fc600078e02f0 */
[----:B------:R3:W-:Y:S01]  /*c870*/  LDGSTS.E [R2+0x6480], desc[UR14][R10.64], !P5 ;  /* 0x064800000a027fae */ /* 0x0007e2000e92184e */
[----:B-1----:R-:W-:-:S03]  /*c880*/  IMAD.WIDE R6, R0, 0x4, R4 ;  /* 0x0000000400067825 */ /* 0x002fc600078e0204 */
[----:B------:R1:W-:Y:S01]  /*c890*/  LDGSTS.E [R2+0x6500], desc[UR14][R8.64], !P5 ;  /* 0x0650000008027fae */ /* 0x0003e2000e92184e */
[----:B------:R-:W-:-:S03]  /*c8a0*/  VIADD R0, R127, 0xffffffc5 ;  /* 0xffffffc57f007836 */ /* 0x000fc60000000000 */
[----:B------:R4:W-:Y:S01]  /*c8b0*/  STL.64 [R1+0x610], R12 ;  /* 0x0006100c01007387 */ /* 0x0009e20000100a00 */
[----:B------:R-:W2:Y:S03]  /*c8c0*/  LDC R127, c[0x0][0x230] ;  /* 0x00008c00ff7f7b82 */ /* 0x000ea60000000800 */
        /* <DEDUP_REMOVED lines=9> */
[----:B-1----:R-:W-:-:S03]  /*c960*/  IMAD.WIDE R8, R126, 0x4, R240 ;  /* 0x000000047e087825 */ /* 0x002fc600078e02f0 */
[----:B------:R1:W-:Y:S01]  /*c970*/  LDGSTS.E [R2+0x6c80], desc[UR14][R10.64], !P1 ;  /* 0x06c800000a027fae */ /* 0x0003e2000c92184e */
[----:B----4-:R-:W-:Y:S01]  /*c980*/  IMAD.WIDE R6, R126, 0x4, R4 ;  /* 0x000000047e067825 */ /* 0x010fe200078e0204 */
[----:B--2---:R-:W-:Y:S02]  /*c990*/  IADD3 R126, R128, -0x3f, RZ ;  /* 0xffffffc1807e7810 */ /* 0x004fe40007ffe0ff */
[----:B------:R3:W-:Y:S01]  /*c9a0*/  STL.64 [R1+0x590], R12 ;  /* 0x0005900c01007387 */ /* 0x0007e20000100a00 */
[----:B------:R-:W2:Y:S03]  /*c9b0*/  LDC R128, c[0x0][0x230] ;  /* 0x00008c00ff807b82 */ /* 0x000ea60000000800 */
[----:B------:R4:W-:Y:S04]  /*c9c0*/  LDGSTS.E [R2+0x6d00], desc[UR14][R8.64], !P1 ;  /* 0x06d0000008027fae */ /* 0x0009e8000c92184e */
[----:B------:R1:W-:Y:S04]  /*c9d0*/  STL.64 [R1+0x588], R10 ;  /* 0x0005880a01007387 */ /* 0x0003e80000100a00 */
[----:B------:R4:W-:Y:S01]  /*c9e0*/  LDGSTS.E [R2+0x6d80], desc[UR14][R6.64], !P1 ;  /* 0x06d8000006027fae */ /* 0x0009e2000c92184e */
[----:B---3--:R-:W-:Y:S01]  /*c9f0*/  IMAD.WIDE R12, R0, 0x4, R232 ;  /* 0x00000004000c7825 */ /* 0x008fe200078e02e8 */
[----:B------:R-:W-:-:S02]  /*ca00*/  ISETP.GE.U32.AND P1, PT, R126, 0x7fffff42, PT ;  /* 0x7fffff427e00780c */ /* 0x000fc40003f26070 */
[----:B------:R4:W-:Y:S01]  /*ca10*/  STL.64 [R1+0x580], R8 ;  /* 0x0005800801007387 */ /* 0x0009e20000100a00 */
[----:B------:R-:W-:Y:S02]  /*ca20*/  IMAD R126, R222, 0x3e, RZ ;  /* 0x0000003ede7e7824 */ /* 0x000fe400078e02ff */
[----:B-1----:R-:W-:Y:S01]  /*ca30*/  IMAD.WIDE R10, R0, 0x4, R236 ;  /* 0x00000004000a7825 */ /* 0x002fe200078e02ec */
[----:B------:R1:W-:Y:S03]  /*ca40*/  STL.64 [R1+0x578], R6 ;  /* 0x0005780601007387 */ /* 0x0003e60000100a00 */
[--C-:B------:R-:W-:Y:S01]  /*ca50*/  IMAD.WIDE R98, R126, 0x4, R240.reuse ;  /* 0x000000047e627825 */ /* 0x100fe200078e02f0 */
[----:B------:R-:W-:Y:S03]  /*ca60*/  LDGSTS.E [R2+0x7400], desc[UR14][R12.64], !P5 ;  /* 0x074000000c027fae */ /* 0x000fe6000e92184e */
[C---:B----4-:R-:W-:Y:S01]  /*ca70*/  IMAD.WIDE R8, R0.reuse, 0x4, R240 ;  /* 0x0000000400087825 */ /* 0x050fe200078e02f0 */
[----:B------:R3:W-:Y:S03]  /*ca80*/  LDGSTS.E [R2+0x7480], desc[UR14][R10.64], !P5 ;  /* 0x074800000a027fae */ /* 0x0007e6000e92184e */
[----:B-1----:R-:W-:Y:S01]  /*ca90*/  IMAD.WIDE R6, R0, 0x4, R4 ;  /* 0x0000000400067825 */ /* 0x002fe200078e0204 */
[----:B------:R-:W-:Y:S03]  /*caa0*/  STL.64 [R1+0x510], R12 ;  /* 0x0005100c01007387 */ /* 0x000fe60000100a00 */
[----:B------:R-:W-:Y:S01]  /*cab0*/  VIADD R0, R129, 0xffffffbd ;  /* 0xffffffbd81007836 */ /* 0x000fe20000000000 */
[----:B------:R1:W-:Y:S01]  /*cac0*/  LDGSTS.E [R2+0x7500], desc[UR14][R8.64], !P5 ;  /* 0x0750000008027fae */ /* 0x0003e2000e92184e */
[----:B------:R-:W4:Y:S03]  /*cad0*/  LDC R129, c[0x0][0x230] ;  /* 0x00008c00ff817b82 */ /* 0x000f260000000800 */
[----:B------:R3:W-:Y:S04]  /*cae0*/  STL.64 [R1+0x508], R10 ;  /* 0x0005080a01007387 */ /* 0x0007e80000100a00 */
[----:B------:R2:W-:Y:S01]  /*caf0*/  LDGSTS.E [R2+0x7580], desc[UR14][R6.64], !P5 ;  /* 0x0758000006027fae */ /* 0x0005e2000e92184e */
[----:B------:R-:W-:Y:S01]  /*cb00*/  ISETP.GE.U32.AND P5, PT, R0, 0x7fffff3e, PT ;  /* 0x7fffff3e0000780c */ /* 0x000fe20003fa6070 */
[----:B------:R-:W-:-:S02]  /*cb10*/  IMAD R0, R222, 0x42, RZ ;  /* 0x00000042de007824 */ /* 0x000fc400078e02ff */
[----:B------:R1:W-:Y:S02]  /*cb20*/  STL.64 [R1+0x500], R8 ;  /* 0x0005000801007387 */ /* 0x0003e40000100a00 */
[--C-:B------:R-:W-:Y:S02]  /*cb30*/  IMAD.WIDE R106, R0, 0x4, R232.reuse ;  /* 0x00000004006a7825 */ /* 0x100fe400078e02e8 */
[----:B------:R2:W-:Y:S02]  /*cb40*/  STL.64 [R1+0x4f8], R6 ;  /* 0x0004f80601007387 */ /* 0x0005e40000100a00 */
[----:B---3--:R-:W-:-:S05]  /*cb50*/  IMAD.WIDE R10, R126, 0x4, R232 ;  /* 0x000000047e0a7825 */ /* 0x008fca00078e02e8 */
[----:B------:R3:W-:Y:S01]  /*cb60*/  LDGSTS.E [R2+0x7c00], desc[UR14][R10.64], !P1 ;  /* 0x07c000000a027fae */ /* 0x0007e2000c92184e */
[----:B-1----:R-:W-:-:S03]  /*cb70*/  IMAD.WIDE R8, R126, 0x4, R236 ;  /* 0x000000047e087825 */ /* 0x002fc600078e02ec */
[----:B------:R3:W-:Y:S01]  /*cb80*/  STL.64 [R1+0x490], R10 ;  /* 0x0004900a01007387 */ /* 0x0007e20000100a00 */
[----:B--2---:R-:W-:-:S03]  /*cb90*/  IMAD.WIDE R6, R126, 0x4, R4 ;  /* 0x000000047e067825 */ /* 0x004fc600078e0204 */
[----:B------:R1:W-:Y:S01]  /*cba0*/  LDGSTS.E [R2+0x7c80], desc[UR14][R8.64], !P1 ;  /* 0x07c8000008027fae */ /* 0x0003e2000c92184e */
[----:B------:R-:W-:Y:S02]  /*cbb0*/  VIADD R126, R127, 0xffffffb9 ;  /* 0xffffffb97f7e7836 */ /* 0x000fe40000000000 */
[----:B------:R-:W2:Y:S01]  /*cbc0*/  LDC R127, c[0x0][0x230] ;  /* 0x00008c00ff7f7b82 */ /* 0x000ea20000000800 */
[----:B------:R-:W-:Y:S04]  /*cbd0*/  LDGSTS.E [R2+0x7d00], desc[UR14][R98.64], !P1 ;  /* 0x07d0000062027fae */ /* 0x000fe8000c92184e */
[----:B------:R1:W-:Y:S01]  /*cbe0*/  STL.64 [R1+0x488], R8 ;  /* 0x0004880801007387 */ /* 0x0003e20000100a00 */
[----:B---3--:R-:W-:-:S03]  /*cbf0*/  IMAD.WIDE R10, R0, 0x4, R236 ;  /* 0x00000004000a7825 */ /* 0x008fc600078e02ec */
[----:B------:R3:W-:Y:S01]  /*cc00*/  LDGSTS.E [R2+0x7d80], desc[UR14][R6.64], !P1 ;  /* 0x07d8000006027fae */ /* 0x0007e2000c92184e */
[----:B------:R-:W-:Y:S01]  /*cc10*/  ISETP.GE.U32.AND P1, PT, R126, 0x7fffff3a, PT ;  /* 0x7fffff3a7e00780c */ /* 0x000fe20003f26070 */
[----:B------:R-:W-:Y:S02]  /*cc20*/  IMAD R126, R222, 0x46, RZ ;  /* 0x00000046de7e7824 */ /* 0x000fe400078e02ff */
[----:B------:R3:W-:Y:S02]  /*cc30*/  STL.64 [R1+0x478], R6 ;  /* 0x0004780601007387 */ /* 0x0007e40000100a00 */
[----:B------:R-:W-:Y:S02]  /*cc40*/  IMAD.WIDE R120, R126, 0x4, R236 ;  /* 0x000000047e787825 */ /* 0x000fe400078e02ec */
[----:B------:R-:W-:Y:S02]  /*cc50*/  STL.64 [R1+0x3568], R98 ;  /* 0x0035686201007387 */ /* 0x000fe40000100a00 */
[----:B-1----:R-:W-:-:S02]  /*cc60*/  IMAD.WIDE R8, R0, 0x4, R240 ;  /* 0x0000000400087825 */ /* 0x002fc400078e02f0 */
[----:B------:R1:W-:Y:S02]  /*cc70*/  STL.64 [R1+0x408], R10 ;  /* 0x0004080a01007387 */ /* 0x0003e40000100a00 */
[----:B------:R-:W-:Y:S02]  /*cc80*/  IMAD.WIDE R118, R126, 0x4, R240 ;  /* 0x000000047e767825 */ /* 0x000fe400078e02f0 */
[----:B------:R-:W-:Y:S02]  /*cc90*/  LDGSTS.E [R2+0x8400], desc[UR14][R106.64], !P5 ;  /* 0x084000006a027fae */ /* 0x000fe4000e92184e */
[--C-:B---3--:R-:W-:Y:S01]  /*cca0*/  IMAD.WIDE R6, R0, 0x4, R4.reuse ;  /* 0x0000000400067825 */ /* 0x108fe200078e0204 */
[----:B------:R-:W-:Y:S01]  /*ccb0*/  IADD3 R0, R128, -0x4b, RZ ;  /* 0xffffffb580007810 */ /* 0x000fe20007ffe0ff */
[----:B------:R3:W-:Y:S01]  /*ccc0*/  STL.64 [R1+0x400], R8 ;  /* 0x0004000801007387 */ /* 0x0007e20000100a00 */
[----:B------:R-:W2:Y:S01]  /*ccd0*/  LDC R128, c[0x0][0x230] ;  /* 0x00008c00ff807b82 */ /* 0x000ea20000000800 */
[----:B------:R-:W-:-:S02]  /*cce0*/  IMAD.WIDE R116, R126, 0x4, R4 ;  /* 0x000000047e747825 */ /* 0x000fc400078e0204 */
[----:B------:R1:W-:Y:S04]  /*ccf0*/  LDGSTS.E [R2+0x8480], desc[UR14][R10.64], !P5 ;  /* 0x084800000a027fae */ /* 0x0003e8000e92184e */
[----:B------:R-:W-:Y:S04]  /*cd00*/  STL.64 [R1+0x3538], R106 ;  /* 0x0035386a01007387 */ /* 0x000fe80000100a00 */
[----:B------:R3:W-:Y:S04]  /*cd10*/  LDGSTS.E [R2+0x8500], desc[UR14][R8.64], !P5 ;  /* 0x0850000008027fae */ /* 0x0007e8000e92184e */
[----:B------:R4:W-:Y:S01]  /*cd20*/  STL.64 [R1+0x3f8], R6 ;  /* 0x0003f80601007387 */ /* 0x0009e20000100a00 */
[----:B-1----:R-:W-:-:S03]  /*cd30*/  IMAD.WIDE R10, R250, 0x4, R232 ;  /* 0x00000004fa0a7825 */ /* 0x002fc600078e02e8 */
[----:B------:R4:W-:Y:S01]  /*cd40*/  LDGSTS.E [R2+0x8580], desc[UR14][R6.64], !P5 ;  /* 0x0858000006027fae */ /* 0x0009e2000e92184e */
[----:B------:R-:W-:Y:S01]  /*cd50*/  ISETP.GE.U32.AND P5, PT, R0, 0x7fffff36, PT ;  /* 0x7fffff360000780c */ /* 0x000fe20003fa6070 */
[----:B------:R-:W-:Y:S02]  /*cd60*/  IMAD R0, R222, 0x4a, RZ ;  /* 0x0000004ade007824 */ /* 0x000fe400078e02ff */
[----:B---3--:R-:W-:-:S04]  /*cd70*/  IMAD.WIDE R8, R250, 0x4, R236 ;  /* 0x00000004fa087825 */ /* 0x008fc800078e02ec */
[----:B------:R-:W-:-:S04]  /*cd80*/  IMAD.WIDE R96, R0, 0x4, R232 ;  /* 0x0000000400607825 */ /* 0x000fc800078e02e8 */
[----:B----4-:R-:W-:-:S04]  /*cd90*/  IMAD.WIDE R6, R126, 0x4, R232 ;  /* 0x000000047e067825 */ /* 0x010fc800078e02e8 */
[----:B------:R-:W-:Y:S01]  /*cda0*/  VIADD R126, R129, 0xffffffb1 ;  /* 0xffffffb1817e7836 */ /* 0x000fe20000000000 */
[----:B------:R1:W-:Y:S01]  /*cdb0*/  LDGSTS.E [R2+0x8c00], desc[UR14][R6.64], !P1 ;  /* 0x08c0000006027fae */ /* 0x0003e2000c92184e */
[----:B------:R-:W3:Y:S01]  /*cdc0*/  LDC R129, c[0x0][0x230] ;  /* 0x00008c00ff817b82 */ /* 0x000ee20000000800 */
[C---:B------:R-:W-:Y:S02]  /*cdd0*/  IMAD.WIDE R94, R0.reuse, 0x4, R236 ;  /* 0x00000004005e7825 */ /* 0x040fe400078e02ec */
[----:B------:R-:W-:Y:S02]  /*cde0*/  LDGSTS.E [R2+0x8c80], desc[UR14][R120.64], !P1 ;  /* 0x08c8000078027fae */ /* 0x000fe4000c92184e */
[C---:B------:R-:W-:Y:S02]  /*cdf0*/  IMAD.WIDE R92, R0.reuse, 0x4, R240 ;  /* 0x00000004005c7825 */ /* 0x040fe400078e02f0 */
[----:B------:R-:W-:Y:S02]  /*ce00*/  LDGSTS.E [R2+0x8d00], desc[UR14][R118.64], !P1 ;  /* 0x08d0000076027fae */ /* 0x000fe4000c92184e */
[----:B------:R-:W-:-:S02]  /*ce10*/  IMAD.WIDE R90, R0, 0x4, R4 ;  /* 0x00000004005a7825 */ /* 0x000fc400078e0204 */
[----:B------:R-:W-:Y:S01]  /*ce20*/  LDGSTS.E [R2+0x8d80], desc[UR14][R116.64], !P1 ;  /* 0x08d8000074027fae */ /* 0x000fe2000c92184e */
[----:B------:R-:W-:Y:S01]  /*ce30*/  ISETP.GE.U32.AND P1, PT, R126, 0x7fffff32, PT ;  /* 0x7fffff327e00780c */ /* 0x000fe20003f26070 */
[----:B------:R-:W-:Y:S02]  /*ce40*/  IMAD R126, R222, 0x4e, RZ ;  /* 0x0000004ede7e7824 */ /* 0x000fe400078e02ff */
[----:B--2---:R-:W-:Y:S01]  /*ce50*/  VIADD R0, R127, 0xffffffad ;  /* 0xffffffad7f007836 */ /* 0x004fe20000000000 */
[----:B------:R-:W-:Y:S01]  /*ce60*/  LDGSTS.E [R2+0x9400], desc[UR14][R96.64], !P5 ;  /* 0x0940000060027fae */ /* 0x000fe2000e92184e */
[----:B------:R-:W2:Y:S01]  /*ce70*/  LDC R127, c[0x0][0x230] ;  /* 0x00008c00ff7f7b82 */ /* 0x000ea20000000800 */
[C---:B------:R-:W-:Y:S02]  /*ce80*/  IMAD.WIDE R78, R126.reuse, 0x4, R232 ;  /* 0x000000047e4e7825 */ /* 0x040fe400078e02e8 */
[----:B------:R-:W-:Y:S02]  /*ce90*/  LDGSTS.E [R2+0x9480], desc[UR14][R94.64], !P5 ;  /* 0x094800005e027fae */ /* 0x000fe4000e92184e */
[----:B------:R-:W-:-:S02]  /*cea0*/  IMAD.WIDE R44, R126, 0x4, R236 ;  /* 0x000000047e2c7825 */ /* 0x000fc400078e02ec */
[----:B------:R-:W-:Y:S02]  /*ceb0*/  LDGSTS.E [R2+0x9500], desc[UR14][R92.64], !P5 ;  /* 0x095000005c027fae */ /* 0x000fe4000e92184e */
[----:B------:R-:W-:Y:S02]  /*cec0*/  IMAD.WIDE R56, R126, 0x4, R240 ;  /* 0x000000047e387825 */ /* 0x000fe400078e02f0 */
[----:B------:R-:W-:Y:S01]  /*ced0*/  LDGSTS.E [R2+0x9580], desc[UR14][R90.64], !P5 ;  /* 0x095800005a027fae */ /* 0x000fe2000e92184e */
[----:B------:R-:W-:Y:S01]  /*cee0*/  ISETP.GE.U32.AND P5, PT, R0, 0x7fffff2e, PT ;  /* 0x7fffff2e0000780c */ /* 0x000fe20003fa6070 */
[----:B------:R-:W-:Y:S01]  /*cef0*/  IMAD.WIDE R54, R126, 0x4, R4 ;  /* 0x000000047e367825 */ /* 0x000fe200078e0204 */
[----:B------:R-:W-:Y:S01]  /*cf00*/  IADD3 R126, R128, -0x57, RZ ;  /* 0xffffffa9807e7810 */ /* 0x000fe20007ffe0ff */
[----:B------:R-:W-:Y:S01]  /*cf10*/  LDGSTS.E [R2+0x9c00], desc[UR14][R78.64], !P1 ;  /* 0x09c000004e027fae */ /* 0x000fe2000c92184e */
[----:B------:R-:W4:Y:S01]  /*cf20*/  LDC R128, c[0x0][0x230] ;  /* 0x00008c00ff807b82 */ /* 0x000f220000000800 */
[----:B------:R-:W-:-:S02]  /*cf30*/  IMAD R0, R222, 0x52, RZ ;  /* 0x00000052de007824 */ /* 0x000fc400078e02ff */
[----:B------:R-:W-:Y:S02]  /*cf40*/  LDGSTS.E [R2+0x9c80], desc[UR14][R44.64], !P1 ;  /* 0x09c800002c027fae */ /* 0x000fe4000c92184e */
[C---:B------:R-:W-:Y:S02]  /*cf50*/  IMAD.WIDE R84, R0.reuse, 0x4, R232 ;  /* 0x0000000400547825 */ /* 0x040fe400078e02e8 */
[----:B------:R-:W-:Y:S02]  /*cf60*/  LDGSTS.E [R2+0x9d00], desc[UR14][R56.64], !P1 ;  /* 0x09d0000038027fae */ /* 0x000fe4000c92184e */
[----:B------:R-:W-:Y:S02]  /*cf70*/  IMAD.WIDE R24, R0, 0x4, R236 ;  /* 0x0000000400187825 */ /* 0x000fe400078e02ec */
[----:B------:R-:W-:Y:S01]  /*cf80*/  LDGSTS.E [R2+0x9d80], desc[UR14][R54.64], !P1 ;  /* 0x09d8000036027fae */ /* 0x000fe2000c92184e */
[----:B------:R-:W-:Y:S01]  /*cf90*/  ISETP.GE.U32.AND P1, PT, R126, 0x7fffff2a, PT ;  /* 0x7fffff2a7e00780c */ /* 0x000fe20003f26070 */
[----:B------:R-:W-:-:S02]  /*cfa0*/  IMAD.WIDE R22, R0, 0x4, R240 ;  /* 0x0000000400167825 */ /* 0x000fc400078e02f0 */
[----:B------:R-:W-:Y:S02]  /*cfb0*/  LDGSTS.E [R2+0xa400], desc[UR14][R84.64], !P5 ;  /* 0x0a40000054027fae */ /* 0x000fe4000e92184e */
[----:B------:R-:W-:Y:S02]  /*cfc0*/  IMAD.WIDE R20, R0, 0x4, R4 ;  /* 0x0000000400147825 */ /* 0x000fe400078e0204 */
[----:B------:R-:W-:Y:S02]  /*cfd0*/  LDGSTS.E [R2+0xa480], desc[UR14][R24.64], !P5 ;  /* 0x0a48000018027fae */ /* 0x000fe4000e92184e */
[----:B------:R-:W-:Y:S02]  /*cfe0*/  IMAD R126, R222, 0x56, RZ ;  /* 0x00000056de7e7824 */ /* 0x000fe400078e02ff */
[----:B---3--:R-:W-:Y:S01]  /*cff0*/  VIADD R0, R129, 0xffffffa5 ;  /* 0xffffffa581007836 */ /* 0x008fe20000000000 */
[----:B------:R-:W-:Y:S01]  /*d000*/  LDGSTS.E [R2+0xa500], desc[UR14][R22.64], !P5 ;  /* 0x0a50000016027fae */ /* 0x000fe2000e92184e */
[----:B------:R-:W3:Y:S01]  /*d010*/  LDC R129, c[0x0][0x230] ;  /* 0x00008c00ff817b82 */ /* 0x000ee20000000800 */
[----:B------:R-:W-:-:S02]  /*d020*/  IMAD.WIDE R50, R126, 0x4, R232 ;  /* 0x000000047e327825 */ /* 0x000fc400078e02e8 */
[----:B------:R-:W-:Y:S01]  /*d030*/  LDGSTS.E [R2+0xa580], desc[UR14][R20.64], !P5 ;  /* 0x0a58000014027fae */ /* 0x000fe2000e92184e */
[----:B------:R-:W-:Y:S01]  /*d040*/  ISETP.GE.U32.AND P5, PT, R0, 0x7fffff26, PT ;  /* 0x7fffff260000780c */ /* 0x000fe20003fa6070 */
[C---:B------:R-:W-:Y:S02]  /*d050*/  IMAD.WIDE R76, R126.reuse, 0x4, R236 ;  /* 0x000000047e4c7825 */ /* 0x040fe400078e02ec */
[----:B------:R-:W-:Y:S02]  /*d060*/  LDGSTS.E [R2+0xac00], desc[UR14][R50.64], !P1 ;  /* 0x0ac0000032027fae */ /* 0x000fe4000c92184e */
[C---:B------:R-:W-:Y:S02]  /*d070*/  IMAD.WIDE R74, R126.reuse, 0x4, R240 ;  /* 0x000000047e4a7825 */ /* 0x040fe400078e02f0 */
[----:B------:R-:W-:Y:S02]  /*d080*/  LDGSTS.E [R2+0xac80], desc[UR14][R76.64], !P1 ;  /* 0x0ac800004c027fae */ /* 0x000fe4000c92184e */
[----:B------:R-:W-:-:S02]  /*d090*/  IMAD.WIDE R72, R126, 0x4, R4 ;  /* 0x000000047e487825 */ /* 0x000fc400078e0204 */
[----:B------:R-:W-:Y:S02]  /*d0a0*/  LDGSTS.E [R2+0xad00], desc[UR14][R74.64], !P1 ;  /* 0x0ad000004a027fae */ /* 0x000fe4000c92184e */
[----:B--2---:R-:W-:Y:S02]  /*d0b0*/  VIADD R126, R127, 0xffffffa1 ;  /* 0xffffffa17f7e7836 */ /* 0x004fe40000000000 */
[----:B------:R-:W-:Y:S01]  /*d0c0*/  IMAD R0, R222, 0x5a, RZ ;  /* 0x0000005ade007824 */ /* 0x000fe200078e02ff */
[----:B------:R-:W-:Y:S01]  /*d0d0*/  LDGSTS.E [R2+0xad80], desc[UR14][R72.64], !P1 ;  /* 0x0ad8000048027fae */ /* 0x000fe2000c92184e */
[----:B------:R-:W2:Y:S01]  /*d0e0*/  LDC R127, c[0x0][0x230] ;  /* 0x00008c00ff7f7b82 */ /* 0x000ea20000000800 */
[----:B------:R-:W-:Y:S01]  /*d0f0*/  ISETP.GE.U32.AND P1, PT, R126, 0x7fffff22, PT ;  /* 0x7fffff227e00780c */ /* 0x000fe20003f26070 */
[C---:B------:R-:W-:Y:S01]  /*d100*/  IMAD.WIDE R46, R0.reuse, 0x4, R232 ;  /* 0x00000004002e7825 */ /* 0x040fe200078e02e8 */
[----:B------:R1:W-:Y:S03]  /*d110*/  STL.64 [R1+0x390], R6 ;  /* 0x0003900601007387 */ /* 0x0003e60000100a00 */
[----:B------:R-:W-:Y:S01]  /*d120*/  IMAD.WIDE R48, R0, 0x4, R236 ;  /* 0x0000000400307825 */ /* 0x000fe200078e02ec */
[----:B------:R-:W-:Y:S03]  /*d130*/  LDGSTS.E [R2+0xb400], desc[UR14][R46.64], !P5 ;  /* 0x0b4000002e027fae */ /* 0x000fe6000e92184e */
[----:B------:R-:W-:Y:S01]  /*d140*/  IMAD R126, R222, 0x5e, RZ ;  /* 0x0000005ede7e7824 */ /* 0x000fe200078e02ff */
[----:B------:R-:W-:Y:S01]  /*d150*/  LDGSTS.E [R2+0xb480], desc[UR14][R48.64], !P5 ;  /* 0x0b48000030027fae */ /* 0x000fe2000e92184e */
[----:B------:R-:W-:-:S03]  /*d160*/  IMAD.WIDE R68, R0, 0x4, R240 ;  /* 0x0000000400447825 */ /* 0x000fc600078e02f0 */
[----:B------:R-:W-:Y:S01]  /*d170*/  STL.64 [R1+0x34f0], R120 ;  /* 0x0034f07801007387 */ /* 0x000fe20000100a00 */
[----:B------:R-:W-:Y:S01]  /*d180*/  IMAD.WIDE R66, R0, 0x4, R4 ;  /* 0x0000000400427825 */ /* 0x000fe200078e0204 */
[----:B----4-:R-:W-:Y:S02]  /*d190*/  IADD3 R0, R128, -0x63, RZ ;  /* 0xffffff9d80007810 */ /* 0x010fe40007ffe0ff */
[----:B------:R-:W-:Y:S01]  /*d1a0*/  LDGSTS.E [R2+0xb500], desc[UR14][R68.64], !P5 ;  /* 0x0b50000044027fae */ /* 0x000fe2000e92184e */
[----:B------:R-:W-:-:S03]  /*d1b0*/  IMAD.WIDE R40, R126, 0x4, R232 ;  /* 0x000000047e287825 */ /* 0x000fc600078e02e8 */
[----:B------:R-:W-:Y:S01]  /*d1c0*/  LDGSTS.E [R2+0xb580], desc[UR14][R66.64], !P5 ;  /* 0x0b58000042027fae */ /* 0x000fe2000e92184e */
[----:B------:R-:W-:Y:S01]  /*d1d0*/  IMAD.WIDE R38, R126, 0x4, R236 ;  /* 0x000000047e267825 */ /* 0x000fe200078e02ec */
[----:B------:R-:W-:Y:S02]  /*d1e0*/  ISETP.GE.U32.AND P5, PT, R0, 0x7fffff1e, PT ;  /* 0x7fffff1e0000780c */ /* 0x000fe40003fa6070 */
[----:B------:R-:W-:Y:S01]  /*d1f0*/  LDGSTS.E [R2+0xbc00], desc[UR14][R40.64], !P1 ;  /* 0x0bc0000028027fae */ /* 0x000fe2000c92184e */
[----:B------:R-:W-:-:S03]  /*d200*/  IMAD.WIDE R36, R126, 0x4, R240 ;  /* 0x000000047e247825 */ /* 0x000fc600078e02f0 */
[----:B------:R-:W-:Y:S01]  /*d210*/  LDGSTS.E [R2+0xbc80], desc[UR14][R38.64], !P1 ;  /* 0x0bc8000026027fae */ /* 0x000fe2000c92184e */
[----:B------:R-:W-:-:S03]  /*d220*/  IMAD.WIDE R34, R126, 0x4, R4 ;  /* 0x000000047e227825 */ /* 0x000fc600078e0204 */
[----:B------:R-:W-:Y:S01]  /*d230*/  LDGSTS.E [R2+0xbd00], desc[UR14][R36.64], !P1 ;  /* 0x0bd0000024027fae */ /* 0x000fe2000c92184e */
[----:B---3--:R-:W-:Y:S02]  /*d240*/  VIADD R0, R129, 0xffffff99 ;  /* 0xffffff9981007836 */ /* 0x008fe40000000000 */
[----:B-1----:R-:W-:Y:S01]  /*d250*/  IMAD.WIDE R6, R250, 0x4, R240 ;  /* 0x00000004fa067825 */ /* 0x002fe200078e02f0 */
[----:B------:R-:W-:Y:S02]  /*d260*/  LDGSTS.E [R2+0xbd80], desc[UR14][R34.64], !P1 ;  /* 0x0bd8000022027fae */ /* 0x000fe4000c92184e */
[----:B------:R-:W-:Y:S01]  /*d270*/  ISETP.GE.U32.AND P1, PT, R0, 0x7fffff1a, PT ;  /* 0x7fffff1a0000780c */ /* 0x000fe20003f26070 */
[----:B------:R-:W-:Y:S01]  /*d280*/  IMAD.WIDE R250, R250, 0x4, R4 ;  /* 0x00000004fafa7825 */ /* 0x000fe200078e0204 */
[----:B------:R-:W-:Y:S03]  /*d290*/  LDGSTS.E [R2+0xc400], desc[UR14][R10.64], !P5 ;  /* 0x0c4000000a027fae */ /* 0x000fe6000e92184e */
[----:B--2---:R-:W-:Y:S01]  /*d2a0*/  VIADD R0, R127, 0xffffff95 ;  /* 0xffffff957f007836 */ /* 0x004fe20000000000 */
[----:B------:R-:W-:Y:S01]  /*d2b0*/  LDGSTS.E [R2+0xc480], desc[UR14][R8.64], !P5 ;  /* 0x0c48000008027fae */ /* 0x000fe2000e92184e */
[----:B------:R-:W-:-:S03]  /*d2c0*/  IMAD.WIDE R126, R132, 0x4, R232 ;  /* 0x00000004847e7825 */ /* 0x000fc600078e02e8 */
[----:B------:R1:W-:Y:S01]  /*d2d0*/  LDGSTS.E [R2+0xc500], desc[UR14][R6.64], !P5 ;  /* 0x0c50000006027fae */ /* 0x0003e2000e92184e */
[----:B------:R-:W-:-:S03]  /*d2e0*/  IMAD.WIDE R128, R132, 0x4, R236 ;  /* 0x0000000484807825 */ /* 0x000fc600078e02ec */
[----:B------:R-:W-:Y:S01]  /*d2f0*/  LDGSTS.E [R2+0xc580], desc[UR14][R250.64], !P5 ;  /* 0x0c580000fa027fae */ /* 0x000fe2000e92184e */
[----:B------:R-:W-:Y:S01]  /*d300*/  ISETP.GE.U32.AND P5, PT, R0, 0x7fffff16, PT ;  /* 0x7fffff160000780c */ /* 0x000fe20003fa6070 */
[----:B------:R-:W-:Y:S01]  /*d310*/  IMAD.WIDE R132, R132, 0x4, R4 ;  /* 0x0000000484847825 */ /* 0x000fe200078e0204 */
[----:B------:R-:W-:Y:S01]  /*d320*/  IADD3 R0, R134, -0x6f, RZ ;  /* 0xffffff9186007810 */ /* 0x000fe20007ffe0ff */
[----:B------:R-:W-:Y:S02]  /*d330*/  LDGSTS.E [R2+0xcc00], desc[UR14][R126.64], !P1 ;  /* 0x0cc000007e027fae */ /* 0x000fe4000c92184e */
[C---:B------:R-:W-:Y:S02]  /*d340*/  IMAD.WIDE R134, R140.reuse, 0x4, R232 ;  /* 0x000000048c867825 */ /* 0x040fe400078e02e8 */
[----:B------:R-:W-:Y:S02]  /*d350*/  LDGSTS.E [R2+0xcc80], desc[UR14][R128.64], !P1 ;  /* 0x0cc8000080027fae */ /* 0x000fe4000c92184e */
[----:B------:R-:W-:-:S02]  /*d360*/  IMAD.WIDE R140, R140, 0x4, R4 ;  /* 0x000000048c8c7825 */ /* 0x000fc400078e0204 */
[----:B------:R-:W-:Y:S04]  /*d370*/  LDGSTS.E [R2+0xcd00], desc[UR14][R130.64], !P1 ;  /* 0x0cd0000082027fae */ /* 0x000fe8000c92184e */
        /* <DEDUP_REMOVED lines=37> */
[----:B------:R-:W-:Y:S04]  /*d5d0*/  STL.64 [R1+0x3558], R74 ;  /* 0x0035584a01007387 */ /* 0x000fe80000100a00 */
        /* <DEDUP_REMOVED lines=20> */
[----:B------:R1:W-:Y:S04]  /*d720*/  STL.64 [R1+0x35c0], R6 ;  /* 0x0035c00601007387 */ /* 0x0003e80000100a00 */
[----:B------:R-:W-:Y:S04]  /*d730*/  LDGSTS.E [R2+0xec80], desc[UR14][R160.64], !P1 ;  /* 0x0ec80000a0027fae */ /* 0x000fe8000c92184e */
[----:B------:R-:W-:Y:S04]  /*d740*/  STL.64 [R1+0x35c8], R250 ;  /* 0x0035c8fa01007387 */ /* 0x000fe80000100a00 */
[----:B------:R2:W-:Y:S01]  /*d750*/  LDGSTS.E [R2+0xed00], desc[UR14][R162.64], !P1 ;  /* 0x0ed00000a2027fae */ /* 0x0005e2000c92184e */
[----:B-1----:R-:W-:-:S03]  /*d760*/  IMAD.WIDE R6, R183, 0x4, R232 ;  /* 0x00000004b7067825 */ /* 0x002fc600078e02e8 */
        /* <DEDUP_REMOVED lines=19> */
[----:B------:R1:W-:Y:S04]  /*d8a0*/  LDGSTS.E [R2+0xf500], desc[UR14][R170.64], !P5 ;  /* 0x0f500000aa027fae */ /* 0x0003e8000e92184e */
[----:B------:R-:W-:Y:S04]  /*d8b0*/  STL.64 [R1+0x3630], R150 ;  /* 0x0036309601007387 */ /* 0x000fe80000100a00 */
[----:B------:R3:W-:Y:S01]  /*d8c0*/  LDGSTS.E [R2+0xf580], desc[UR14][R172.64], !P5 ;  /* 0x0f580000ac027fae */ /* 0x0007e2000e92184e */
[----:B------:R-:W-:-:S02]  /*d8d0*/  ISETP.GE.U32.AND P5, PT, R0, 0x7fffff79, PT ;  /* 0x7fffff790000780c */ /* 0x000fc40003fa6070 */
[----:B------:R-:W-:Y:S01]  /*d8e0*/  IADD3 R0, R182, -0xc, RZ ;  /* 0xfffffff4b6007810 */ /* 0x000fe20007ffe0ff */
[----:B------:R-:W-:Y:S01]  /*d8f0*/  STL.64 [R1+0x3638], R152 ;  /* 0x0036389801007387 */ /* 0x000fe20000100a00 */
[----:B------:R-:W-:-:S03]  /*d900*/  IMAD R182, R222, 0x3, RZ ;  /* 0x00000003deb67824 */ /* 0x000fc600078e02ff */
[----:B------:R-:W-:Y:S01]  /*d910*/  STL.64 [R1+0x3640], R154 ;  /* 0x0036409a01007387 */ /* 0x000fe20000100a00 */
[----:B------:R-:W-:-:S03]  /*d920*/  IMAD.WIDE R14, R182, 0x4, R232 ;  /* 0x00000004b60e7825 */ /* 0x000fc600078e02e8 */
[----:B------:R4:W-:Y:S01]  /*d930*/  LDGSTS.E [R2+0xfc00], desc[UR14][R174.64], !P1 ;  /* 0x0fc00000ae027fae */ /* 0x0009e2000c92184e */
[----:B------:R-:W-:-:S03]  /*d940*/  IMAD.WIDE R12, R182, 0x4, R236 ;  /* 0x00000004b60c7825 */ /* 0x000fc600078e02ec */
[----:B------:R-:W-:Y:S04]  /*d950*/  STL.64 [R1+0x3648], R156 ;  /* 0x0036489c01007387 */ /* 0x000fe80000100a00 */
[----:B------:R-:W-:Y:S04]  /*d960*/  LDGSTS.E [R2+0xfc80], desc[UR14][R176.64], !P1 ;  /* 0x0fc80000b0027fae */ /* 0x000fe8000c92184e */
[----:B------:R-:W-:Y:S04]  /*d970*/  STL.64 [R1+0x3650], R158 ;  /* 0x0036509e01007387 */ /* 0x000fe80000100a00 */
[----:B------:R-:W-:Y:S04]  /*d980*/  LDGSTS.E [R2+0xfd00], desc[UR14][R178.64], !P1 ;  /* 0x0fd00000b2027fae */ /* 0x000fe8000c92184e */
[----:B------:R-:W-:Y:S04]  /*d990*/  STL.64 [R1+0x3658], R160 ;  /* 0x003658a001007387 */ /* 0x000fe80000100a00 */
[----:B------:R4:W-:Y:S01]  /*d9a0*/  LDGSTS.E [R2+0xfd80], desc[UR14][R180.64], !P1 ;  /* 0x0fd80000b4027fae */ /* 0x0009e2000c92184e */
[----:B------:R-:W-:-:S02]  /*d9b0*/  ISETP.GE.U32.AND P1, PT, R0, 0x7fffff75, PT ;  /* 0x7fffff750000780c */ /* 0x000fc40003f26070 */
[----:B------:R-:W-:Y:S01]  /*d9c0*/  LOP3.LUT R0, R247, 0x60, RZ, 0x3c, !PT ;  /* 0x00000060f7007812 */ /* 0x000fe200078e3cff */
[----:B------:R2:W-:Y:S04]  /*d9d0*/  STL.64 [R1+0x3660], R162 ;  /* 0x003660a201007387 */ /* 0x0005e80000100a00 */
[----:B------:R-:W-:Y:S01]  /*d9e0*/  STL.64 [R1+0x3668], R164 ;  /* 0x003668a401007387 */ /* 0x000fe20000100a00 */
[----:B------:R-:W-:-:S03]  /*d9f0*/  VIADD R0, R0, UR5 ;  /* 0x0000000500007c36 */ /* 0x000fc60008000000 */
[----:B------:R-:W-:Y:S04]  /*da00*/  STL.64 [R1+0x3670], R166 ;  /* 0x003670a601007387 */ /* 0x000fe80000100a00 */
[----:B------:R-:W-:Y:S01]  /*da10*/  STL.64 [R1+0x3678], R168 ;  /* 0x003678a801007387 */ /* 0x000fe20000100a00 */
[----:B--2---:R-:W-:-:S03]  /*da20*/  IMAD.WIDE R162, R183, 0x4, R240 ;  /* 0x00000004b7a27825 */ /* 0x004fc600078e02f0 */
[----:B------:R1:W-:Y:S04]  /*da30*/  STL.64 [R1+0x3680], R170 ;  /* 0x003680aa01007387 */ /* 0x0003e80000100a00 */
[----:B------:R3:W-:Y:S04]  /*da40*/  STL.64 [R1+0x3688], R172 ;  /* 0x003688ac01007387 */ /* 0x0007e80000100a00 */
[----:B------:R4:W-:Y:S01]  /*da50*/  STL.64 [R1+0x3690], R174 ;  /* 0x003690ae01007387 */ /* 0x0009e20000100a00 */
[----:B-1----:R-:W-:-:S03]  /*da60*/  IMAD.WIDE R170, R182, 0x4, R4 ;  /* 0x00000004b6aa7825 */ /* 0x002fc600078e0204 */
[----:B------:R-:W-:Y:S01]  /*da70*/  STL.64 [R1+0x3698], R176 ;  /* 0x003698b001007387 */ /* 0x000fe20000100a00 */
[----:B---3--:R-:W-:-:S03]  /*da80*/  IMAD.WIDE R172, R182, 0x4, R240 ;  /* 0x00000004b6ac7825 */ /* 0x008fc600078e02f0 */
[----:B------:R-:W-:Y:S01]  /*da90*/  STL.64 [R1+0x36a0], R178 ;  /* 0x0036a0b201007387 */ /* 0x000fe20000100a00 */
[----:B------:R-:W-:-:S03]  /*daa0*/  VIADD R182, R184, 0xfffffff0 ;  /* 0xfffffff0b8b67836 */ /* 0x000fc60000000000 */
[----:B------:R-:W-:Y:S01]  /*dab0*/  LDGSTS.E [R0+0x600], desc[UR14][R14.64], !P2 ;  /* 0x006000000e007fae */ /* 0x000fe2000d12184e */
[----:B------:R-:W1:Y:S01]  /*dac0*/  LDC R184, c[0x0][0x230] ;  /* 0x00008c00ffb87b82 */ /* 0x000e620000000800 */
[C---:B----4-:R-:W-:Y:S02]  /*dad0*/  IMAD.WIDE R174, R183.reuse, 0x4, R4 ;  /* 0x00000004b7ae7825 */ /* 0x050fe400078e0204 */
[----:B------:R-:W-:Y:S04]  /*dae0*/  STL.64 [R1+0x36a8], R180 ;  /* 0x0036a8b401007387 */ /* 0x000fe80000100a00 */
[----:B------:R-:W-:Y:S04]  /*daf0*/  LDGSTS.E [R0+0x680], desc[UR14][R12.64], !P2 ;  /* 0x006800000c007fae */ /* 0x000fe8000d12184e */
[----:B------:R2:W-:Y:S04]  /*db00*/  STL [R1+0x3284], R2 ;  /* 0x0032840201007387 */ /* 0x0005e80000100800 */
[----:B------:R-:W-:Y:S04]  /*db10*/  LDGSTS.E [R0+0x700], desc[UR14][R172.64], !P2 ;  /* 0x00700000ac007fae */ /* 0x000fe8000d12184e */
[----:B------:R-:W-:Y:S01]  /*db20*/  LDGSTS.E [R0+0x780], desc[UR14][R170.64], !P2 ;  /* 0x00780000aa007fae */ /* 0x000fe2000d12184e */
[----:B------:R-:W-:Y:S01]  /*db30*/  ISETP.GE.U32.AND P2, PT, R182, 0x7fffff71, PT ;  /* 0x7fffff71b600780c */ /* 0x000fe20003f46070 */
[----:B--2---:R-:W-:Y:S01]  /*db40*/  IMAD.WIDE R2, R183, 0x4, R236 ;  /* 0x00000004b7027825 */ /* 0x004fe200078e02ec */
[----:B------:R-:W-:Y:S01]  /*db50*/  IADD3 R183, R185, -0x14, RZ ;  /* 0xffffffecb9b77810 */ /* 0x000fe20007ffe0ff */
[----:B------:R-:W-:Y:S01]  /*db60*/  STL.64 [R1+0xbf0], R14 ;  /* 0x000bf00e01007387 */ /* 0x000fe20000100a00 */
[----:B------:R-:W2:Y:S01]  /*db70*/  LDC R185, c[0x0][0x230] ;  /* 0x00008c00ffb97b82 */ /* 0x000ea20000000800 */
[----:B------:R-:W-:-:S02]  /*db80*/  IMAD R182, R222, 0xb, RZ ;  /* 0x0000000bdeb67824 */ /* 0x000fc400078e02ff */
[----:B------:R-:W-:Y:S02]  /*db90*/  STL.64 [R1+0xbe8], R12 ;  /* 0x000be80c01007387 */ /* 0x000fe40000100a00 */
[C---:B------:R-:W-:Y:S02]  /*dba0*/  IMAD.WIDE R166, R182.reuse, 0x4, R240 ;  /* 0x00000004b6a67825 */ /* 0x040fe400078e02f0 */
[----:B------:R-:W-:Y:S02]  /*dbb0*/  STL.64 [R1+0x3710], R172 ;  /* 0x003710ac01007387 */ /* 0x000fe40000100a00 */
[C---:B------:R-:W-:Y:S02]  /*dbc0*/  IMAD.WIDE R164, R182.reuse, 0x4, R4 ;  /* 0x00000004b6a47825 */ /* 0x040fe400078e0204 */
[----:B------:R3:W-:Y:S04]  /*dbd0*/  STL.64 [R1+0xb70], R6 ;  /* 0x000b700601007387 */ /* 0x0007e80000100a00 */
[----:B------:R3:W-:Y:S04]  /*dbe0*/  LDGSTS.E [R0+0xe00], desc[UR14][R6.64], !P5 ;  /* 0x00e0000006007fae */ /* 0x0007e8000e92184e */
[----:B------:R4:W-:Y:S04]  /*dbf0*/  STL.64 [R1+0xb68], R2 ;  /* 0x000b680201007387 */ /* 0x0009e80000100a00 */
[----:B------:R4:W-:Y:S01]  /*dc00*/  LDGSTS.E [R0+0xe80], desc[UR14][R2.64], !P5 ;  /* 0x00e8000002007fae */ /* 0x0009e2000e92184e */
[----:B---3--:R-:W-:-:S03]  /*dc10*/  IMAD.WIDE R6, R182, 0x4, R232 ;  /* 0x00000004b6067825 */ /* 0x008fc600078e02e8 */
[----:B------:R-:W-:Y:S04]  /*dc20*/  LDGSTS.E [R0+0xf00], desc[UR14][R162.64], !P5 ;  /* 0x00f00000a2007fae */ /* 0x000fe8000e92184e */
[----:B------:R-:W-:Y:S01]  /*dc30*/  LDGSTS.E [R0+0xf80], desc[UR14][R174.64], !P5 ;  /* 0x00f80000ae007fae */ /* 0x000fe2000e92184e */
[----:B------:R-:W-:Y:S01]  /*dc40*/  ISETP.GE.U32.AND P5, PT, R183, 0x7fffff6d, PT ;  /* 0x7fffff6db700780c */ /* 0x000fe20003fa6070 */
[----:B------:R-:W-:Y:S02]  /*dc50*/  IMAD R183, R222, 0xf, RZ ;  /* 0x0000000fdeb77824 */ /* 0x000fe400078e02ff */
[----:B----4-:R-:W-:Y:S01]  /*dc60*/  IMAD.WIDE R2, R182, 0x4, R236 ;  /* 0x00000004b6027825 */ /* 0x010fe200078e02ec */
[----:B------:R-:W-:Y:S03]  /*dc70*/  STL.64 [R1+0x36f8], R162 ;  /* 0x0036f8a201007387 */ /* 0x000fe60000100a00 */
[----:B------:R-:W-:Y:S01]  /*dc80*/  VIADD R182, R186, 0xffffffe8 ;  /* 0xffffffe8bab67836 */ /* 0x000fe20000000000 */
[----:B------:R-:W-:Y:S01]  /*dc90*/  STL.64 [R1+0x3700], R174 ;  /* 0x003700ae01007387 */ /* 0x000fe20000100a00 */
[----:B------:R-:W3:Y:S01]  /*dca0*/  LDC R186, c[0x0][0x230] ;  /* 0x00008c00ffba7b82 */ /* 0x000ee20000000800 */
[----:B------:R-:W-:-:S02]  /*dcb0*/  IMAD.WIDE R158, R183, 0x4, R240 ;  /* 0x00000004b79e7825 */ /* 0x000fc400078e02f0 */
[----:B------:R4:W-:Y:S02]  /*dcc0*/  STL.64 [R1+0xaf0], R6 ;  /* 0x000af00601007387 */ /* 0x0009e40000100a00 */
[C---:B------:R-:W-:Y:S02]  /*dcd0*/  IMAD.WIDE R156, R183.reuse, 0x4, R4 ;  /* 0x00000004b79c7825 */ /* 0x040fe400078e0204 */
[----:B------:R4:W-:Y:S04]  /*dce0*/  LDGSTS.E [R0+0x1600], desc[UR14][R6.64], !P1 ;  /* 0x0160000006007fae */ /* 0x0009e8000c92184e */
[----:B------:R1:W-:Y:S04]  /*dcf0*/  STL.64 [R1+0xae8], R2 ;  /* 0x000ae80201007387 */ /* 0x0003e80000100a00 */
[----:B------:R1:W-:Y:S01]  /*dd00*/  LDGSTS.E [R0+0x1680], desc[UR14][R2.64], !P1 ;  /* 0x0168000002007fae */ /* 0x0003e2000c92184e */
[----:B----4-:R-:W-:-:S03]  /*dd10*/  IMAD.WIDE R6, R183, 0x4, R232 ;  /* 0x00000004b7067825 */ /* 0x010fc600078e02e8 */
[----:B------:R-:W-:Y:S04]  /*dd20*/  LDGSTS.E [R0+0x1700], desc[UR14][R166.64], !P1 ;  /* 0x01700000a6007fae */ /* 0x000fe8000c92184e */
[----:B------:R-:W-:Y:S01]  /*dd30*/  LDGSTS.E [R0+0x1780], desc[UR14][R164.64], !P1 ;  /* 0x01780000a4007fae */ /* 0x000fe2000c92184e */
[----:B------:R-:W-:Y:S01]  /*dd40*/  ISETP.GE.U32.AND P1, PT, R182, 0x7fffff69, PT ;  /* 0x7fffff69b600780c */ /* 0x000fe20003f26070 */
[----:B------:R-:W-:Y:S02]  /*dd50*/  IMAD R182, R222, 0x13, RZ ;  /* 0x00000013deb67824 */ /* 0x000fe400078e02ff */
[--C-:B-1----:R-:W-:Y:S01]  /*dd60*/  IMAD.WIDE R2, R183, 0x4, R236.reuse ;  /* 0x00000004b7027825 */ /* 0x102fe200078e02ec */
[----:B------:R-:W-:Y:S03]  /*dd70*/  STL.64 [R1+0x36f0], R166 ;  /* 0x0036f0a601007387 */ /* 0x000fe60000100a00 */
[----:B------:R-:W-:Y:S01]  /*dd80*/  VIADD R183, R184, 0xffffffe4 ;  /* 0xffffffe4b8b77836 */ /* 0x000fe20000000000 */
[----:B------:R-:W-:Y:S01]  /*dd90*/  LDGSTS.E [R0+0x1e00], desc[UR14][R6.64], !P2 ;  /* 0x01e0000006007fae */ /* 0x000fe2000d12184e */
[----:B------:R-:W1:Y:S01]  /*dda0*/  LDC R184, c[0x0][0x230] ;  /* 0x00008c00ffb87b82 */ /* 0x000e620000000800 */
[----:B------:R-:W-:-:S02]  /*ddb0*/  IMAD.WIDE R150, R182, 0x4, R236 ;  /* 0x00000004b6967825 */ /* 0x000fc400078e02ec */
[----:B------:R-:W-:Y:S02]  /*ddc0*/  STL.64 [R1+0x3708], R164 ;  /* 0x003708a401007387 */ /* 0x000fe40000100a00 */
[C---:B------:R-:W-:Y:S02]  /*ddd0*/  IMAD.WIDE R148, R182.reuse, 0x4, R240 ;  /* 0x00000004b6947825 */ /* 0x040fe400078e02f0 */
[----:B------:R4:W-:Y:S02]  /*dde0*/  LDGSTS.E [R0+0x1e80], desc[UR14][R2.64], !P2 ;  /* 0x01e8000002007fae */ /* 0x0009e4000d12184e */
[----:B------:R-:W-:Y:S02]  /*ddf0*/  IMAD.WIDE R146, R182, 0x4, R4 ;  /* 0x00000004b6927825 */ /* 0x000fe400078e0204 */
[----:B------:R-:W-:Y:S04]  /*de00*/  STL.64 [R1+0xa70], R6 ;  /* 0x000a700601007387 */ /* 0x000fe80000100a00 */
[----:B------:R-:W-:Y:S04]  /*de10*/  LDGSTS.E [R0+0x1f00], desc[UR14][R158.64], !P2 ;  /* 0x01f000009e007fae */ /* 0x000fe8000d12184e */
[----:B------:R4:W-:Y:S04]  /*de20*/  STL.64 [R1+0xa68], R2 ;  /* 0x000a680201007387 */ /* 0x0009e80000100a00 */
[----:B------:R-:W-:Y:S01]  /*de30*/  LDGSTS.E [R0+0x1f80], desc[UR14][R156.64], !P2 ;  /* 0x01f800009c007fae */ /* 0x000fe2000d12184e */
[----:B------:R-:W-:Y:S01]  /*de40*/  ISETP.GE.U32.AND P2, PT, R183, 0x7fffff65, PT ;  /* 0x7fffff65b700780c */ /* 0x000fe20003f46070 */
[----:B------:R-:W-:-:S02]  /*de50*/  IMAD R183, R222, 0x17, RZ ;  /* 0x00000017deb77824 */ /* 0x000fc400078e02ff */
[----:B------:R-:W-:Y:S02]  /*de60*/  STL.64 [R1+0x36d8], R158 ;  /* 0x0036d89e01007387 */ /* 0x000fe40000100a00 */
[--C-:B------:R-:W-:Y:S02]  /*de70*/  IMAD.WIDE R176, R183, 0x4, R232.reuse ;  /* 0x00000004b7b07825 */ /* 0x100fe400078e02e8 */
[----:B------:R-:W-:Y:S02]  /*de80*/  STL.64 [R1+0x36e0], R156 ;  /* 0x0036e09c01007387 */ /* 0x000fe40000100a00 */
[----:B----4-:R-:W-:Y:S01]  /*de90*/  IMAD.WIDE R2, R182, 0x4, R232 ;  /* 0x00000004b6027825 */ /* 0x010fe200078e02e8 */
[----:B--2---:R-:W-:Y:S02]  /*dea0*/  IADD3 R182, R185, -0x20, RZ ;  /* 0xffffffe0b9b67810 */ /* 0x004fe40007ffe0ff */
[----:B------:R-:W2:Y:S01]  /*deb0*/  LDC R185, c[0x0][0x230] ;  /* 0x00008c00ffb97b82 */ /* 0x000ea20000000800 */
[C---:B------:R-:W-:Y:S01]  /*dec0*/  IMAD.WIDE R142, R183.reuse, 0x4, R236 ;  /* 0x00000004b78e7825 */ /* 0x040fe200078e02ec */
[----:B------:R4:W-:Y:S03]  /*ded0*/  LDGSTS.E [R0+0x2600], desc[UR14][R2.64], !P5 ;  /* 0x0260000002007fae */ /* 0x0009e6000e92184e */
[C---:B------:R-:W-:Y:S01]  /*dee0*/  IMAD.WIDE R140, R183.reuse, 0x4, R240 ;  /* 0x00000004b78c7825 */ /* 0x040fe200078e02f0 */
[----:B------:R-:W-:Y:S03]  /*def0*/  LDGSTS.E [R0+0x2680], desc[UR14][R150.64], !P5 ;  /* 0x0268000096007fae */ /* 0x000fe6000e92184e */
[----:B------:R-:W-:Y:S01]  /*df00*/  IMAD.WIDE R138, R183, 0x4, R4 ;  /* 0x00000004b78a7825 */ /* 0x000fe200078e0204 */
[----:B------:R-:W-:Y:S03]  /*df10*/  LDGSTS.E [R0+0x2700], desc[UR14][R148.64], !P5 ;  /* 0x0270000094007fae */ /* 0x000fe6000e92184e */
[----:B---3--:R-:W-:Y:S01]  /*df20*/  VIADD R183, R186, 0xffffffdc ;  /* 0xffffffdcbab77836 */ /* 0x008fe20000000000 */
[----:B------:R-:W-:Y:S01]  /*df30*/  LDGSTS.E [R0+0x2780], desc[UR14][R146.64], !P5 ;  /* 0x0278000092007fae */ /* 0x000fe2000e92184e */
[----:B------:R-:W3:Y:S01]  /*df40*/  LDC R186, c[0x0][0x230] ;  /* 0x00008c00ffba7b82 */ /* 0x000ee20000000800 */
[----:B------:R-:W-:Y:S01]  /*df50*/  ISETP.GE.U32.AND P5, PT, R182, 0x7fffff61, PT ;  /* 0x7fffff61b600780c */ /* 0x000fe20003fa6070 */
[----:B------:R-:W-:Y:S01]  /*df60*/  IMAD R182, R222, 0x1b, RZ ;  /* 0x0000001bdeb67824 */ /* 0x000fe200078e02ff */
[----:B------:R-:W-:Y:S03]  /*df70*/  LDGSTS.E [R0+0x2e00], desc[UR14][R176.64], !P1 ;  /* 0x02e00000b0007fae */ /* 0x000fe6000c92184e */
[C---:B------:R-:W-:Y:S01]  /*df80*/  IMAD.WIDE R134, R182.reuse, 0x4, R232 ;  /* 0x00000004b6867825 */ /* 0x040fe200078e02e8 */
[----:B------:R3:W-:Y:S03]  /*df90*/  LDGSTS.E [R0+0x2e80], desc[UR14][R142.64], !P1 ;  /* 0x02e800008e007fae */ /* 0x0007e6000c92184e */
[C---:B------:R-:W-:Y:S01]  /*dfa0*/  IMAD.WIDE R132, R182.reuse, 0x4, R236 ;  /* 0x00000004b6847825 */ /* 0x040fe200078e02ec */
[----:B------:R3:W-:Y:S03]  /*dfb0*/  LDGSTS.E [R0+0x2f00], desc[UR14][R140.64], !P1 ;  /* 0x02f000008c007fae */ /* 0x0007e6000c92184e */
[----:B------:R-:W-:Y:S01]  /*dfc0*/  IMAD.WIDE R22, R182, 0x4, R240 ;  /* 0x00000004b6167825 */ /* 0x000fe200078e02f0 */
[----:B------:R3:W-:Y:S01]  /*dfd0*/  LDGSTS.E [R0+0x2f80], desc[UR14][R138.64], !P1 ;  /* 0x02f800008a007fae */ /* 0x0007e2000c92184e */
[----:B------:R-:W-:-:S02]  /*dfe0*/  ISETP.GE.U32.AND P1, PT, R183, 0x7fffff5d, PT ;  /* 0x7fffff5db700780c */ /* 0x000fc40003f26070 */
[----:B------:R-:W-:Y:S01]  /*dff0*/  IMAD.WIDE R168, R182, 0x4, R4 ;  /* 0x00000004b6a87825 */ /* 0x000fe200078e0204 */
[----:B------:R3:W-:Y:S03]  /*e000*/  LDGSTS.E [R0+0x3600], desc[UR14][R134.64], !P2 ;  /* 0x0360000086007fae */ /* 0x0007e6000d12184e */
[----:B-1----:R-:W-:Y:S01]  /*e010*/  VIADD R182, R184, 0xffffffd8 ;  /* 0xffffffd8b8b67836 */ /* 0x002fe20000000000 */
[----:B------:R1:W-:Y:S01]  /*e020*/  LDGSTS.E [R0+0x3680], desc[UR14][R132.64], !P2 ;  /* 0x0368000084007fae */ /* 0x0003e2000d12184e */
[----:B------:R-:W1:Y:S01]  /*e030*/  LDC R184, c[0x0][0x230] ;  /* 0x00008c00ffb87b82 */ /* 0x000e620000000800 */
[----:B------:R-:W-:Y:S02]  /*e040*/  IMAD R183, R222, 0x1f, RZ ;  /* 0x0000001fdeb77824 */ /* 0x000fe400078e02ff */
[----:B------:R1:W-:Y:S02]  /*e050*/  LDGSTS.E [R0+0x3700], desc[UR14][R22.64], !P2 ;  /* 0x0370000016007fae */ /* 0x0003e4000d12184e */
[----:B------:R-:W-:-:S02]  /*e060*/  IMAD.WIDE R160, R183, 0x4, R232 ;  /* 0x00000004b7a07825 */ /* 0x000fc400078e02e8 */
[----:B------:R1:W-:Y:S01]  /*e070*/  LDGSTS.E [R0+0x3780], desc[UR14][R168.64], !P2 ;  /* 0x03780000a8007fae */ /* 0x0003e2000d12184e */
[----:B------:R-:W-:Y:S01]  /*e080*/  ISETP.GE.U32.AND P2, PT, R182, 0x7fffff59, PT ;  /* 0x7fffff59b600780c */ /* 0x000fe20003f46070 */
[C---:B------:R-:W-:Y:S02]  /*e090*/  IMAD.WIDE R50, R183.reuse, 0x4, R236 ;  /* 0x00000004b7327825 */ /* 0x040fe400078e02ec */
[----:B------:R1:W-:Y:S02]  /*e0a0*/  LDGSTS.E [R0+0x3e00], desc[UR14][R160.64], !P5 ;  /* 0x03e00000a0007fae */ /* 0x0003e4000e92184e */
[C---:B------:R-:W-:Y:S02]  /*e0b0*/  IMAD.WIDE R152, R183.reuse, 0x4, R240 ;  /* 0x00000004b7987825 */ /* 0x040fe400078e02f0 */
[----:B------:R1:W-:Y:S02]  /*e0c0*/  LDGSTS.E [R0+0x3e80], desc[UR14][R50.64], !P5 ;  /* 0x03e8000032007fae */ /* 0x0003e4000e92184e */
[----:B------:R-:W-:Y:S01]  /*e0d0*/  IMAD.WIDE R250, R183, 0x4, R4 ;  /* 0x00000004b7fa7825 */ /* 0x000fe200078e0204 */
[----:B--2---:R-:W-:Y:S01]  /*e0e0*/  IADD3 R183, R185, -0x2c, RZ ;  /* 0xffffffd4b9b77810 */ /* 0x004fe20007ffe0ff */
[----:B------:R2:W-:Y:S01]  /*e0f0*/  LDGSTS.E [R0+0x3f00], desc[UR14][R152.64], !P5 ;  /* 0x03f0000098007fae */ /* 0x0005e2000e92184e */
[----:B------:R-:W2:Y:S01]  /*e100*/  LDC R185, c[0x0][0x230] ;  /* 0x00008c00ffb97b82 */ /* 0x000ea20000000800 */
[----:B------:R-:W-:-:S02]  /*e110*/  IMAD R182, R222, 0x23, RZ ;  /* 0x00000023deb67824 */ /* 0x000fc400078e02ff */
[----:B------:R-:W-:Y:S01]  /*e120*/  LDGSTS.E [R0+0x3f80], desc[UR14][R250.64], !P5 ;  /* 0x03f80000fa007fae */ /* 0x000fe2000e92184e */
[----:B------:R-:W-:Y:S01]  /*e130*/  ISETP.GE.U32.AND P5, PT, R183, 0x7fffff55, PT ;  /* 0x7fffff55b700780c */ /* 0x000fe20003fa6070 */
[C---:B------:R-:W-:Y:S02]  /*e140*/  IMAD.WIDE R154, R182.reuse, 0x4, R232 ;  /* 0x00000004b69a7825 */ /* 0x040fe400078e02e8 */
[----:B------:R4:W-:Y:S02]  /*e150*/  STL.64 [R1+0x9f0], R2 ;  /* 0x0009f00201007387 */ /* 0x0009e40000100a00 */
[C---:B------:R-:W-:Y:S02]  /*e160*/  IMAD.WIDE R118, R182.reuse, 0x4, R236 ;  /* 0x00000004b6767825 */ /* 0x040fe400078e02ec */
[----:B------:R-:W-:Y:S02]  /*e170*/  LDGSTS.E [R0+0x4600], desc[UR14][R154.64], !P1 ;  /* 0x046000009a007fae */ /* 0x000fe4000c92184e */
[----:B------:R-:W-:-:S02]  /*e180*/  IMAD.WIDE R136, R182, 0x4, R240 ;  /* 0x00000004b6887825 */ /* 0x000fc400078e02f0 */
[----:B------:R-:W-:Y:S02]  /*e190*/  LDGSTS.E [R0+0x4680], desc[UR14][R118.64], !P1 ;  /* 0x0468000076007fae */ /* 0x000fe4000c92184e */
[----:B------:R-:W-:Y:S02]  /*e1a0*/  IMAD.WIDE R126, R182, 0x4, R4 ;  /* 0x00000004b67e7825 */ /* 0x000fe400078e0204 */
[----:B------:R2:W-:Y:S01]  /*e1b0*/  LDGSTS.E [R0+0x4700], desc[UR14][R136.64], !P1 ;  /* 0x0470000088007fae */ /* 0x0005e2000c92184e */
[----:B----4-:R-:W4:Y:S01]  /*e1c0*/  LDC R2, c[0x0][0x230] ;  /* 0x00008c00ff027b82 */ /* 0x010f220000000800 */
[----:B---3--:R-:W-:Y:S02]  /*e1d0*/  VIADD R182, R186, 0xffffffd0 ;  /* 0xffffffd0bab67836 */ /* 0x008fe40000000000 */
[----:B------:R-:W-:Y:S01]  /*e1e0*/  IMAD R183, R222, 0x27, RZ ;  /* 0x00000027deb77824 */ /* 0x000fe200078e02ff */
[----:B------:R3:W-:Y:S02]  /*e1f0*/  LDGSTS.E [R0+0x4780], desc[UR14][R126.64], !P1 ;  /* 0x047800007e007fae */ /* 0x0007e4000c92184e */
[----:B------:R-:W-:Y:S01]  /*e200*/  ISETP.GE.U32.AND P1, PT, R182, 0x7fffff51, PT ;  /* 0x7fffff51b600780c */ /* 0x000fe20003f26070 */
[C---:B------:R-:W-:Y:S01]  /*e210*/  IMAD.WIDE R144, R183.reuse, 0x4, R232 ;  /* 0x00000004b7907825 */ /* 0x040fe200078e02e8 */
[----:B------:R-:W3:Y:S01]  /*e220*/  LDC R186, c[0x0][0x230] ;  /* 0x00008c00ffba7b82 */ /* 0x000ee20000000800 */
[----:B------:R-:W-:Y:S02]  /*e230*/  STL.64 [R1+0x36b8], R150 ;  /* 0x0036b89601007387 */ /* 0x000fe40000100a00 */
[----:B------:R-:W-:-:S02]  /*e240*/  IMAD.WIDE R84, R183, 0x4, R236 ;  /* 0x00000004b7547825 */ /* 0x000fc400078e02ec */
[----:B------:R4:W-:Y:S02]  /*e250*/  LDGSTS.E [R0+0x4e00], desc[UR14][R144.64], !P2 ;  /* 0x04e0000090007fae */ /* 0x0009e4000d12184e */
[C---:B------:R-:W-:Y:S02]  /*e260*/  IMAD.WIDE R74, R183.reuse, 0x4, R240 ;  /* 0x00000004b74a7825 */ /* 0x040fe400078e02f0 */
[----:B------:R4:W-:Y:S02]  /*e270*/  LDGSTS.E [R0+0x4e80], desc[UR14][R84.64], !P2 ;  /* 0x04e8000054007fae */ /* 0x0009e4000d12184e */
[----:B------:R-:W-:Y:S02]  /*e280*/  IMAD.WIDE R76, R183, 0x4, R4 ;  /* 0x00000004b74c7825 */ /* 0x000fe400078e0204 */
[----:B------:R4:W-:Y:S02]  /*e290*/  LDGSTS.E [R0+0x4f00], desc[UR14][R74.64], !P2 ;  /* 0x04f000004a007fae */ /* 0x0009e4000d12184e */
[----:B-1----:R-:W-:-:S02]  /*e2a0*/  VIADD R183, R184, 0xffffffcc ;  /* 0xffffffccb8b77836 */ /* 0x002fc40000000000 */
[----:B------:R-:W1:Y:S01]  /*e2b0*/  LDC R184, c[0x0][0x230] ;  /* 0x00008c00ffb87b82 */ /* 0x000e620000000800 */
[C---:B------:R-:W-:Y:S01]  /*e2c0*/  IMAD R182, R222.reuse, 0x2b, RZ ;  /* 0x0000002bdeb67824 */ /* 0x040fe200078e02ff */
[----:B------:R4:W-:Y:S01]  /*e2d0*/  LDGSTS.E [R0+0x4f80], desc[UR14][R76.64], !P2 ;  /* 0x04f800004c007fae */ /* 0x0009e2000d12184e */
[----:B------:R-:W-:Y:S01]  /*e2e0*/  ISETP.GE.U32.AND P2, PT, R183, 0x7fffff4d, PT ;  /* 0x7fffff4db700780c */ /* 0x000fe20003f46070 */
[----:B------:R-:W-:Y:S02]  /*e2f0*/  IMAD R183, R222, 0x2f, RZ ;  /* 0x0000002fdeb77824 */ /* 0x000fe400078e02ff */
[C---:B------:R-:W-:Y:S01]  /*e300*/  IMAD.WIDE R8, R182.reuse, 0x4, R232 ;  /* 0x00000004b6087825 */ /* 0x040fe200078e02e8 */
[----:B------:R-:W-:Y:S03]  /*e310*/  STL.64 [R1+0x36c0], R148 ;  /* 0x0036c09401007387 */ /* 0x000fe60000100a00 */
[C---:B------:R-:W-:Y:S01]  /*e320*/  IMAD.WIDE R40, R182.reuse, 0x4, R236 ;  /* 0x00000004b6287825 */ /* 0x040fe200078e02ec */
[----:B------:R4:W-:Y:S03]  /*e330*/  LDGSTS.E [R0+0x5600], desc[UR14][R8.64], !P5 ;  /* 0x0560000008007fae */ /* 0x0009e6000e92184e */
[C---:B------:R-:W-:Y:S01]  /*e340*/  IMAD.WIDE R98, R182.reuse, 0x4, R240 ;  /* 0x00000004b6627825 */ /* 0x040fe200078e02f0 */
[----:B------:R4:W-:Y:S03]  /*e350*/  LDGSTS.E [R0+0x5680], desc[UR14][R40.64], !P5 ;  /* 0x0568000028007fae */ /* 0x0009e6000e92184e */
[----:B------:R-:W-:Y:S01]  /*e360*/  IMAD.WIDE R66, R182, 0x4, R4 ;  /* 0x00000004b6427825 */ /* 0x000fe200078e0204 */
[----:B--2---:R-:W-:Y:S01]  /*e370*/  IADD3 R182, R185, -0x38, RZ ;  /* 0xffffffc8b9b67810 */ /* 0x004fe20007ffe0ff */
[----:B------:R-:W-:Y:S01]  /*e380*/  LDGSTS.E [R0+0x5700], desc[UR14][R98.64], !P5 ;  /* 0x0570000062007fae */ /* 0x000fe2000e92184e */
[----:B------:R-:W2:Y:S01]  /*e390*/  LDC R185, c[0x0][0x230] ;  /* 0x00008c00ffb97b82 */ /* 0x000ea20000000800 */
[----:B------:R-:W-:-:S02]  /*e3a0*/  IMAD.WIDE R78, R183, 0x4, R232 ;  /* 0x00000004b74e7825 */ /* 0x000fc400078e02e8 */
[----:B------:R4:W-:Y:S01]  /*e3b0*/  LDGSTS.E [R0+0x5780], desc[UR14][R66.64], !P5 ;  /* 0x0578000042007fae */ /* 0x0009e2000e92184e */
[----:B------:R-:W-:Y:S01]  /*e3c0*/  ISETP.GE.U32.AND P5, PT, R182, 0x7fffff49, PT ;  /* 0x7fffff49b600780c */ /* 0x000fe20003fa6070 */
[C---:B------:R-:W-:Y:S02]  /*e3d0*/  IMAD.WIDE R130, R183.reuse, 0x4, R236 ;  /* 0x00000004b7827825 */ /* 0x040fe400078e02ec */
[----:B------:R4:W-:Y:S02]  /*e3e0*/  LDGSTS.E [R0+0x5e00], desc[UR14][R78.64], !P1 ;  /* 0x05e000004e007fae */ /* 0x0009e4000c92184e */
[C---:B------:R-:W-:Y:S02]  /*e3f0*/  IMAD.WIDE R128, R183.reuse, 0x4, R240 ;  /* 0x00000004b7807825 */ /* 0x040fe400078e02f0 */
[----:B------:R4:W-:Y:S02]  /*e400*/  LDGSTS.E [R0+0x5e80], desc[UR14][R130.64], !P1 ;  /* 0x05e8000082007fae */ /* 0x0009e4000c92184e */
[----:B------:R-:W-:-:S02]  /*e410*/  IMAD.WIDE R24, R183, 0x4, R4 ;  /* 0x00000004b7187825 */ /* 0x000fc400078e0204 */
[----:B------:R4:W-:Y:S02]  /*e420*/  LDGSTS.E [R0+0x5f00], desc[UR14][R128.64], !P1 ;  /* 0x05f0000080007fae */ /* 0x0009e4000c92184e */
[----:B---3--:R-:W-:Y:S02]  /*e430*/  VIADD R183, R186, 0xffffffc4 ;  /* 0xffffffc4bab77836 */ /* 0x008fe40000000000 */
[----:B------:R-:W3:Y:S01]  /*e440*/  LDC R186, c[0x0][0x230] ;  /* 0x00008c00ffba7b82 */ /* 0x000ee20000000800 */
[C---:B------:R-:W-:Y:S01]  /*e450*/  IMAD R182, R222.reuse, 0x33, RZ ;  /* 0x00000033deb67824 */ /* 0x040fe200078e02ff */
[----:B------:R4:W-:Y:S01]  /*e460*/  LDGSTS.E [R0+0x5f80], desc[UR14][R24.64], !P1 ;  /* 0x05f8000018007fae */ /* 0x0009e2000c92184e */
[----:B------:R-:W-:Y:S01]  /*e470*/  ISETP.GE.U32.AND P1, PT, R183, 0x7fffff45, PT ;  /* 0x7fffff45b700780c */ /* 0x000fe20003f26070 */
[----:B------:R-:W-:Y:S02]  /*e480*/  IMAD R183, R222, 0x37, RZ ;  /* 0x00000037deb77824 */ /* 0x000fe400078e02ff */
[C---:B------:R-:W-:Y:S01]  /*e490*/  IMAD.WIDE R6, R182.reuse, 0x4, R232 ;  /* 0x00000004b6067825 */ /* 0x040fe200078e02e8 */
[----:B------:R-:W-:Y:S03]  /*e4a0*/  STL.64 [R1+0x36c8], R146 ;  /* 0x0036c89201007387 */ /* 0x000fe60000100a00 */
[C---:B------:R-:W-:Y:S01]  /*e4b0*/  IMAD.WIDE R36, R182.reuse, 0x4, R236 ;  /* 0x00000004b6247825 */ /* 0x040fe200078e02ec */
[----:B------:R-:W-:Y:S03]  /*e4c0*/  LDGSTS.E [R0+0x6600], desc[UR14][R6.64], !P2 ;  /* 0x0660000006007fae */ /* 0x000fe6000d12184e */
[C---:B------:R-:W-:Y:S01]  /*e4d0*/  IMAD.WIDE R38, R182.reuse, 0x4, R240 ;  /* 0x00000004b6267825 */ /* 0x040fe200078e02f0 */
[----:B------:R4:W-:Y:S03]  /*e4e0*/  LDGSTS.E [R0+0x6680], desc[UR14][R36.64], !P2 ;  /* 0x0668000024007fae */ /* 0x0009e6000d12184e */
[----:B------:R-:W-:Y:S01]  /*e4f0*/  IMAD.WIDE R46, R182, 0x4, R4 ;  /* 0x00000004b62e7825 */ /* 0x000fe200078e0204 */
[----:B------:R-:W-:Y:S03]  /*e500*/  LDGSTS.E [R0+0x6700], desc[UR14][R38.64], !P2 ;  /* 0x0670000026007fae */ /* 0x000fe6000d12184e */
[----:B-1----:R-:W-:Y:S01]  /*e510*/  VIADD R182, R184, 0xffffffc0 ;  /* 0xffffffc0b8b67836 */ /* 0x002fe20000000000 */
[----:B------:R-:W-:Y:S01]  /*e520*/  LDGSTS.E [R0+0x6780], desc[UR14][R46.64], !P2 ;  /* 0x067800002e007fae */ /* 0x000fe2000d12184e */
[----:B------:R-:W1:Y:S01]  /*e530*/  LDC R184, c[0x0][0x230] ;  /* 0x00008c00ffb87b82 */ /* 0x000e620000000800 */
[----:B------:R-:W-:-:S02]  /*e540*/  IMAD.WIDE R20, R183, 0x4, R232 ;  /* 0x00000004b7147825 */ /* 0x000fc400078e02e8 */
[----:B------:R-:W-:Y:S01]  /*e550*/  ISETP.GE.U32.AND P2, PT, R182, 0x7fffff41, PT ;  /* 0x7fffff41b600780c */ /* 0x000fe20003f46070 */
[----:B------:R-:W-:Y:S01]  /*e560*/  STL.64 [R1+0x36b0], R176 ;  /* 0x0036b0b001007387 */ /* 0x000fe20000100a00 */
[----:B------:R-:W-:-:S03]  /*e570*/  IMAD.WIDE R106, R183, 0x4, R236 ;  /* 0x00000004b76a7825 */ /* 0x000fc600078e02ec */
[----:B------:R1:W-:Y:S01]  /*e580*/  LDGSTS.E [R0+0x6e00], desc[UR14][R20.64], !P5 ;  /* 0x06e0000014007fae */ /* 0x0003e2000e92184e */
[----:B------:R-:W-:-:S03]  /*e590*/  IMAD.WIDE R10, R183, 0x4, R240 ;  /* 0x00000004b70a7825 */ /* 0x000fc600078e02f0 */
[----:B------:R-:W-:Y:S01]  /*e5a0*/  LDGSTS.E [R0+0x6e80], desc[UR14][R106.64], !P5 ;  /* 0x06e800006a007fae */ /* 0x000fe2000e92184e */
[----:B------:R-:W-:Y:S01]  /*e5b0*/  IMAD.WIDE R34, R183, 0x4, R4 ;  /* 0x00000004b7227825 */ /* 0x000fe200078e0204 */
[----:B--2---:R-:W-:Y:S02]  /*e5c0*/  IADD3 R183, R185, -0x44, RZ ;  /* 0xffffffbcb9b77810 */ /* 0x004fe40007ffe0ff */
[----:B------:R-:W2:Y:S01]  /*e5d0*/  LDC R185, c[0x0][0x230] ;  /* 0x00008c00ffb97b82 */ /* 0x000ea20000000800 */
[----:B------:R-:W-:Y:S01]  /*e5e0*/  IMAD R182, R222, 0x3b, RZ ;  /* 0x0000003bdeb67824 */ /* 0x000fe200078e02ff */
[----:B------:R2:W-:Y:S03]  /*e5f0*/  LDGSTS.E [R0+0x6f00], desc[UR14][R10.64], !P5 ;  /* 0x06f000000a007fae */ /* 0x0005e6000e92184e */
[----:B------:R-:W-:Y:S01]  /*e600*/  IMAD.WIDE R120, R182, 0x4, R232 ;  /* 0x00000004b6787825 */ /* 0x000fe200078e02e8 */
[----:B------:R2:W-:Y:S01]  /*e610*/  LDGSTS.E [R0+0x6f80], desc[UR14][R34.64], !P5 ;  /* 0x06f8000022007fae */ /* 0x0005e2000e92184e */
[----:B------:R-:W-:-:S02]  /*e620*/  ISETP.GE.U32.AND P5, PT, R183, 0x7fffff3d, PT ;  /* 0x7fffff3db700780c */ /* 0x000fc40003fa6070 */
[C---:B------:R-:W-:Y:S01]  /*e630*/  IMAD.WIDE R68, R182.reuse, 0x4, R236 ;  /* 0x00000004b6447825 */ /* 0x040fe200078e02ec */
[----:B------:R-:W-:Y:S03]  /*e640*/  LDGSTS.E [R0+0x7600], desc[UR14][R120.64], !P1 ;  /* 0x0760000078007fae */ /* 0x000fe6000c92184e */
[C---:B------:R-:W-:Y:S01]  /*e650*/  IMAD.WIDE R48, R182.reuse, 0x4, R240 ;  /* 0x00000004b6307825 */ /* 0x040fe200078e02f0 */
[----:B------:R-:W-:Y:S03]  /*e660*/  LDGSTS.E [R0+0x7680], desc[UR14][R68.64], !P1 ;  /* 0x0768000044007fae */ /* 0x000fe6000c92184e */
[----:B------:R-:W-:Y:S01]  /*e670*/  IMAD.WIDE R72, R182, 0x4, R4 ;  /* 0x00000004b6487825 */ /* 0x000fe200078e0204 */
[----:B------:R-:W-:Y:S03]  /*e680*/  LDGSTS.E [R0+0x7700], desc[UR14][R48.64], !P1 ;  /* 0x0770000030007fae */ /* 0x000fe6000c92184e */
[----:B---3--:R-:W-:Y:S01]  /*e690*/  VIADD R182, R186, 0xffffffb8 ;  /* 0xffffffb8bab67836 */ /* 0x008fe20000000000 */
[----:B------:R3:W-:Y:S01]  /*e6a0*/  LDGSTS.E [R0+0x7780], desc[UR14][R72.64], !P1 ;  /* 0x0778000048007fae */ /* 0x0007e2000c92184e */
[----:B------:R-:W3:Y:S01]  /*e6b0*/  LDC R186, c[0x0][0x230] ;  /* 0x00008c00ffba7b82 */ /* 0x000ee20000000800 */
[----:B------:R-:W-:-:S02]  /*e6c0*/  IMAD R183, R222, 0x3f, RZ ;  /* 0x0000003fdeb77824 */ /* 0x000fc400078e02ff */
[----:B------:R-:W-:Y:S01]  /*e6d0*/  ISETP.GE.U32.AND P1, PT, R182, 0x7fffff39, PT ;  /* 0x7fffff39b600780c */ /* 0x000fe20003f26070 */
[----:B------:R-:W-:Y:S01]  /*e6e0*/  IMAD R182, R222, 0x43, RZ ;  /* 0x00000043deb67824 */ /* 0x000fe200078e02ff */
[----:B------:R4:W-:Y:S01]  /*e6f0*/  STL.64 [R1+0x36d0], R142 ;  /* 0x0036d08e01007387 */ /* 0x0009e20000100a00 */
[----:B------:R-:W-:-:S03]  /*e700*/  IMAD.WIDE R54, R183, 0x4, R232 ;  /* 0x00000004b7367825 */ /* 0x000fc600078e02e8 */
[----:B------:R3:W-:Y:S01]  /*e710*/  STL.64 [R1+0x36e8], R140 ;  /* 0x0036e88c01007387 */ /* 0x0007e20000100a00 */
[----:B------:R-:W-:-:S03]  /*e720*/  IMAD.WIDE R56, R183, 0x4, R236 ;  /* 0x00000004b7387825 */ /* 0x000fc600078e02ec */
[----:B------:R-:W-:Y:S01]  /*e730*/  LDGSTS.E [R0+0x7e00], desc[UR14][R54.64], !P2 ;  /* 0x07e0000036007fae */ /* 0x000fe2000d12184e */
[----:B------:R-:W-:-:S03]  /*e740*/  IMAD.WIDE R44, R183, 0x4, R240 ;  /* 0x00000004b72c7825 */ /* 0x000fc600078e02f0 */
[----:B------:R-:W-:Y:S01]  /*e750*/  LDGSTS.E [R0+0x7e80], desc[UR14][R56.64], !P2 ;  /* 0x07e8000038007fae */ /* 0x000fe2000d12184e */
[----:B------:R-:W-:Y:S01]  /*e760*/  IMAD.WIDE R116, R183, 0x4, R4 ;  /* 0x00000004b7747825 */ /* 0x000fe200078e0204 */
[----:B----4-:R-:W-:Y:S02]  /*e770*/  IADD3 R142, R2, -0x80, RZ ;  /* 0xffffff80028e7810 */ /* 0x010fe40007ffe0ff */
[----:B------:R4:W-:Y:S01]  /*e780*/  LDGSTS.E [R0+0x7f00], desc[UR14][R44.64], !P2 ;  /* 0x07f000002c007fae */ /* 0x0009e2000d12184e */
[----:B-1----:R-:W-:Y:S02]  /*e790*/  VIADD R183, R184, 0xffffffb4 ;  /* 0xffffffb4b8b77836 */ /* 0x002fe40000000000 */
[----:B------:R-:W1:Y:S01]  /*e7a0*/  LDC R184, c[0x0][0x230] ;  /* 0x00008c00ffb87b82 */ /* 0x000e620000000800 */
[----:B------:R-:W-:Y:S01]  /*e7b0*/  LDGSTS.E [R0+0x7f80], desc[UR14][R116.64], !P2 ;  /* 0x07f8000074007fae */ /* 0x000fe2000d12184e */
[----:B------:R-:W-:Y:S01]  /*e7c0*/  IMAD.WIDE R90, R182, 0x4, R232 ;  /* 0x00000004b65a7825 */ /* 0x000fe200078e02e8 */
[----:B------:R-:W-:-:S02]  /*e7d0*/  ISETP.GE.U32.AND P2, PT, R183, 0x7fffff35, PT ;  /* 0x7fffff35b700780c */ /* 0x000fc40003f46070 */
[----:B------:R-:W4:Y:S01]  /*e7e0*/  LDL.LU R179, [R1+0xd04] ;  /* 0x000d040001b37983 */ /* 0x000f220000300800 */
        /* <DEDUP_REMOVED lines=8> */
[----:B------:R-:W-:Y:S03]  /*e870*/  LDGSTS.E [R0+0x8700], desc[UR14][R94.64], !P5 ;  /* 0x087000005e007fae */ /* 0x000fe6000e92184e */
[----:B------:R-:W-:Y:S01]  /*e880*/  IMAD.WIDE R114, R183, 0x4, R232 ;  /* 0x00000004b7727825 */ /* 0x000fe200078e02e8 */
[----:B------:R-:W-:Y:S01]  /*e890*/  LDGSTS.E [R0+0x8780], desc[UR14][R96.64], !P5 ;  /* 0x0878000060007fae */ /* 0x000fe2000e92184e */
[----:B------:R-:W-:-:S02]  /*e8a0*/  ISETP.GE.U32.AND P5, PT, R182, 0x7fffff31, PT ;  /* 0x7fffff31b600780c */ /* 0x000fc40003fa6070 */
[C---:B------:R-:W-:Y:S01]  /*e8b0*/  IMAD.WIDE R112, R183.reuse, 0x4, R236 ;  /* 0x00000004b7707825 */ /* 0x040fe200078e02ec */
[----:B------:R4:W-:Y:S03]  /*e8c0*/  LDGSTS.E [R0+0x8e00], desc[UR14][R114.64], !P1 ;  /* 0x08e0000072007fae */ /* 0x0009e6000c92184e */
[C---:B------:R-:W-:Y:S01]  /*e8d0*/  IMAD.WIDE R110, R183.reuse, 0x4, R240 ;  /* 0x00000004b76e7825 */ /* 0x040fe200078e02f0 */
[----:B------:R4:W-:Y:S03]  /*e8e0*/  LDGSTS.E [R0+0x8e80], desc[UR14][R112.64], !P1 ;  /* 0x08e8000070007fae */ /* 0x0009e6000c92184e */
[----:B------:R-:W-:Y:S01]  /*e8f0*/  IMAD.WIDE R108, R183, 0x4, R4 ;  /* 0x00000004b76c7825 */ /* 0x000fe200078e0204 */
[----:B------:R4:W-:Y:S03]  /*e900*/  LDGSTS.E [R0+0x8f00], desc[UR14][R110.64], !P1 ;  /* 0x08f000006e007fae */ /* 0x0009e6000c92184e */
[----:B---3--:R-:W-:Y:S01]  /*e910*/  VIADD R183, R186, 0xffffffac ;  /* 0xffffffacbab77836 */ /* 0x008fe20000000000 */
[----:B------:R3:W-:Y:S01]  /*e920*/  LDGSTS.E [R0+0x8f80], desc[UR14][R108.64], !P1 ;  /* 0x08f800006c007fae */ /* 0x0007e2000c92184e */
[----:B------:R-:W3:Y:S01]  /*e930*/  LDC R186, c[0x0][0x230] ;  /* 0x00008c00ffba7b82 */ /* 0x000ee20000000800 */
[----:B------:R-:W-:-:S02]  /*e940*/  IMAD R182, R222, 0x4b, RZ ;  /* 0x0000004bdeb67824 */ /* 0x000fc400078e02ff */
[----:B------:R-:W-:Y:S01]  /*e950*/  ISETP.GE.U32.AND P1, PT, R183, 0x7fffff2d, PT ;  /* 0x7fffff2db700780c */ /* 0x000fe20003f26070 */
[----:B------:R-:W-:Y:S01]  /*e960*/  IMAD R183, R222, 0x4f, RZ ;  /* 0x0000004fdeb77824 */ /* 0x000fe200078e02ff */
[----:B------:R-:W4:Y:S01]  /*e970*/  LDL.LU R3, [R1+0xd00] ;  /* 0x000d000001037983 */ /* 0x000f220000300800 */
[----:B------:R-:W-:-:S03]  /*e980*/  IMAD.WIDE R88, R182, 0x4, R232 ;  /* 0x00000004b6587825 */ /* 0x000fc600078e02e8 */
[----:B------:R-:W4:Y:S01]  /*e990*/  LDL.LU R163, [R1+0xcfc] ;  /* 0x000cfc0001a37983 */ /* 0x000f220000300800 */
[----:B------:R-:W-:-:S03]  /*e9a0*/  IMAD.WIDE R86, R182, 0x4, R236 ;  /* 0x00000004b6567825 */ /* 0x000fc600078e02ec */
[----:B------:R4:W-:Y:S01]  /*e9b0*/  LDGSTS.E [R0+0x9600], desc[UR14][R88.64], !P2 ;  /* 0x0960000058007fae */ /* 0x0009e2000d12184e */
[----:B------:R-:W-:-:S03]  /*e9c0*/  IMAD.WIDE R124, R182, 0x4, R240 ;  /* 0x00000004b67c7825 */ /* 0x000fc600078e02f0 */
[----:B------:R-:W-:Y:S01]  /*e9d0*/  LDGSTS.E [R0+0x9680], desc[UR14][R86.64], !P2 ;  /* 0x0968000056007fae */ /* 0x000fe2000d12184e */
[----:B------:R-:W-:-:S03]  /*e9e0*/  IMAD.WIDE R122, R182, 0x4, R4 ;  /* 0x00000004b67a7825 */ /* 0x000fc600078e0204 */
[----:B------:R4:W-:Y:S01]  /*e9f0*/  LDGSTS.E [R0+0x9700], desc[UR14][R124.64], !P2 ;  /* 0x097000007c007fae */ /* 0x0009e2000d12184e */
[----:B-1----:R-:W-:Y:S02]  /*ea00*/  VIADD R182, R184, 0xffffffa8 ;  /* 0xffffffa8b8b67836 */ /* 0x002fe40000000000 */
[----:B------:R-:W1:Y:S01]  /*ea10*/  LDC R184, c[0x0][0x230] ;  /* 0x00008c00ffb87b82 */ /* 0x000e620000000800 */
[----:B------:R4:W-:Y:S01]  /*ea20*/  LDGSTS.E [R0+0x9780], desc[UR14][R122.64], !P2 ;  /* 0x097800007a007fae */ /* 0x0009e2000d12184e */
[----:B------:R-:W-:Y:S01]  /*ea30*/  IMAD.WIDE R52, R183, 0x4, R232 ;  /* 0x00000004b7347825 */ /* 0x000fe200078e02e8 */
[----:B------:R-:W-:-:S03]  /*ea40*/  ISETP.GE.U32.AND P2, PT, R182, 0x7fffff29, PT ;  /* 0x7fffff29b600780c */ /* 0x000fc60003f46070 */
[C---:B------:R-:W-:Y:S01]  /*ea50*/  IMAD.WIDE R104, R183.reuse, 0x4, R236 ;  /* 0x00000004b7687825 */ /* 0x040fe200078e02ec */
[----:B------:R-:W-:Y:S03]  /*ea60*/  LDGSTS.E [R0+0x9e00], desc[UR14][R52.64], !P5 ;  /* 0x09e0000034007fae */ /* 0x000fe6000e92184e */
[C---:B------:R-:W-:Y:S01]  /*ea70*/  IMAD.WIDE R102, R183.reuse, 0x4, R240 ;  /* 0x00000004b7667825 */ /* 0x040fe200078e02f0 */
[----:B------:R4:W-:Y:S03]  /*ea80*/  LDGSTS.E [R0+0x9e80], desc[UR14][R104.64], !P5 ;  /* 0x09e8000068007fae */ /* 0x0009e6000e92184e */
[----:B------:R-:W-:Y:S01]  /*ea90*/  IMAD.WIDE R100, R183, 0x4, R4 ;  /* 0x00000004b7647825 */ /* 0x000fe200078e0204 */
[----:B--2---:R-:W-:Y:S01]  /*eaa0*/  IADD3 R183, R185, -0x5c, RZ ;  /* 0xffffffa4b9b77810 */ /* 0x004fe20007ffe0ff */
[----:B------:R2:W-:Y:S01]  /*eab0*/  LDGSTS.E [R0+0x9f00], desc[UR14][R102.64], !P5 ;  /* 0x09f0000066007fae */ /* 0x0005e2000e92184e */
[----:B------:R-:W2:Y:S01]  /*eac0*/  LDC R185, c[0x0][0x230] ;  /* 0x00008c00ffb97b82 */ /* 0x000ea20000000800 */
[----:B------:R-:W-:-:S02]  /*ead0*/  IMAD R182, R222, 0x53, RZ ;  /* 0x00000053deb67824 */ /* 0x000fc400078e02ff */
[----:B------:R4:W-:Y:S01]  /*eae0*/  LDGSTS.E [R0+0x9f80], desc[UR14][R100.64], !P5 ;  /* 0x09f8000064007fae */ /* 0x0009e2000e92184e */
[----:B------:R-:W-:Y:S01]  /*eaf0*/  ISETP.GE.U32.AND P5, PT, R183, 0x7fffff25, PT ;  /* 0x7fffff25b700780c */ /* 0x000fe20003fa6070 */
[----:B------:R-:W-:-:S04]  /*eb00*/  IMAD.WIDE R82, R182, 0x4, R232 ;  /* 0x00000004b6527825 */ /* 0x000fc800078e02e8 */
        /* <DEDUP_REMOVED lines=11> */
[----:B------:R-:W-:Y:S02]  /*ebc0*/  IMAD R182, R222, 0x5b, RZ ;  /* 0x0000005bdeb67824 */ /* 0x000fe400078e02ff */
[----:B------:R-:W-:-:S04]  /*ebd0*/  IMAD.WIDE R70, R183, 0x4, R232 ;  /* 0x00000004b7467825 */ /* 0x000fc800078e02e8 */
[C---:B------:R-:W-:Y:S01]  /*ebe0*/  IMAD.WIDE R12, R183.reuse, 0x4, R236 ;  /* 0x00000004b70c7825 */ /* 0x040fe200078e02ec */
[----:B------:R4:W-:Y:S03]  /*ebf0*/  LDGSTS.E [R0+0xae00], desc[UR14][R70.64], !P2 ;  /* 0x0ae0000046007fae */ /* 0x0009e6000d12184e */
[C---:B------:R-:W-:Y:S01]  /*ec00*/  IMAD.WIDE R14, R183.reuse, 0x4, R240 ;  /* 0x00000004b70e7825 */ /* 0x040fe200078e02f0 */
[----:B------:R4:W-:Y:S03]  /*ec10*/  LDGSTS.E [R0+0xae80], desc[UR14][R12.64], !P2 ;  /* 0x0ae800000c007fae */ /* 0x0009e6000d12184e */
[----:B------:R-:W-:Y:S01]  /*ec20*/  IMAD.WIDE R16, R183, 0x4, R4 ;  /* 0x00000004b7107825 */ /* 0x000fe200078e0204 */
[----:B------:R4:W-:Y:S03]  /*ec30*/  LDGSTS.E [R0+0xaf00], desc[UR14][R14.64], !P2 ;  /* 0x0af000000e007fae */ /* 0x0009e6000d12184e */
[----:B-1----:R-:W-:Y:S01]  /*ec40*/  VIADD R183, R184, 0xffffff9c ;  /* 0xffffff9cb8b77836 */ /* 0x002fe20000000000 */
[----:B------:R1:W-:Y:S01]  /*ec50*/  LDGSTS.E [R0+0xaf80], desc[UR14][R16.64], !P2 ;  /* 0x0af8000010007fae */ /* 0x0003e2000d12184e */
[----:B------:R-:W-:-:S03]  /*ec60*/  IMAD.WIDE R64, R182, 0x4, R232 ;  /* 0x00000004b6407825 */ /* 0x000fc600078e02e8 */
[----:B------:R-:W-:Y:S01]  /*ec70*/  ISETP.GE.U32.AND P2, PT, R183, 0x7fffff1d, PT ;  /* 0x7fffff1db700780c */ /* 0x000fe20003f46070 */
[----:B------:R-:W-:Y:S01]  /*ec80*/  IMAD.WIDE R62, R182, 0x4, R236 ;  /* 0x00000004b63e7825 */ /* 0x000fe200078e02ec */
[----:B------:R1:W-:Y:S03]  /*ec90*/  LDGSTS.E [R0+0xb600], desc[UR14][R64.64], !P5 ;  /* 0x0b60000040007fae */ /* 0x0003e6000e92184e */
[----:B------:R-:W-:Y:S01]  /*eca0*/  IMAD R183, R222, 0x5f, RZ ;  /* 0x0000005fdeb77824 */ /* 0x000fe200078e02ff */
[----:B------:R1:W-:Y:S01]  /*ecb0*/  LDGSTS.E [R0+0xb680], desc[UR14][R62.64], !P5 ;  /* 0x0b6800003e007fae */ /* 0x0003e2000e92184e */
[----:B------:R-:W-:-:S04]  /*ecc0*/  IMAD.WIDE R60, R182, 0x4, R240 ;  /* 0x00000004b63c7825 */ /* 0x000fc800078e02f0 */
[----:B------:R-:W-:Y:S01]  /*ecd0*/  IMAD.WIDE R58, R182, 0x4, R4 ;  /* 0x00000004b63a7825 */ /* 0x000fe200078e0204 */
[----:B--2---:R-:W-:Y:S01]  /*ece0*/  IADD3 R182, R185, -0x68, RZ ;  /* 0xffffff98b9b67810 */ /* 0x004fe20007ffe0ff */
[----:B------:R2:W-:Y:S02]  /*ecf0*/  LDGSTS.E [R0+0xb700], desc[UR14][R60.64], !P5 ;  /* 0x0b7000003c007fae */ /* 0x0005e4000e92184e */
[C---:B------:R-:W-:Y:S02]  /*ed00*/  IMAD.WIDE R32, R183.reuse, 0x4, R232 ;  /* 0x00000004b7207825 */ /* 0x040fe400078e02e8 */
[----:B------:R2:W-:Y:S01]  /*ed10*/  LDGSTS.E [R0+0xb780], desc[UR14][R58.64], !P5 ;  /* 0x0b7800003a007fae */ /* 0x0005e2000e92184e */
[----:B------:R-:W-:Y:S01]  /*ed20*/  ISETP.GE.U32.AND P5, PT, R182, 0x7fffff19, PT ;  /* 0x7fffff19b600780c */ /* 0x000fe20003fa6070 */
[C---:B------:R-:W-:Y:S02]  /*ed30*/  IMAD.WIDE R30, R183.reuse, 0x4, R236 ;  /* 0x00000004b71e7825 */ /* 0x040fe400078e02ec */
[----:B------:R2:W-:Y:S02]  /*ed40*/  LDGSTS.E [R0+0xbe00], desc[UR14][R32.64], !P1 ;  /* 0x0be0000020007fae */ /* 0x0005e4000c92184e */
[----:B------:R-:W-:-:S02]  /*ed50*/  IMAD.WIDE R28, R183, 0x4, R240 ;  /* 0x00000004b71c7825 */ /* 0x000fc400078e02f0 */
[----:B------:R2:W-:Y:S02]  /*ed60*/  LDGSTS.E [R0+0xbe80], desc[UR14][R30.64], !P1 ;  /* 0x0be800001e007fae */ /* 0x0005e4000c92184e */
[----:B------:R-:W-:Y:S02]  /*ed70*/  IMAD.WIDE R26, R183, 0x4, R4 ;  /* 0x00000004b71a7825 */ /* 0x000fe400078e0204 */
[----:B------:R2:W-:Y:S02]  /*ed80*/  LDGSTS.E [R0+0xbf00], desc[UR14][R28.64], !P1 ;  /* 0x0bf000001c007fae */ /* 0x0005e4000c92184e */
[----:B---3--:R-:W-:Y:S02]  /*ed90*/  VIADD R182, R186, 0xffffff94 ;  /* 0xffffff94bab67836 */ /* 0x008fe40000000000 */
[----:B------:R3:W-:Y:S01]  /*eda0*/  LDGSTS.E [R0+0xbf80], desc[UR14][R26.64], !P1 ;  /* 0x0bf800001a007fae */ /* 0x0007e2000c92184e */
[----:B------:R-:W-:Y:S02]  /*edb0*/  IMAD.WIDE R184, R188, 0x4, R236 ;  /* 0x00000004bcb87825 */ /* 0x000fe400078e02ec */
[----:B------:R-:W-:-:S02]  /*edc0*/  ISETP.GE.U32.AND P1, PT, R182, 0x7fffff15, PT ;  /* 0x7fffff15b600780c */ /* 0x000fc40003f26070 */
[----:B------:R-:W-:-:S04]  /*edd0*/  IMAD.WIDE R182, R188, 0x4, R232 ;  /* 0x00000004bcb67825 */ /* 0x000fc800078e02e8 */
[C---:B------:R-:W-:Y:S01]  /*ede0*/  IMAD.WIDE R186, R188.reuse, 0x4, R240 ;  /* 0x00000004bcba7825 */ /* 0x040fe200078e02f0 */
[----:B------:R3:W-:Y:S03]  /*edf0*/  LDGSTS.E [R0+0xc600], desc[UR14][R182.64], !P2 ;  /* 0x0c600000b6007fae */ /* 0x0007e6000d12184e */
[----:B------:R-:W-:Y:S01]  /*ee00*/  IMAD.WIDE R188, R188, 0x4, R4 ;  /* 0x00000004bcbc7825 */ /* 0x000fe200078e0204 */
[----:B------:R3:W-:Y:S04]  /*ee10*/  LDGSTS.E [R0+0xc680], desc[UR14][R184.64], !P2 ;  /* 0x0c680000b8007fae */ /* 0x0007e8000d12184e */
[----:B------:R-:W-:Y:S04]  /*ee20*/  LDGSTS.E [R0+0xc700], desc[UR14][R186.64], !P2 ;  /* 0x0c700000ba007fae */ /* 0x000fe8000d12184e */
[----:B------:R-:W-:Y:S01]  /*ee30*/  LDGSTS.E [R0+0xc780], desc[UR14][R188.64], !P2 ;  /* 0x0c780000bc007fae */ /* 0x000fe2000d12184e */
[----:B------:R-:W-:Y:S01]  /*ee40*/  ISETP.GE.U32.AND P2, PT, R190, 0x7fffff11, PT ;  /* 0x7fffff11be00780c */ /* 0x000fe20003f46070 */
[----:B------:R-:W-:-:S04]  /*ee50*/  IMAD.WIDE R190, R196, 0x4, R232 ;  /* 0x00000004c4be7825 */ /* 0x000fc800078e02e8 */
[----:B------:R-:W-:Y:S01]  /*ee60*/  IMAD.WIDE R196, R196, 0x4, R4 ;  /* 0x00000004c4c47825 */ /* 0x000fe200078e0204 */
[----:B------:R-:W-:Y:S04]  /*ee70*/  LDGSTS.E [R0+0xce00], desc[UR14][R190.64], !P5 ;  /* 0x0ce00000be007fae */ /* 0x000fe8000e92184e */
[----:B------:R-:W-:Y:S04]  /*ee80*/  LDGSTS.E [R0+0xce80], desc[UR14][R192.64], !P5 ;  /* 0x0ce80000c0007fae */ /* 0x000fe8000e92184e */
        /* <DEDUP_REMOVED lines=23> */
[----:B------:R-:W-:-:S03]  /*f000*/  ISETP.GE.AND P5, PT, R246, R142, PT ;  /* 0x0000008ef600720c */ /* 0x000fc60003fa6270 */
[----:B------:R-:W2:Y:S04]  /*f010*/  LDL.LU R246, [R1+0xcf8] ;  /* 0x000cf80001f67983 */ /* 0x000ea80000300800 */
[----:B------:R-:W3:Y:S04]  /*f020*/  LDL.LU R173, [R1+0xcf4] ;  /* 0x000cf40001ad7983 */ /* 0x000ee80000300800 */
[----:B------:R-:W3:Y:S04]  /*f030*/  LDL.LU R247, [R1+0xcf0] ;  /* 0x000cf00001f77983 */ /* 0x000ee80000300800 */
[----:B------:R-:W3:Y:S04]  /*f040*/  LDL.LU R2, [R1+0xcec] ;  /* 0x000cec0001027983 */ /* 0x000ee80000300800 */
[----:B------:R-:W3:Y:S04]  /*f050*/  LDL.LU R180, [R1+0xce8] ;  /* 0x000ce80001b47983 */ /* 0x000ee80000300800 */
[----:B------:R-:W3:Y:S04]  /*f060*/  LDL.LU R181, [R1+0xce4] ;  /* 0x000ce40001b57983 */ /* 0x000ee80000300800 */
[----:B------:R-:W3:Y:S01]  /*f070*/  LDL.LU R172, [R1+0xce0] ;  /* 0x000ce00001ac7983 */ /* 0x000ee20000300800 */
[----:B------:R-:W-:Y:S01]  /*f080*/  IMAD R140, R252, UR29, RZ ;  /* 0x0000001dfc8c7c24 */ /* 0x000fe2000f8e02ff */
[----:B------:R-:W-:-:S02]  /*f090*/  ULDC UR29, c[0x0][0x240] ;  /* 0x00009000001d7ab9 */ /* 0x000fc40000000800 */
[----:B------:R-:W3:Y:S04]  /*f0a0*/  LDL.LU R252, [R1+0x3718] ;  /* 0x0037180001fc7983 */ /* 0x000ee80000300800 */
[----:B------:R-:W3:Y:S04]  /*f0b0*/  LDL.LU R178, [R1+0xcdc] ;  /* 0x000cdc0001b27983 */ /* 0x000ee80000300800 */
[----:B------:R4:W-:Y:S02]  /*f0c0*/  STL [R1+0x1670], R140 ;  /* 0x0016708c01007387 */ /* 0x0009e40000100800 */
[----:B----4-:R-:W-:Y:S01]  /*f0d0*/  IMAD R140, R179, UR28, RZ ;  /* 0x0000001cb38c7c24 */ /* 0x010fe2000f8e02ff */
[----:B------:R-:W-:Y:S01]  /*f0e0*/  ULDC UR28, c[0x0][0x240] ;  /* 0x00009000001c7ab9 */ /* 0x000fe20000000800 */
[----:B------:R-:W4:Y:S04]  /*f0f0*/  LDL.LU R179, [R1+0xcd8] ;  /* 0x000cd80001b37983 */ /* 0x000f280000300800 */
[----:B------:R1:W-:Y:S02]  /*f100*/  STL [R1+0x1674], R140 ;  /* 0x0016748c01007387 */ /* 0x0003e40000100800 */
[----:B-1----:R-:W-:Y:S01]  /*f110*/  IMAD R140, R3, UR27, RZ ;  /* 0x0000001b038c7c24 */ /* 0x002fe2000f8e02ff */
[----:B------:R-:W-:Y:S01]  /*f120*/  ULDC UR27, c[0x0][0x240] ;  /* 0x00009000001b7ab9 */ /* 0x000fe20000000800 */
[----:B------:R-:W4:Y:S01]  /*f130*/  LDL.LU R3, [R1+0xcd4] ;  /* 0x000cd40001037983 */ /* 0x000f220000300800 */
[----:B------:R-:W-:Y:S01]  /*f140*/  IMAD R141, R163, UR26, RZ ;  /* 0x0000001aa38d7c24 */ /* 0x000fe2000f8e02ff */
[----:B------:R-:W-:-:S02]  /*f150*/  ULDC UR26, c[0x0][0x240] ;  /* 0x00009000001a7ab9 */ /* 0x000fc40000000800 */
[----:B------:R2:W-:Y:S04]  /*f160*/  STL [R1+0x1690], R140 ;  /* 0x0016908c01007387 */ /* 0x0005e80000100800 */
[----:B------:R-:W-:Y:S01]  /*f170*/  STL [R1+0x1694], R141 ;  /* 0x0016948d01007387 */ /* 0x000fe20000100800 */
[----:B--2---:R-:W-:Y:S01]  /*f180*/  IMAD R140, R246, UR25, RZ ;  /* 0x00000019f68c7c24 */ /* 0x004fe2000f8e02ff */
[----:B------:R-:W-:Y:S02]  /*f190*/  ULDC UR25, c[0x0][0x240] ;  /* 0x0000900000197ab9 */ /* 0x000fe40000000800 */
[----:B------:R-:W2:Y:S04]  /*f1a0*/  LDL.LU R246, [R1+0xcd0] ;  /* 0x000cd00001f67983 */ /* 0x000ea80000300800 */
[----:B------:R3:W-:Y:S02]  /*f1b0*/  STL [R1+0x1698], R140 ;  /* 0x0016988c01007387 */ /* 0x0007e40000100800 */
[----:B---3--:R-:W-:Y:S01]  /*f1c0*/  IMAD R140, R173, UR24, RZ ;  /* 0x00000018ad8c7c24 */ /* 0x008fe2000f8e02ff */
[----:B------:R-:W-:Y:S01]  /*f1d0*/  ULDC UR24, c[0x0][0x240] ;  /* 0x0000900000187ab9 */ /* 0x000fe20000000800 */
[----:B------:R-:W3:Y:S04]  /*f1e0*/  LDL.LU R173, [R1+0xccc] ;  /* 0x000ccc0001ad7983 */ /* 0x000ee80000300800 */
[----:B------:R1:W-:Y:S02]  /*f1f0*/  STL [R1+0x169c], R140 ;  /* 0x00169c8c01007387 */ /* 0x0003e40000100800 */
[----:B-1----:R-:W-:Y:S01]  /*f200*/  IMAD R140, R247, UR23, RZ ;  /* 0x00000017f78c7c24 */ /* 0x002fe2000f8e02ff */
[----:B------:R-:W-:Y:S01]  /*f210*/  ULDC UR23, c[0x0][0x240] ;  /* 0x0000900000177ab9 */ /* 0x000fe20000000800 */
[----:B------:R-:W3:Y:S04]  /*f220*/  LDL.LU R247, [R1+0xcc8] ;  /* 0x000cc80001f77983 */ /* 0x000ee80000300800 */
[----:B------:R1:W-:Y:S02]  /*f230*/  STL [R1+0x16a0], R140 ;  /* 0x0016a08c01007387 */ /* 0x0003e40000100800 */
[----:B-1----:R-:W-:Y:S01]  /*f240*/  IMAD R140, R2, UR22, RZ ;  /* 0x00000016028c7c24 */ /* 0x002fe2000f8e02ff */
[----:B------:R-:W-:Y:S01]  /*f250*/  ULDC UR22, c[0x0][0x240] ;  /* 0x0000900000167ab9 */ /* 0x000fe20000000800 */
[----:B------:R-:W3:Y:S04]  /*f260*/  LDL.LU R2, [R1+0xcc4] ;  /* 0x000cc40001027983 */ /* 0x000ee80000300800 */
[----:B------:R1:W-:Y:S04]  /*f270*/  STL [R1+0x16a4], R140 ;  /* 0x0016a48c01007387 */ /* 0x0003e80000100800 */
[----:B------:R-:W3:Y:S01]  /*f280*/  LDL.LU R162, [R1+0xcc0] ;  /* 0x000cc00001a27983 */ /* 0x000ee20000300800 */
[----:B-1----:R-:W-:Y:S01]  /*f290*/  IMAD R140, R180, UR21, RZ ;  /* 0x00000015b48c7c24 */ /* 0x002fe2000f8e02ff */
[----:B------:R-:W-:-:S02]  /*f2a0*/  ULDC UR21, c[0x0][0x240] ;  /* 0x0000900000157ab9 */ /* 0x000fc40000000800 */
        /* <DEDUP_REMOVED lines=8> */
[----:B------:R-:W-:-:S04]  /*f330*/  ULDC UR19, c[0x0][0x240] ;  /* 0x0000900000137ab9 */ /* 0x000fc80000000800 */
[----:B------:R1:W-:Y:S02]  /*f340*/  STL [R1+0x16b0], R140 ;  /* 0x0016b08c01007387 */ /* 0x0003e40000100800 */
[----:B-1----:R-:W-:Y:S01]  /*f350*/  IMAD R140, R178, UR18, RZ ;  /* 0x00000012b28c7c24 */ /* 0x002fe2000f8e02ff */
[----:B------:R-:W-:Y:S01]  /*f360*/  ULDC UR18, c[0x0][0x240] ;  /* 0x0000900000127ab9 */ /* 0x000fe20000000800 */
[----:B------:R-:W3:Y:S04]  /*f370*/  LDL.LU R178, [R1+0xcb0] ;  /* 0x000cb00001b27983 */ /* 0x000ee80000300800 */
[----:B------:R4:W-:Y:S02]  /*f380*/  STL [R1+0x16b4], R140 ;  /* 0x0016b48c01007387 */ /* 0x0009e40000100800 */
[----:B----4-:R-:W-:Y:S01]  /*f390*/  IMAD R140, R179, UR17, RZ ;  /* 0x00000011b38c7c24 */ /* 0x010fe2000f8e02ff */
[----:B------:R-:W-:Y:S01]  /*f3a0*/  ULDC UR17, c[0x0][0x240] ;  /* 0x0000900000117ab9 */ /* 0x000fe20000000800 */
[----:B------:R-:W4:Y:S04]  /*f3b0*/  LDL.LU R179, [R1+0xcac] ;  /* 0x000cac0001b37983 */ /* 0x000f280000300800 */
[----:B------:R1:W-:Y:S04]  /*f3c0*/  STL [R1+0x16b8], R140 ;  /* 0x0016b88c01007387 */ /* 0x0003e80000100800 */
[----:B------:R-:W4:Y:S01]  /*f3d0*/  LDL.LU R172, [R1+0xca8] ;  /* 0x000ca80001ac7983 */ /* 0x000f220000300800 */
[----:B-1----:R-:W-:Y:S01]  /*f3e0*/  IMAD R140, R3, UR16, RZ ;  /* 0x00000010038c7c24 */ /* 0x002fe2000f8e02ff */
[----:B------:R-:W-:-:S02]  /*f3f0*/  ULDC UR16, c[0x0][0x240] ;  /* 0x0000900000107ab9 */ /* 0x000fc40000000800 */
[----:B------:R-:W4:Y:S04]  /*f400*/  LDL.LU R3, [R1+0xca4] ;  /* 0x000ca40001037983 */ /* 0x000f280000300800 */
[----:B------:R2:W-:Y:S02]  /*f410*/  STL [R1+0x16bc], R140 ;  /* 0x0016bc8c01007387 */ /* 0x0005e40000100800 */
[----:B--2---:R-:W-:Y:S01]  /*f420*/  IMAD R140, R246, UR13, RZ ;  /* 0x0000000df68c7c24 */ /* 0x004fe2000f8e02ff */
[----:B------:R-:W-:Y:S01]  /*f430*/  ULDC UR13, c[0x0][0x240] ;  /* 0x00009000000d7ab9 */ /* 0x000fe20000000800 */
        /* <DEDUP_REMOVED lines=13> */
[----:B------:R1:W-:Y:S01]  /*f510*/  STL [R1+0x16cc], R140 ;  /* 0x0016cc8c01007387 */ /* 0x0003e20000100800 */
[----:B------:R-:W-:Y:S01]  /*f520*/  IMAD R141, R162, UR4, RZ ;  /* 0x00000004a28d7c24 */ /* 0x000fe2000f8e02ff */
[----:B------:R-:W-:-:S04]  /*f530*/  ULDC UR4, c[0x0][0x240] ;  /* 0x0000900000047ab9 */ /* 0x000fc80000000800 */
[----:B------:R-:W-:Y:S01]  /*f540*/  STL [R1+0x16d0], R141 ;  /* 0x0016d08d01007387 */ /* 0x000fe20000100800 */
[----:B-1----:R-:W-:Y:S01]  /*f550*/  IMAD R140, R180, UR10, RZ ;  /* 0x0000000ab48c7c24 */ /* 0x002fe2000f8e02ff */
[----:B------:R-:W-:Y:S02]  /*f560*/  ULDC UR10, c[0x0][0x240] ;  /* 0x00009000000a7ab9 */ /* 0x000fe40000000800 */
[----:B------:R-:W3:Y:S04]  /*f570*/  LDL.LU R180, [R1+0xc90] ;  /* 0x000c900001b47983 */ /* 0x000ee80000300800 */
[----:B------:R1:W-:Y:S02]  /*f580*/  STL [R1+0x16d4], R140 ;  /* 0x0016d48c01007387 */ /* 0x0003e40000100800 */
[----:B-1----:R-:W-:Y:S01]  /*f590*/  IMAD R140, R181, UR7, RZ ;  /* 0x00000007b58c7c24 */ /* 0x002fe2000f8e02ff */
[----:B------:R-:W-:Y:S01]  /*f5a0*/  ULDC UR7, c[0x0][0x240] ;  /* 0x0000900000077ab9 */ /* 0x000fe20000000800 */
[----:B------:R-:W3:Y:S01]  /*f5b0*/  LDL.LU R181, [R1+0xc8c] ;  /* 0x000c8c0001b57983 */ /* 0x000ee20000300800 */
[----:B------:R-:W-:-:S03]  /*f5c0*/  IMAD R141, R163, UR6, RZ ;  /* 0x00000006a38d7c24 */ /* 0x000fc6000f8e02ff */
[----:B------:R1:W-:Y:S01]  /*f5d0*/  STL [R1+0x16d8], R140 ;  /* 0x0016d88c01007387 */ /* 0x0003e20000100800 */
[----:B------:R-:W-:-:S03]  /*f5e0*/  ULDC UR6, c[0x0][0x240] ;  /* 0x0000900000067ab9 */ /* 0x000fc60000000800 */
[----:B------:R-:W-:Y:S01]  /*f5f0*/  STL [R1+0x16dc], R141 ;  /* 0x0016dc8d01007387 */ /* 0x000fe20000100800 */
[----:B-1----:R-:W-:Y:S01]  /*f600*/  IMAD R140, R178, UR61, RZ ;  /* 0x0000003db28c7c24 */ /* 0x002fe2000f8e02ff */
[----:B------:R-:W-:Y:S02]  /*f610*/  ULDC UR61, c[0x0][0x240] ;  /* 0x00009000003d7ab9 */ /* 0x000fe40000000800 */
[----:B------:R-:W3:Y:S04]  /*f620*/  LDL.LU R178, [R1+0xc88] ;  /* 0x000c880001b27983 */ /* 0x000ee80000300800 */
[----:B------:R4:W-:Y:S02]  /*f630*/  STL [R1+0x16e0], R140 ;  /* 0x0016e08c01007387 */ /* 0x0009e40000100800 */
[----:B----4-:R-:W-:Y:S01]  /*f640*/  IMAD R140, R179, UR60, RZ ;  /* 0x0000003cb38c7c24 */ /* 0x010fe2000f8e02ff */
[----:B------:R-:W-:Y:S01]  /*f650*/  ULDC UR60, c[0x0][0x240] ;  /* 0x00009000003c7ab9 */ /* 0x000fe20000000800 */
[----:B------:R-:W4:Y:S01]  /*f660*/  LDL.LU R179, [R1+0xc84] ;  /* 0x000c840001b37983 */ /* 0x000f220000300800 */
[----:B------:R-:W-:-:S03]  /*f670*/  IMAD R141, R172, UR59, RZ ;  /* 0x0000003bac8d7c24 */ /* 0x000fc6000f8e02ff */
[----:B------:R1:W-:Y:S01]  /*f680*/  STL [R1+0x16e4], R140 ;  /* 0x0016e48c01007387 */ /* 0x0003e20000100800 */
[----:B------:R-:W-:-:S03]  /*f690*/  ULDC UR59, c[0x0][0x240] ;  /* 0x00009000003b7ab9 */ /* 0x000fc60000000800 */
[----:B------:R-:W-:Y:S01]  /*f6a0*/  STL [R1+0x16e8], R141 ;  /* 0x0016e88d01007387 */ /* 0x000fe20000100800 */
[----:B-1----:R-:W-:Y:S01]  /*f6b0*/  IMAD R140, R3, UR58, RZ ;  /* 0x0000003a038c7c24 */ /* 0x002fe2000f8e02ff */
[----:B------:R-:W-:Y:S02]  /*f6c0*/  ULDC UR58, c[0x0][0x240] ;  /* 0x00009000003a7ab9 */ /* 0x000fe40000000800 */
[----:B------:R-:W4:Y:S04]  /*f6d0*/  LDL.LU R3, [R1+0xc80] ;  /* 0x000c800001037983 */ /* 0x000f280000300800 */
[----:B------:R2:W-:Y:S02]  /*f6e0*/  STL [R1+0x16ec], R140 ;  /* 0x0016ec8c01007387 */ /* 0x0005e40000100800 */
[----:B--2---:R-:W-:Y:S01]  /*f6f0*/  IMAD R140, R246, UR57, RZ ;  /* 0x00000039f68c7c24 */ /* 0x004fe2000f8e02ff */
[----:B------:R-:W-:Y:S01]  /*f700*/  ULDC UR57, c[0x0][0x240] ;  /* 0x0000900000397ab9 */ /* 0x000fe20000000800 */
[----:B------:R-:W2:Y:S04]  /*f710*/  LDL.LU R246, [R1+0xc7c] ;  /* 0x000c7c0001f67983 */ /* 0x000ea80000300800 */
[----:B------:R1:W-:Y:S01]  /*f720*/  STL [R1+0x16f0], R140 ;  /* 0x0016f08c01007387 */ /* 0x0003e20000100800 */
[----:B---3--:R-:W-:Y:S01]  /*f730*/  IMAD R141, R173, UR56, RZ ;  /* 0x00000038ad8d7c24 */ /* 0x008fe2000f8e02ff */
[----:B------:R-:W-:-:S04]  /*f740*/  ULDC UR56, c[0x0][0x240] ;  /* 0x0000900000387ab9 */ /* 0x000fc80000000800 */
[----:B------:R-:W-:Y:S04]  /*f750*/  STL [R1+0x16f4], R141 ;  /* 0x0016f48d01007387 */ /* 0x000fe80000100800 */
[----:B------:R-:W3:Y:S04]  /*f760*/  LDL.LU R166, [R1+0xc78] ;  /* 0x000c780001a67983 */ /* 0x000ee80000300800 */
[----:B------:R-:W3:Y:S01]  /*f770*/  LDL.LU R167, [R1+0xc74] ;  /* 0x000c740001a77983 */ /* 0x000ee20000300800 */
[----:B-1----:R-:W-:Y:S01]  /*f780*/  IMAD R140, R247, UR55, RZ ;  /* 0x00000037f78c7c24 */ /* 0x002fe2000f8e02ff */
[----:B------:R-:W-:-:S04]  /*f790*/  ULDC UR55, c[0x0][0x240] ;  /* 0x0000900000377ab9 */ /* 0x000fc80000000800 */
[----:B------:R-:W-:Y:S04]  /*f7a0*/  STL [R1+0x16f8], R140 ;  /* 0x0016f88c01007387 */ /* 0x000fe80000100800 */
[----:B------:R-:W3:Y:S04]  /*f7b0*/  LDL.LU R174, [R1+0xc70] ;  /* 0x000c700001ae7983 */ /* 0x000ee80000300800 */
[----:B------:R-:W3:Y:S01]  /*f7c0*/  LDL.LU R175, [R1+0xc6c] ;  /* 0x000c6c0001af7983 */ /* 0x000ee20000300800 */
[----:B------:R-:W-:Y:S01]  /*f7d0*/  IMAD R2, R2, UR54, RZ ;  /* 0x0000003602027c24 */ /* 0x000fe2000f8e02ff */
[----:B------:R-:W-:-:S04]  /*f7e0*/  ULDC UR54, c[0x0][0x240] ;  /* 0x0000900000367ab9 */ /* 0x000fc80000000800 */
[----:B------:R1:W-:Y:S04]  /*f7f0*/  STL [R1+0x16fc], R2 ;  /* 0x0016fc0201007387 */ /* 0x0003e80000100800 */
[----:B------:R-:W3:Y:S04]  /*f800*/  LDL.LU R162, [R1+0xc68] ;  /* 0x000c680001a27983 */ /* 0x000ee80000300800 */
[----:B------:R-:W3:Y:S01]  /*f810*/  LDL.LU R163, [R1+0xc64] ;  /* 0x000c640001a37983 */ /* 0x000ee20000300800 */
[----:B-1----:R-:W-:Y:S01]  /*f820*/  IMAD R2, R180, UR53, RZ ;  /* 0x00000035b4027c24 */ /* 0x002fe2000f8e02ff */
        /* <DEDUP_REMOVED lines=8> */
[----:B-1----:R-:W3:Y:S01]  /*f8b0*/  LDL.LU R2, [R1+0xc54] ;  /* 0x000c540001027983 */ /* 0x002ee20000300800 */
[----:B------:R-:W-:Y:S01]  /*f8c0*/  IMAD R140, R178, UR51, RZ ;  /* 0x00000033b28c7c24 */ /* 0x000fe2000f8e02ff */
[----:B------:R-:W-:-:S04]  /*f8d0*/  ULDC UR51, c[0x0][0x240] ;  /* 0x0000900000337ab9 */ /* 0x000fc80000000800 */
[----:B------:R4:W-:Y:S04]  /*f8e0*/  STL [R1+0x1708], R140 ;  /* 0x0017088c01007387 */ /* 0x0009e80000100800 */
[----:B------:R-:W3:Y:S04]  /*f8f0*/  LDL.LU R180, [R1+0xc50] ;  /* 0x000c500001b47983 */ /* 0x000ee80000300800 */
[----:B------:R-:W3:Y:S01]  /*f900*/  LDL.LU R181, [R1+0xc4c] ;  /* 0x000c4c0001b57983 */ /* 0x000ee20000300800 */
[----:B----4-:R-:W-:Y:S01]  /*f910*/  IMAD R140, R179, UR50, RZ ;  /* 0x00000032b38c7c24 */ /* 0x010fe2000f8e02ff */
[----:B------:R-:W-:-:S04]  /*f920*/  ULDC UR50, c[0x0][0x240] ;  /* 0x0000900000327ab9 */ /* 0x000fc80000000800 */
[----:B------:R-:W-:Y:S04]  /*f930*/  STL [R1+0x170c], R140 ;  /* 0x00170c8c01007387 */ /* 0x000fe80000100800 */
[----:B------:R-:W4:Y:S04]  /*f940*/  LDL.LU R178, [R1+0xc48] ;  /* 0x000c480001b27983 */ /* 0x000f280000300800 */
[----:B------:R-:W4:Y:S01]  /*f950*/  LDL.LU R179, [R1+0xc44] ;  /* 0x000c440001b37983 */ /* 0x000f220000300800 */
[----:B------:R-:W-:Y:S01]  /*f960*/  IMAD R3, R3, UR49, RZ ;  /* 0x0000003103037c24 */ /* 0x000fe2000f8e02ff */
[----:B------:R-:W-:-:S04]  /*f970*/  ULDC UR49, c[0x0][0x240] ;  /* 0x0000900000317ab9 */ /* 0x000fc80000000800 */
[----:B------:R1:W-:Y:S04]  /*f980*/  STL [R1+0x1710], R3 ;  /* 0x0017100301007387 */ /* 0x0003e80000100800 */
[----:B-1----:R-:W4:Y:S01]  /*f990*/  LDL.LU R3, [R1+0xc40] ;  /* 0x000c400001037983 */ /* 0x002f220000300800 */
[----:B--2---:R-:W-:Y:S01]  /*f9a0*/  IMAD R140, R246, UR48, RZ ;  /* 0x00000030f68c7c24 */ /* 0x004fe2000f8e02ff */
[----:B------:R-:W-:Y:S02]  /*f9b0*/  ULDC UR48, c[0x0][0x240] ;  /* 0x0000900000307ab9 */ /* 0x000fe40000000800 */
[----:B------:R-:W2:Y:S04]  /*f9c0*/  LDL.LU R246, [R1+0xc3c] ;  /* 0x000c3c0001f67983 */ /* 0x000ea80000300800 */
[----:B------:R1:W-:Y:S01]  /*f9d0*/  STL [R1+0x1714], R140 ;  /* 0x0017148c01007387 */ /* 0x0003e20000100800 */
[----:B---3--:R-:W-:Y:S01]  /*f9e0*/  IMAD R141, R166, UR47, RZ ;  /* 0x0000002fa68d7c24 */ /* 0x008fe2000f8e02ff */
[----:B------:R-:W-:Y:S01]  /*f9f0*/  ULDC UR47, c[0x0][0x240] ;  /* 0x00009000002f7ab9 */ /* 0x000fe20000000800 */
[----:B-1----:R-:W-:-:S03]  /*fa00*/  IMAD R140, R167, UR46, RZ ;  /* 0x0000002ea78c7c24 */ /* 0x002fc6000f8e02ff */
[----:B------:R1:W-:Y:S01]  /*fa10*/  STL [R1+0x1718], R141 ;  /* 0x0017188d01007387 */ /* 0x0003e20000100800 */
[----:B------:R-:W-:-:S03]  /*fa20*/  ULDC UR46, c[0x0][0x240] ;  /* 0x00009000002e7ab9 */ /* 0x000fc60000000800 */
[----:B------:R3:W-:Y:S01]  /*fa30*/  STL [R1+0x171c], R140 ;  /* 0x00171c8c01007387 */ /* 0x0007e20000100800 */
[----:B-1----:R-:W-:Y:S01]  /*fa40*/  IMAD R141, R174, UR45, RZ ;  /* 0x0000002dae8d7c24 */ /* 0x002fe2000f8e02ff */
[----:B------:R-:W-:Y:S01]  /*fa50*/  ULDC UR45, c[0x0][0x240] ;  /* 0x00009000002d7ab9 */ /* 0x000fe20000000800 */
[----:B---3--:R-:W-:-:S03]  /*fa60*/  IMAD R140, R175, UR44, RZ ;  /* 0x0000002caf8c7c24 */ /* 0x008fc6000f8e02ff */
        /* <DEDUP_REMOVED lines=18> */
[----:B------:R-:W-:Y:S01]  /*fb90*/  STL [R1+0x1738], R141 ;  /* 0x0017388d01007387 */ /* 0x000fe20000100800 */
[----:B------:R-:W-:-:S03]  /*fba0*/  ULDC UR38, c[0x0][0x240] ;  /* 0x0000900000267ab9 */ /* 0x000fc60000000800 */
[----:B------:R1:W-:Y:S01]  /*fbb0*/  STL [R1+0x173c], R140 ;  /* 0x00173c8c01007387 */ /* 0x0003e20000100800 */
[----:B------:R-:W-:Y:S01]  /*fbc0*/  IMAD R2, R180, UR37, RZ ;  /* 0x00000025b4027c24 */ /* 0x000fe2000f8e02ff */
[----:B------:R-:W-:Y:S01]  /*fbd0*/  ULDC UR37, c[0x0][0x240] ;  /* 0x0000900000257ab9 */ /* 0x000fe20000000800 */
[----:B-1----:R-:W-:-:S03]  /*fbe0*/  IMAD R140, R181, UR36, RZ ;  /* 0x00000024b58c7c24 */ /* 0x002fc6000f8e02ff */
[----:B------:R4:W-:Y:S01]  /*fbf0*/  STL [R1+0x1740], R2 ;  /* 0x0017400201007387 */ /* 0x0009e20000100800 */
[----:B------:R-:W-:-:S03]  /*fc00*/  ULDC UR36, c[0x0][0x240] ;  /* 0x0000900000247ab9 */ /* 0x000fc60000000800 */
[----:B------:R1:W-:Y:S01]  /*fc10*/  STL [R1+0x1744], R140 ;  /* 0x0017448c01007387 */ /* 0x0003e20000100800 */
[----:B----4-:R-:W-:Y:S01]  /*fc20*/  IMAD R2, R178, UR35, RZ ;  /* 0x00000023b2027c24 */ /* 0x010fe2000f8e02ff */
[----:B------:R-:W-:Y:S01]  /*fc30*/  ULDC UR35, c[0x0][0x240] ;  /* 0x0000900000237ab9 */ /* 0x000fe20000000800 */
[----:B-1----:R-:W-:-:S03]  /*fc40*/  IMAD R140, R179, UR34, RZ ;  /* 0x00000022b38c7c24 */ /* 0x002fc6000f8e02ff */
[----:B------:R1:W-:Y:S01]  /*fc50*/  STL [R1+0x1748], R2 ;  /* 0x0017480201007387 */ /* 0x0003e20000100800 */
[----:B------:R-:W-:-:S03]  /*fc60*/  ULDC UR34, c[0x0][0x240] ;  /* 0x0000900000227ab9 */ /* 0x000fc60000000800 */
[----:B------:R-:W-:Y:S01]  /*fc70*/  STL [R1+0x174c], R140 ;  /* 0x00174c8c01007387 */ /* 0x000fe20000100800 */
[----:B-1----:R-:W-:Y:S01]  /*fc80*/  IMAD R2, R3, UR33, RZ ;  /* 0x0000002103027c24 */ /* 0x002fe2000f8e02ff */
[----:B------:R-:W-:-:S04]  /*fc90*/  ULDC UR33, c[0x0][0x240] ;  /* 0x0000900000217ab9 */ /* 0x000fc80000000800 */
[----:B------:R1:W-:Y:S02]  /*fca0*/  STL [R1+0x1750], R2 ;  /* 0x0017500201007387 */ /* 0x0003e40000100800 */
[----:B-1----:R-:W-:Y:S01]  /*fcb0*/  IMAD R2, R252, UR31, RZ ;  /* 0x0000001ffc027c24 */ /* 0x002fe2000f8e02ff */
[----:B------:R-:W-:Y:S01]  /*fcc0*/  ULDC UR31, c[0x0][0x240] ;  /* 0x00009000001f7ab9 */ /* 0x000fe20000000800 */
[----:B------:R-:W-:Y:S01]  /*fcd0*/  IMAD R252, R223, UR9, RZ ;  /* 0x00000009dffc7c24 */ /* 0x000fe2000f8e02ff */
[----:B------:R-:W-:Y:S02]  /*fce0*/  ULDC UR9, c[0x0][0x238] ;  /* 0x00008e0000097ab9 */ /* 0x000fe40000000800 */
[----:B------:R-:W-:Y:S01]  /*fcf0*/  USHF.L.U32 UR9, UR9, 0x7, URZ ;  /* 0x0000000709097899 */ /* 0x000fe2000800063f */
[----:B--2---:R-:W-:Y:S01]  /*fd00*/  IMAD R3, R246, UR32, RZ ;  /* 0x00000020f6037c24 */ /* 0x004fe2000f8e02ff */
[----:B------:R-:W-:-:S04]  /*fd10*/  ULDC UR32, c[0x0][0x240] ;  /* 0x0000900000207ab9 */ /* 0x000fc80000000800 */
[----:B------:R1:W-:Y:S04]  /*fd20*/  STL [R1+0x1754], R3 ;  /* 0x0017540301007387 */ /* 0x0003e80000100800 */
[----:B------:R2:W-:Y:S01]  /*fd30*/  STL [R1+0x1758], R2 ;  /* 0x0017580201007387 */ /* 0x0005e20000100800 */
[----:B-1----:R-:W-:Y:S01]  /*fd40*/  IMAD R3, R249, UR30, RZ ;  /* 0x0000001ef9037c24 */ /* 0x002fe2000f8e02ff */
[----:B------:R-:W-:Y:S01]  /*fd50*/  ULDC UR30, c[0x0][0x240] ;  /* 0x00009000001e7ab9 */ /* 0x000fe20000000800 */
[----:B--2---:R-:W-:-:S03]  /*fd60*/  IMAD R2, R248, UR29, RZ ;  /* 0x0000001df8027c24 */ /* 0x004fc6000f8e02ff */
[----:B------:R1:W-:Y:S01]  /*fd70*/  STL [R1+0x175c], R3 ;  /* 0x00175c0301007387 */ /* 0x0003e20000100800 */
[----:B------:R-:W-:Y:S01]  /*fd80*/  IMAD R246, R224, UR11, RZ ;  /* 0x0000000be0f67c24 */ /* 0x000fe2000f8e02ff */
[----:B------:R-:W-:Y:S01]  /*fd90*/  ULDC UR29, c[0x0][0x240] ;  /* 0x00009000001d7ab9 */ /* 0x000fe20000000800 */
[----:B------:R-:W-:Y:S01]  /*fda0*/  IMAD.U32 R249, RZ, RZ, UR9 ;  /* 0x00000009fff97e24 */ /* 0x000fe2000f8e00ff */
[----:B------:R2:W-:Y:S01]  /*fdb0*/  STL [R1+0x1760], R2 ;  /* 0x0017600201007387 */ /* 0x0005e20000100800 */
[----:B------:R-:W-:Y:S01]  /*fdc0*/  ULDC UR11, c[0x0][0x240] ;  /* 0x00009000000b7ab9 */ /* 0x000fe20000000800 */
[----:B-1----:R-:W-:Y:S01]  /*fdd0*/  IMAD R3, R245, UR28, RZ ;  /* 0x0000001cf5037c24 */ /* 0x002fe2000f8e02ff */
[----:B------:R-:W-:Y:S01]  /*fde0*/  ULDC UR28, c[0x0][0x240] ;  /* 0x00009000001c7ab9 */ /* 0x000fe20000000800 */
[----:B--2---:R-:W-:-:S03]  /*fdf0*/  IMAD R2, R244, UR27, RZ ;  /* 0x0000001bf4027c24 */ /* 0x004fc6000f8e02ff */
[----:B------:R1:W-:Y:S01]  /*fe00*/  STL [R1+0x1764], R3 ;  /* 0x0017640301007387 */ /* 0x0003e20000100800 */
[----:B------:R-:W-:Y:S01]  /*fe10*/  IMAD R244, R222, 0x7f, RZ ;  /* 0x0000007fdef47824 */ /* 0x000fe200078e02ff */
[----:B------:R-:W-:Y:S02]  /*fe20*/  ULDC UR27, c[0x0][0x240] ;  /* 0x00009000001b7ab9 */ /* 0x000fe40000000800 */
[----:B------:R2:W-:Y:S01]  /*fe30*/  STL [R1+0x1768], R2 ;  /* 0x0017680201007387 */ /* 0x0005e20000100800 */
[----:B-1----:R-:W-:Y:S01]  /*fe40*/  IMAD R3, R243, UR26, RZ ;  /* 0x0000001af3037c24 */ /* 0x002fe2000f8e02ff */
[----:B------:R-:W-:Y:S01]  /*fe50*/  ULDC UR26, c[0x0][0x240] ;  /* 0x00009000001a7ab9 */ /* 0x000fe20000000800 */
[----:B--2---:R-:W-:-:S03]  /*fe60*/  IMAD R2, R242, UR25, RZ ;  /* 0x00000019f2027c24 */ /* 0x004fc6000f8e02ff */
[----:B------:R1:W-:Y:S01]  /*fe70*/  STL [R1+0x176c], R3 ;  /* 0x00176c0301007387 */ /* 0x0003e20000100800 */
[----:B------:R-:W-:Y:S01]  /*fe80*/  IMAD R242, R222, 0x7b, RZ ;  /* 0x0000007bdef27824 */ /* 0x000fe200078e02ff */
[----:B------:R-:W-:Y:S02]  /*fe90*/  ULDC UR25, c[0x0][0x240] ;  /* 0x0000900000197ab9 */ /* 0x000fe40000000800 */
[----:B------:R-:W2:Y:S01]  /*fea0*/  LDL.LU R179, [R1+0xd0c] ;  /* 0x000d0c0001b37983 */ /* 0x000ea20000300800 */
[----:B-1----:R-:W-:-:S03]  /*feb0*/  IMAD R3, R239, UR24, RZ ;  /* 0x00000018ef037c24 */ /* 0x002fc6000f8e02ff */
[----:B------:R1:W-:Y:S01]  /*fec0*/  STL [R1+0x1770], R2 ;  /* 0x0017700201007387 */ /* 0x0003e20000100800 */
[----:B------:R-:W-:Y:S01]  /*fed0*/  IMAD.WIDE R150, R249, 0x4, R232 ;  /* 0x00000004f9967825 */ /* 0x000fe200078e02e8 */
[----:B------:R-:W-:Y:S02]  /*fee0*/  ULDC UR24, c[0x0][0x240] ;  /* 0x0000900000187ab9 */ /* 0x000fe40000000800 */
[----:B------:R3:W-:Y:S01]  /*fef0*/  STL [R1+0x1774], R3 ;  /* 0x0017740301007387 */ /* 0x0007e20000100800 */
[----:B-1----:R-:W-:Y:S01]  /*ff00*/  IMAD R2, R238, UR23, RZ ;  /* 0x00000017ee027c24 */ /* 0x002fe2000f8e02ff */
[----:B------:R-:W-:Y:S01]  /*ff10*/  ULDC UR23, c[0x0][0x240] ;  /* 0x0000900000177ab9 */ /* 0x000fe20000000800 */
[----:B---3--:R-:W-:-:S03]  /*ff20*/  IMAD R3, R235, UR22, RZ ;  /* 0x00000016eb037c24 */ /* 0x008fc6000f8e02ff */
        /* <DEDUP_REMOVED lines=15> */
[--C-:B------:R-:W-:Y:S01]  /*10020*/  IMAD.WIDE R230, R242, 0x4, R232.reuse ;  /* 0x00000004f2e67825 */ /* 0x100fe200078e02e8 */
[----:B------:R-:W-:Y:S02]  /*10030*/  ULDC UR18, c[0x0][0x240] ;  /* 0x0000900000127ab9 */ /* 0x000fe40000000800 */
[----:B------:R3:W-:Y:S01]  /*10040*/  STL [R1+0x178c], R3 ;  /* 0x00178c0301007387 */ /* 0x0007e20000100800 */
[----:B-1----:R-:W-:Y:S01]  /*10050*/  IMAD R2, R228, UR17, RZ ;  /* 0x00000011e4027c24 */ /* 0x002fe2000f8e02ff */
[----:B------:R-:W-:Y:S01]  /*10060*/  ULDC UR17, c[0x0][0x240] ;  /* 0x0000900000117ab9 */ /* 0x000fe20000000800 */
[----:B------:R-:W-:Y:S02]  /*10070*/  IMAD R228, R222, 0x77, RZ ;  /* 0x00000077dee47824 */ /* 0x000fe400078e02ff */
[----:B---3--:R-:W-:Y:S01]  /*10080*/  IMAD R3, R227, UR16, RZ ;  /* 0x00000010e3037c24 */ /* 0x008fe2000f8e02ff */
[----:B------:R1:W-:Y:S01]  /*10090*/  STL [R1+0x1790], R2 ;  /* 0x0017900201007387 */ /* 0x0003e20000100800 */
[----:B------:R-:W-:Y:S01]  /*100a0*/  IMAD.WIDE R222, R228, 0x4, R232 ;  /* 0x00000004e4de7825 */ /* 0x000fe200078e02e8 */
[----:B------:R-:W-:-:S02]  /*100b0*/  ULDC UR16, c[0x0][0x240] ;  /* 0x0000900000107ab9 */ /* 0x000fc40000000800 */
[----:B------:R3:W-:Y:S04]  /*100c0*/  STL [R1+0x1794], R3 ;  /* 0x0017940301007387 */ /* 0x0007e80000100800 */
[----:B------:R-:W4:Y:S01]  /*100d0*/  LDL.LU.64 R140, [R1+0xc30] ;  /* 0x000c3000018c7983 */ /* 0x000f220000300a00 */
[----:B-1----:R-:W-:Y:S01]  /*100e0*/  IMAD R2, R226, UR13, RZ ;  /* 0x0000000de2027c24 */ /* 0x002fe2000f8e02ff */
[----:B------:R-:W-:Y:S01]  /*100f0*/  ULDC UR13, c[0x0][0x240] ;  /* 0x00009000000d7ab9 */ /* 0x000fe20000000800 */
[C---:B------:R-:W-:Y:S01]  /*10100*/  IMAD.WIDE R226, R228.reuse, 0x4, R240 ;  /* 0x00000004e4e27825 */ /* 0x040fe200078e02f0 */
[----:B------:R-:W-:Y:S03]  /*10110*/  LDGSTS.E [R0+0xee00], desc[UR14][R222.64], !P1 ;  /* 0x0ee00000de007fae */ /* 0x000fe6000c92184e */
[----:B---3--:R-:W-:Y:S01]  /*10120*/  IMAD R3, R225, UR12, RZ ;  /* 0x0000000ce1037c24 */ /* 0x008fe2000f8e02ff */
[----:B------:R-:W3:Y:S01]  /*10130*/  LDL.LU.64 R156, [R1+0xc28] ;  /* 0x000c2800019c7983 */ /* 0x000ee20000300a00 */
[----:B------:R-:W-:Y:S01]  /*10140*/  IMAD.WIDE R224, R228, 0x4, R236 ;  /* 0x00000004e4e07825 */ /* 0x000fe200078e02ec */
[----:B------:R-:W-:-:S02]  /*10150*/  ULDC UR12, c[0x0][0x240] ;  /* 0x00009000000c7ab9 */ /* 0x000fc40000000800 */
[----:B------:R-:W3:Y:S01]  /*10160*/  LDL.LU.64 R158, [R1+0xc20] ;  /* 0x000c2000019e7983 */ /* 0x000ee20000300a00 */
[----:B------:R-:W-:-:S03]  /*10170*/  IMAD.WIDE R228, R228, 0x4, R4 ;  /* 0x00000004e4e47825 */ /* 0x000fc600078e0204 */
[----:B------:R-:W-:Y:S04]  /*10180*/  LDGSTS.E [R0+0xee80], desc[UR14][R224.64], !P1 ;  /* 0x0ee80000e0007fae */ /* 0x000fe8000c92184e */
[----:B------:R-:W-:Y:S04]  /*10190*/  LDGSTS.E [R0+0xef00], desc[UR14][R226.64], !P1 ;  /* 0x0ef00000e2007fae */ /* 0x000fe8000c92184e */
[----:B------:R-:W-:Y:S01]  /*101a0*/  LDGSTS.E [R0+0xef80], desc[UR14][R228.64], !P1 ;  /* 0x0ef80000e4007fae */ /* 0x000fe2000c92184e */
[----:B------:R-:W-:-:S03]  /*101b0*/  ISETP.GE.U32.AND P1, PT, R142, 0x7fffff01, PT ;  /* 0x7fffff018e00780c */ /* 0x000fc60003f26070 */
[----:B------:R-:W3:Y:S04]  /*101c0*/  LDL.LU.64 R142, [R1+0xc18] ;  /* 0x000c1800018e7983 */ /* 0x000ee80000300a00 */
[----:B------:R-:W3:Y:S04]  /*101d0*/  LDL.LU.64 R164, [R1+0xc10] ;  /* 0x000c100001a47983 */ /* 0x000ee80000300a00 */
[----:B------:R-:W3:Y:S04]  /*101e0*/  LDL.LU.64 R166, [R1+0xc08] ;  /* 0x000c080001a67983 */ /* 0x000ee80000300a00 */
[----:B------:R-:W3:Y:S04]  /*101f0*/  LDL.LU.64 R174, [R1+0xc00] ;  /* 0x000c000001ae7983 */ /* 0x000ee80000300a00 */
[----:B------:R-:W-:Y:S04]  /*10200*/  STL.64 [R1+0x1668], R150 ;  /* 0x0016689601007387 */ /* 0x000fe80000100a00 */
[----:B------:R-:W3:Y:S04]  /*10210*/  LDL.LU.64 R172, [R1+0xbf8] ;  /* 0x000bf80001ac7983 */ /* 0x000ee80000300a00 */
[----:B------:R1:W-:Y:S04]  /*10220*/  STL.64 [R1+0x1678], R148 ;  /* 0x0016789401007387 */ /* 0x0003e80000100a00 */
[----:B------:R-:W3:Y:S01]  /*10230*/  LDL.LU.64 R162, [R1+0xbf0] ;  /* 0x000bf00001a27983 */ /* 0x000ee20000300a00 */
[----:B------:R-:W-:-:S03]  /*10240*/  IMAD.WIDE R234, R242, 0x4, R236 ;  /* 0x00000004f2ea7825 */ /* 0x000fc600078e02ec */
[----:B------:R2:W-:Y:S01]  /*10250*/  STL.64 [R1+0x1680], R146 ;  /* 0x0016809201007387 */ /* 0x0005e20000100a00 */
[----:B------:R-:W-:-:S03]  /*10260*/  IMAD.WIDE R238, R242, 0x4, R240 ;  /* 0x00000004f2ee7825 */ /* 0x000fc600078e02f0 */
[----:B------:R-:W3:Y:S01]  /*10270*/  LDL.LU.64 R176, [R1+0xbd0] ;  /* 0x000bd00001b07983 */ /* 0x000ee20000300a00 */
[----:B-1----:R-:W-:-:S03]  /*10280*/  IMAD.WIDE R148, R249, 0x4, R4 ;  /* 0x00000004f9947825 */ /* 0x002fc600078e0204 */
[----:B------:R-:W3:Y:S01]  /*10290*/  LDL.LU.64 R180, [R1+0xbc8] ;  /* 0x000bc80001b47983 */ /* 0x000ee20000300a00 */
[----:B------:R-:W-:-:S03]  /*102a0*/  IMAD.WIDE R232, R244, 0x4, R232 ;  /* 0x00000004f4e87825 */ /* 0x000fc600078e02e8 */
[----:B------:R-:W-:Y:S01]  /*102b0*/  LDGSTS.E [R0+0xf600], desc[UR14][R230.64], !P2 ;  /* 0x0f600000e6007fae */ /* 0x000fe2000d12184e */
[----:B------:R-:W-:-:S03]  /*102c0*/  IMAD.WIDE R236, R244, 0x4, R236 ;  /* 0x00000004f4ec7825 */ /* 0x000fc600078e02ec */
[----:B------:R1:W-:Y:S01]  /*102d0*/  LDGSTS.E [R0+0xf680], desc[UR14][R234.64], !P2 ;  /* 0x0f680000ea007fae */ /* 0x0003e2000d12184e */
[----:B------:R-:W-:-:S03]  /*102e0*/  IMAD.WIDE R240, R244, 0x4, R240 ;  /* 0x00000004f4f07825 */ /* 0x000fc600078e02f0 */
[----:B------:R-:W-:Y:S01]  /*102f0*/  LDGSTS.E [R0+0xf700], desc[UR14][R238.64], !P2 ;  /* 0x0f700000ee007fae */ /* 0x000fe2000d12184e */
[----:B------:R-:W-:-:S04]  /*10300*/  IMAD.WIDE R242, R242, 0x4, R4 ;  /* 0x00000004f2f27825 */ /* 0x000fc800078e0204 */
[----:B------:R-:W-:Y:S01]  /*10310*/  IMAD.WIDE R244, R244, 0x4, R4 ;  /* 0x00000004f4f47825 */ /* 0x000fe200078e0204 */
[----:B------:R-:W-:Y:S03]  /*10320*/  LDGSTS.E [R0+0xf780], desc[UR14][R242.64], !P2 ;  /* 0x0f780000f2007fae */ /* 0x000fe6000d12184e */
[C---:B------:R-:W-:Y:S01]  /*10330*/  IMAD.WIDE R138, R249.reuse, 0x4, R138 ;  /* 0x00000004f98a7825 */ /* 0x040fe200078e028a */
[----:B------:R-:W-:Y:S03]  /*10340*/  LDGSTS.E [R0+0xfe00], desc[UR14][R232.64], !P1 ;  /* 0x0fe00000e8007fae */ /* 0x000fe6000c92184e */
[C---:B------:R-:W-:Y:S01]  /*10350*/  IMAD.WIDE R134, R249.reuse, 0x4, R134 ;  /* 0x00000004f9867825 */ /* 0x040fe200078e0286 */
[----:B------:R-:W-:Y:S03]  /*10360*/  LDGSTS.E [R0+0xfe80], desc[UR14][R236.64], !P1 ;  /* 0x0fe80000ec007fae */ /* 0x000fe6000c92184e */
[C---:B------:R-:W-:Y:S01]  /*10370*/  IMAD.WIDE R132, R249.reuse, 0x4, R132 ;  /* 0x00000004f9847825 */ /* 0x040fe200078e0284 */
[----:B------:R1:W-:Y:S03]  /*10380*/  LDGSTS.E [R0+0xff00], desc[UR14][R240.64], !P1 ;  /* 0x0ff00000f0007fae */ /* 0x0003e6000c92184e */
[----:B------:R-:W-:Y:S01]  /*10390*/  IMAD.WIDE R22, R249, 0x4, R22 ;  /* 0x00000004f9167825 */ /* 0x000fe200078e0216 */
[----:B------:R1:W-:Y:S03]  /*103a0*/  LDGSTS.E [R0+0xff80], desc[UR14][R244.64], !P1 ;  /* 0x0ff80000f4007fae */ /* 0x0003e6000c92184e */
[----:B--2---:R-:W-:Y:S01]  /*103b0*/  IMAD R247, R179, UR4, RZ ;  /* 0x00000004b3f77c24 */ /* 0x004fe2000f8e02ff */
[----:B------:R-:W-:Y:S01]  /*103c0*/  ULDC UR4, c[0x0][0x240] ;  /* 0x0000900000047ab9 */ /* 0x000fe20000000800 */
[----:B------:R-:W2:Y:S04]  /*103d0*/  LDL.LU.64 R178, [R1+0xbc0] ;  /* 0x000bc00001b27983 */ /* 0x000ea80000300a00 */
[----:B------:R-:W2:Y:S04]  /*103e0*/  LDL.LU.64 R4, [R1+0xbe8] ;  /* 0x000be80001047983 */ /* 0x000ea80000300a00 */
[----:B------:R-:W2:Y:S04]  /*103f0*/  LDL.LU.64 R146, [R1+0xbb8] ;  /* 0x000bb80001927983 */ /* 0x000ea80000300a00 */
[----:B------:R1:W-:Y:S04]  /*10400*/  STL.64 [R1+0x1688], R148 ;  /* 0x0016889401007387 */ /* 0x0003e80000100a00 */
[----:B-1----:R-:W2:Y:S04]  /*10410*/  LDL.LU.64 R148, [R1+0xbb0] ;  /* 0x000bb00001947983 */ /* 0x002ea80000300a00 */
[----:B------:R-:W2:Y:S01]  /*10420*/  LDL.LU.64 R150, [R1+0xba8] ;  /* 0x000ba80001967983 */ /* 0x000ea20000300a00 */
[----:B----4-:R-:W-:-:S05]  /*10430*/  IMAD.WIDE R140, R249, 0x4, R140 ;  /* 0x00000004f98c7825 */ /* 0x010fca00078e028c */
[----:B------:R1:W-:Y:S01]  /*10440*/  STL.64 [R1+0xc38], R140 ;  /* 0x000c388c01007387 */ /* 0x0003e20000100a00 */
[----:B---3--:R-:W-:-:S04]  /*10450*/  IMAD.WIDE R156, R249, 0x4, R156 ;  /* 0x00000004f99c7825 */ /* 0x008fc800078e029c */
[C---:B------:R-:W-:Y:S01]  /*10460*/  IMAD.WIDE R158, R249.reuse, 0x4, R158 ;  /* 0x00000004f99e7825 */ /* 0x040fe200078e029e */
[----:B-1----:R-:W3:Y:S04]  /*10470*/  LDL.LU.64 R140, [R1+0xba0] ;  /* 0x000ba000018c7983 */ /* 0x002ee80000300a00 */
[----:B------:R1:W-:Y:S01]  /*10480*/  STL.64 [R1+0xc40], R156 ;  /* 0x000c409c01007387 */ /* 0x0003e20000100a00 */
[----:B------:R-:W-:-:S03]  /*10490*/  IMAD.WIDE R142, R249, 0x4, R142 ;  /* 0x00000004f98e7825 */ /* 0x000fc600078e028e */
[----:B-1----:R-:W4:Y:S01]  /*104a0*/  LDL.LU.64 R156, [R1+0xb98] ;  /* 0x000b9800019c7983 */ /* 0x002f220000300a00 */
[----:B------:R-:W-:-:S03]  /*104b0*/  IMAD.WIDE R164, R249, 0x4, R164 ;  /* 0x00000004f9a47825 */ /* 0x000fc600078e02a4 */
[----:B------:R1:W-:Y:S01]  /*104c0*/  STL.64 [R1+0xc48], R158 ;  /* 0x000c489e01007387 */ /* 0x0003e20000100a00 */
[----:B------:R-:W-:-:S03]  /*104d0*/  IMAD.WIDE R166, R249, 0x4, R166 ;  /* 0x00000004f9a67825 */ /* 0x000fc600078e02a6 */
[----:B-1----:R-:W4:Y:S04]  /*104e0*/  LDL.LU.64 R158, [R1+0xb90] ;  /* 0x000b9000019e7983 */ /* 0x002f280000300a00 */
[----:B------:R1:W-:Y:S01]  /*104f0*/  STL.64 [R1+0xc50], R142 ;  /* 0x000c508e01007387 */ /* 0x0003e20000100a00 */
[----:B------:R-:W-:-:S03]  /*10500*/  IMAD.WIDE R172, R249, 0x4, R172 ;  /* 0x00000004f9ac7825 */ /* 0x000fc600078e02ac */
[----:B------:R1:W-:Y:S02]  /*10510*/  STL.64 [R1+0xc58], R164 ;  /* 0x000c58a401007387 */ /* 0x0003e40000100a00 */
[C---:B-1----:R-:W-:Y:S02]  /*10520*/  IMAD.WIDE R142, R249.reuse, 0x4, R174 ;  /* 0x00000004f98e7825 */ /* 0x042fe400078e02ae */
[----:B------:R-:W3:Y:S04]  /*10530*/  LDL.LU.64 R164, [R1+0xb88] ;  /* 0x000b880001a47983 */ /* 0x000ee80000300a00 */
[----:B------:R-:W-:Y:S04]  /*10540*/  STL.64 [R1+0xc60], R166 ;  /* 0x000c60a601007387 */ /* 0x000fe80000100a00 */
[----:B------:R-:W4:Y:S04]  /*10550*/  LDL.LU.64 R174, [R1+0xb80] ;  /* 0x000b800001ae7983 */ /* 0x000f280000300a00 */
[----:B------:R1:W-:Y:S04]  /*10560*/  STL.64 [R1+0xc68], R142 ;  /* 0x000c688e01007387 */ /* 0x0003e80000100a00 */
[----:B-1----:R-:W4:Y:S04]  /*10570*/  LDL.LU.64 R142, [R1+0xb78] ;  /* 0x000b7800018e7983 */ /* 0x002f280000300a00 */
[----:B------:R-:W4:Y:S04]  /*10580*/  LDL.LU.64 R166, [R1+0xb70] ;  /* 0x000b700001a67983 */ /* 0x000f280000300a00 */
[----:B------:R1:W-:Y:S04]  /*10590*/  STL.64 [R1+0xc70], R172 ;  /* 0x000c70ac01007387 */ /* 0x0003e80000100a00 */
[----:B-1----:R-:W4:Y:S01]  /*105a0*/  LDL.LU.64 R172, [R1+0x3710] ;  /* 0x0037100001ac7983 */ /* 0x002f220000300a00 */
[----:B------:R-:W-:-:S05]  /*105b0*/  IMAD.WIDE R162, R249, 0x4, R162 ;  /* 0x00000004f9a27825 */ /* 0x000fca00078e02a2 */
[----:B------:R1:W-:Y:S04]  /*105c0*/  STL.64 [R1+0xc78], R162 ;  /* 0x000c78a201007387 */ /* 0x0003e80000100a00 */
[----:B-1----:R-:W4:Y:S01]  /*105d0*/  LDL.LU.64 R162, [R1+0xb68] ;  /* 0x000b680001a27983 */ /* 0x002f220000300a00 */
[----:B------:R-:W-:-:S04]  /*105e0*/  IMAD.WIDE R176, R249, 0x4, R176 ;  /* 0x00000004f9b07825 */ /* 0x000fc800078e02b0 */
[----:B------:R-:W-:-:S04]  /*105f0*/  IMAD.WIDE R180, R249, 0x4, R180 ;  /* 0x00000004f9b47825 */ /* 0x000fc800078e02b4 */
[----:B--2---:R-:W-:-:S05]  /*10600*/  IMAD.WIDE R4, R249, 0x4, R4 ;  /* 0x00000004f9047825 */ /* 0x004fca00078e0204 */
[----:B------:R1:W-:Y:S01]  /*10610*/  STL.64 [R1+0xc80], R4 ;  /* 0x000c800401007387 */ /* 0x0003e20000100a00 */
[----:B------:R-:W-:-:S04]  /*10620*/  IMAD.WIDE R146, R249, 0x4, R146 ;  /* 0x00000004f9927825 */ /* 0x000fc800078e0292 */
[----:B-1----:R-:W-:-:S04]  /*10630*/  IMAD.WIDE R4, R249, 0x4, R170 ;  /* 0x00000004f9047825 */ /* 0x002fc800078e02aa */
[----:B------:R-:W-:-:S04]  /*10640*/  IMAD.WIDE R148, R249, 0x4, R148 ;  /* 0x00000004f9947825 */ /* 0x000fc800078e0294 */
[----:B---3--:R-:W-:-:S04]  /*10650*/  IMAD.WIDE R164, R249, 0x4, R164 ;  /* 0x00000004f9a47825 */ /* 0x008fc800078e02a4 */
[----:B----4-:R-:W-:-:S04]  /*10660*/  IMAD.WIDE R174, R249, 0x4, R174 ;  /* 0x00000004f9ae7825 */ /* 0x010fc800078e02ae */
[----:B------:R-:W-:-:S05]  /*10670*/  IMAD.WIDE R172, R249, 0x4, R172 ;  /* 0x00000004f9ac7825 */ /* 0x000fca00078e02ac */
[----:B------:R1:W-:Y:S04]  /*10680*/  STL.64 [R1+0xc88], R172 ;  /* 0x000c88ac01007387 */ /* 0x0003e80000100a00 */
[----:B-1----:R-:W2:Y:S04]  /*10690*/  LDL.LU.64 R172, [R1+0xb50] ;  /* 0x000b500001ac7983 */ /* 0x002ea80000300a00 */
[----:B------:R-:W3:Y:S04]  /*106a0*/  LDL.LU.64 R170, [R1+0xb48] ;  /* 0x000b480001aa7983 */ /* 0x000ee80000300a00 */
[----:B------:R1:W-:Y:S04]  /*106b0*/  STL.64 [R1+0xc90], R4 ;  /* 0x000c900401007387 */ /* 0x0003e80000100a00 */
[----:B------:R4:W-:Y:S01]  /*106c0*/  STL.64 [R1+0xc98], R176 ;  /* 0x000c98b001007387 */ /* 0x0009e20000100a00 */
[----:B-1----:R-:W-:-:S03]  /*106d0*/  IMAD.WIDE R4, R249, 0x4, R178 ;  /* 0x00000004f9047825 */ /* 0x002fc600078e02b2 */
[----:B----4-:R-:W4:Y:S04]  /*106e0*/  LDL.LU.64 R176, [R1+0xb40] ;  /* 0x000b400001b07983 */ /* 0x010f280000300a00 */
[----:B------:R1:W-:Y:S04]  /*106f0*/  STL.64 [R1+0xca0], R180 ;  /* 0x000ca0b401007387 */ /* 0x0003e80000100a00 */
[----:B-1----:R-:W4:Y:S04]  /*10700*/  LDL.LU.64 R180, [R1+0xb38] ;  /* 0x000b380001b47983 */ /* 0x002f280000300a00 */
[----:B------:R1:W-:Y:S04]  /*10710*/  STL.64 [R1+0xca8], R4 ;  /* 0x000ca80401007387 */ /* 0x0003e80000100a00 */
[----:B------:R-:W4:Y:S04]  /*10720*/  LDL.LU.64 R178, [R1+0xb30] ;  /* 0x000b300001b27983 */ /* 0x000f280000300a00 */
[----:B------:R1:W-:Y:S02]  /*10730*/  STL.64 [R1+0xcb0], R146 ;  /* 0x000cb09201007387 */ /* 0x0003e40000100a00 */
[----:B-1----:R-:W-:-:S02]  /*10740*/  IMAD.WIDE R4, R249, 0x4, R150 ;  /* 0x00000004f9047825 */ /* 0x002fc400078e0296 */
[----:B------:R-:W4:Y:S04]  /*10750*/  LDL.LU.64 R146, [R1+0xb28] ;  /* 0x000b280001927983 */ /* 0x000f280000300a00 */
[----:B------:R1:W-:Y:S04]  /*10760*/  STL.64 [R1+0xcb8], R148 ;  /* 0x000cb89401007387 */ /* 0x0003e80000100a00 */
[----:B-1----:R-:W4:Y:S04]  /*10770*/  LDL.LU.64 R148, [R1+0xb20] ;  /* 0x000b200001947983 */ /* 0x002f280000300a00 */
[----:B------:R1:W-:Y:S04]  /*10780*/  STL.64 [R1+0xcc0], R4 ;  /* 0x000cc00401007387 */ /* 0x0003e80000100a00 */
[----:B------:R-:W4:Y:S01]  /*10790*/  LDL.LU.64 R150, [R1+0xb18] ;  /* 0x000b180001967983 */ /* 0x000f220000300a00 */
[----:B-1----:R-:W-:-:S04]  /*107a0*/  IMAD.WIDE R4, R249, 0x4, R140 ;  /* 0x00000004f9047825 */ /* 0x002fc800078e028c */
[C---:B------:R-:W-:Y:S01]  /*107b0*/  IMAD.WIDE R140, R249.reuse, 0x4, R156 ;  /* 0x00000004f98c7825 */ /* 0x040fe200078e029c */
[----:B------:R1:W-:Y:S03]  /*107c0*/  STL.64 [R1+0xcc8], R4 ;  /* 0x000cc80401007387 */ /* 0x0003e60000100a00 */
[----:B------:R-:W-:-:S04]  /*107d0*/  IMAD.WIDE R156, R249, 0x4, R158 ;  /* 0x00000004f99c7825 */ /* 0x000fc800078e029e */
[C---:B------:R-:W-:Y:S01]  /*107e0*/  IMAD.WIDE R142, R249.reuse, 0x4, R142 ;  /* 0x00000004f98e7825 */ /* 0x040fe200078e028e */
[----:B-1----:R-:W4:Y:S04]  /*107f0*/  LDL.LU.64 R4, [R1+0xb10] ;  /* 0x000b100001047983 */ /* 0x002f280000300a00 */
[----:B------:R1:W-:Y:S01]  /*10800*/  STL.64 [R1+0xcd0], R140 ;  /* 0x000cd08c01007387 */ /* 0x0003e20000100a00 */
[----:B------:R-:W-:-:S03]  /*10810*/  IMAD.WIDE R162, R249, 0x4, R162 ;  /* 0x00000004f9a27825 */ /* 0x000fc600078e02a2 */
[----:B-1----:R-:W4:Y:S04]  /*10820*/  LDL.LU.64 R140, [R1+0xb08] ;  /* 0x000b0800018c7983 */ /* 0x002f280000300a00 */
[----:B------:R1:W-:Y:S04]  /*10830*/  STL.64 [R1+0xcd8], R156 ;  /* 0x000cd89c01007387 */ /* 0x0003e80000100a00 */
[----:B-1----:R-:W4:Y:S04]  /*10840*/  LDL.LU.64 R156, [R1+0xb00] ;  /* 0x000b0000019c7983 */ /* 0x002f280000300a00 */
[----:B------:R-:W4:Y:S04]  /*10850*/  LDL.LU.64 R158, [R1+0xaf8] ;  /* 0x000af800019e7983 */ /* 0x000f280000300a00 */
[----:B------:R1:W-:Y:S04]  /*10860*/  STL.64 [R1+0xce0], R164 ;  /* 0x000ce0a401007387 */ /* 0x0003e80000100a00 */
[----:B-1----:R-:W4:Y:S04]  /*10870*/  LDL.LU.64 R164, [R1+0x3708] ;  /* 0x0037080001a47983 */ /* 0x002f280000300a00 */
[----:B------:R1:W-:Y:S04]  /*10880*/  STL.64 [R1+0xce8], R174 ;  /* 0x000ce8ae01007387 */ /* 0x0003e80000100a00 */
[----:B-1----:R-:W4:Y:S04]  /*10890*/  LDL.LU.64 R174, [R1+0x3700] ;  /* 0x0037000001ae7983 */ /* 0x002f280000300a00 */
[----:B------:R1:W-:Y:S02]  /*108a0*/  STL.64 [R1+0xcf0], R142 ;  /* 0x000cf08e01007387 */ /* 0x0003e40000100a00 */
[----:B-1----:R-:W-:-:S02]  /*108b0*/  IMAD.WIDE R142, R249, 0x4, R166 ;  /* 0x00000004f98e7825 */ /* 0x002fc400078e02a6 */
[----:B------:R-:W4:Y:S04]  /*108c0*/  LDL.LU.64 R166, [R1+0xaf0] ;  /* 0x000af00001a67983 */ /* 0x000f280000300a00 */
[----:B------:R1:W-:Y:S04]  /*108d0*/  STL.64 [R1+0xcf8], R142 ;  /* 0x000cf88e01007387 */ /* 0x0003e80000100a00 */
[----:B-1----:R-:W4:Y:S04]  /*108e0*/  LDL.LU.64 R142, [R1+0xae8] ;  /* 0x000ae800018e7983 */ /* 0x002f280000300a00 */
[----:B------:R1:W-:Y:S04]  /*108f0*/  STL.64 [R1+0xd00], R162 ;  /* 0x000d00a201007387 */ /* 0x0003e80000100a00 */
[----:B-1----:R-:W4:Y:S01]  /*10900*/  LDL.LU.64 R162, [R1+0x36f8] ;  /* 0x0036f80001a27983 */ /* 0x002f220000300a00 */
[----:B--2---:R-:W-:-:S04]  /*10910*/  IMAD.WIDE R172, R249, 0x4, R172 ;  /* 0x00000004f9ac7825 */ /* 0x004fc800078e02ac */
[----:B---3--:R-:W-:-:S04]  /*10920*/  IMAD.WIDE R170, R249, 0x4, R170 ;  /* 0x00000004f9aa7825 */ /* 0x008fc800078e02aa */
[----:B----4-:R-:W-:-:S04]  /*10930*/  IMAD.WIDE R176, R249, 0x4, R176 ;  /* 0x00000004f9b07825 */ /* 0x010fc800078e02b0 */
[----:B------:R-:W-:-:S04]  /*10940*/  IMAD.WIDE R180, R249, 0x4, R180 ;  /* 0x00000004f9b47825 */ /* 0x000fc800078e02b4 */
        /* <DEDUP_REMOVED lines=9> */
[----:B------:R-:W-:-:S05]  /*109e0*/  IMAD.WIDE R162, R249, 0x4, R162 ;  /* 0x00000004f9a27825 */ /* 0x000fca00078e02a2 */
[----:B------:R1:W-:Y:S04]  /*109f0*/  STL.64 [R1+0xd08], R162 ;  /* 0x000d08a201007387 */ /* 0x0003e80000100a00 */
[----:B-1----:R-:W2:Y:S04]  /*10a00*/  LDL.LU.64 R162, [R1+0xad0] ;  /* 0x000ad00001a27983 */ /* 0x002ea80000300a00 */
[----:B------:R1:W-:Y:S04]  /*10a10*/  STL.64 [R1+0xd10], R174 ;  /* 0x000d10ae01007387 */ /* 0x0003e80000100a00 */
[----:B-1----:R-:W3:Y:S04]  /*10a20*/  LDL.LU.64 R174, [R1+0xac8] ;  /* 0x000ac80001ae7983 */ /* 0x002ee80000300a00 */
[----:B------:R1:W-:Y:S04]  /*10a30*/  STL.64 [R1+0xd18], R172 ;  /* 0x000d18ac01007387 */ /* 0x0003e80000100a00 */
[----:B-1----:R-:W4:Y:S04]  /*10a40*/  LDL.LU.64 R172, [R1+0xac0] ;  /* 0x000ac00001ac7983 */ /* 0x002f280000300a00 */
        /* <DEDUP_REMOVED lines=15> */
[----:B------:R1:W-:Y:S02]  /*10b40*/  STL.64 [R1+0xd60], R140 ;  /* 0x000d608c01007387 */ /* 0x0003e40000100a00 */
[----:B-1----:R-:W-:-:S02]  /*10b50*/  IMAD.WIDE R4, R249, 0x4, R158 ;  /* 0x00000004f9047825 */ /* 0x002fc400078e029e */
[----:B------:R-:W4:Y:S04]  /*10b60*/  LDL.LU.64 R140, [R1+0xa80] ;  /* 0x000a8000018c7983 */ /* 0x000f280000300a00 */
[----:B------:R1:W-:Y:S04]  /*10b70*/  STL.64 [R1+0xd68], R156 ;  /* 0x000d689c01007387 */ /* 0x0003e80000100a00 */
[----:B-1----:R-:W4:Y:S04]  /*10b80*/  LDL.LU.64 R156, [R1+0xa78] ;  /* 0x000a7800019c7983 */ /* 0x002f280000300a00 */
[----:B------:R1:W-:Y:S04]  /*10b90*/  STL.64 [R1+0xd70], R4 ;  /* 0x000d700401007387 */ /* 0x0003e80000100a00 */
[----:B------:R-:W4:Y:S04]  /*10ba0*/  LDL.LU.64 R158, [R1+0xa70] ;  /* 0x000a7000019e7983 */ /* 0x000f280000300a00 */
[----:B-1----:R-:W4:Y:S04]  /*10bb0*/  LDL.LU.64 R4, [R1+0xa68] ;  /* 0x000a680001047983 */ /* 0x002f280000300a00 */
[----:B------:R1:W-:Y:S04]  /*10bc0*/  STL.64 [R1+0xd78], R166 ;  /* 0x000d78a601007387 */ /* 0x0003e80000100a00 */
[----:B-1----:R-:W4:Y:S01]  /*10bd0*/  LDL.LU.64 R166, [R1+0x36f0] ;  /* 0x0036f00001a67983 */ /* 0x002f220000300a00 */
[----:B------:R-:W-:-:S04]  /*10be0*/  IMAD.WIDE R142, R249, 0x4, R142 ;  /* 0x00000004f98e7825 */ /* 0x000fc800078e028e */
[C---:B------:R-:W-:Y:S01]  /*10bf0*/  IMAD.WIDE R164, R249.reuse, 0x4, R164 ;  /* 0x00000004f9a47825 */ /* 0x040fe200078e02a4 */
[----:B------:R2:W-:Y:S03]  /*10c00*/  STL.64 [R1+0xd80], R142 ;  /* 0x000d808e01007387 */ /* 0x0005e60000100a00 */
[----:B--2---:R-:W-:-:S04]  /*10c10*/  IMAD.WIDE R142, R249, 0x4, R162 ;  /* 0x00000004f98e7825 */ /* 0x004fc800078e02a2 */
[----:B---3--:R-:W-:-:S04]  /*10c20*/  IMAD.WIDE R174, R249, 0x4, R174 ;  /* 0x00000004f9ae7825 */ /* 0x008fc800078e02ae */
[----:B----4-:R-:W-:-:S04]  /*10c30*/  IMAD.WIDE R172, R249, 0x4, R172 ;  /* 0x00000004f9ac7825 */ /* 0x010fc800078e02ac */
        /* <DEDUP_REMOVED lines=31> */
[----:B------:R1:W-:Y:S04]  /*10e30*/  STL.64 [R1+0xdd8], R146 ;  /* 0x000dd89201007387 */ /* 0x0003e80000100a00 */
        /* <DEDUP_REMOVED lines=8> */
[----:B------:R1:W-:Y:S04]  /*10ec0*/  STL.64 [R1+0xdf8], R158 ;  /* 0x000df89e01007387 */ /* 0x0003e80000100a00 */
[----:B-1----:R-:W4:Y:S01]  /*10ed0*/  LDL.LU.64 R158, [R1+0x36d8] ;  /* 0x0036d800019e7983 */ /* 0x002f220000300a00 */
[----:B------:R-:W-:-:S05]  /*10ee0*/  IMAD.WIDE R4, R249, 0x4, R4 ;  /* 0x00000004f9047825 */ /* 0x000fca00078e0204 */
        /* <DEDUP_REMOVED lines=46> */
[----:B-1----:R-:W4:Y:S01]  /*111d0*/  LDL.LU.64 R150, [R1+0x36b8] ;  /* 0x0036b80001967983 */ /* 0x002f220000300a00 */
[----:B------:R-:W-:-:S04]  /*111e0*/  IMAD.WIDE R4, R249, 0x4, R4 ;  /* 0x00000004f9047825 */ /* 0x000fc800078e0204 */
        /* <DEDUP_REMOVED lines=37> */
[----:B-1----:R-:W2:Y:S01]  /*11440*/  LDL.LU.64 R176, [R1+0x36b0] ;  /* 0x0036b00001b07983 */ /* 0x002ea20000300a00 */
[----:B------:R-:W-:-:S04]  /*11450*/  IMAD.WIDE R180, R249, 0x4, R180 ;  /* 0x00000004f9b47825 */ /* 0x000fc800078e02b4 */
[C---:B------:R-:W-:Y:S01]  /*11460*/  IMAD.WIDE R178, R249.reuse, 0x4, R178 ;  /* 0x00000004f9b27825 */ /* 0x040fe200078e02b2 */
[----:B------:R1:W-:Y:S03]  /*11470*/  STL.64 [R1+0xee8], R180 ;  /* 0x000ee8b401007387 */ /* 0x0003e60000100a00 */
[----:B------:R-:W-:-:S04]  /*11480*/  IMAD.WIDE R142, R249, 0x4, R142 ;  /* 0x00000004f98e7825 */ /* 0x000fc800078e028e */
[C---:B------:R-:W-:Y:S01]  /*11490*/  IMAD.WIDE R140, R249.reuse, 0x4, R140 ;  /* 0x00000004f98c7825 */ /* 0x040fe200078e028c */
[----:B-1----:R-:W4:Y:S04]  /*114a0*/  LDL.LU.64 R180, [R1+0x36a8] ;  /* 0x0036a80001b47983 */ /* 0x002f280000300a00 */
[----:B------:R1:W-:Y:S04]  /*114b0*/  STL.64 [R1+0xef0], R178 ;  /* 0x000ef0b201007387 */ /* 0x0003e80000100a00 */
[----:B-1----:R-:W4:Y:S01]  /*114c0*/  LDL.LU.64 R178, [R1+0x36a0] ;  /* 0x0036a00001b27983 */ /* 0x002f220000300a00 */
[----:B--2---:R-:W-:-:S05]  /*114d0*/  IMAD.WIDE R176, R249, 0x4, R176 ;  /* 0x00000004f9b07825 */ /* 0x004fca00078e02b0 */
[----:B------:R1:W-:Y:S04]  /*114e0*/  STL.64 [R1+0xef8], R176 ;  /* 0x000ef8b001007387 */ /* 0x0003e80000100a00 */
[----:B-1----:R-:W2:Y:S04]  /*114f0*/  LDL.LU.64 R176, [R1+0x3698] ;  /* 0x0036980001b07983 */ /* 0x002ea80000300a00 */
[----:B------:R1:W-:Y:S04]  /*11500*/  STL.64 [R1+0xf00], R142 ;  /* 0x000f008e01007387 */ /* 0x0003e80000100a00 */
[----:B-1----:R-:W2:Y:S04]  /*11510*/  LDL.LU.64 R142, [R1+0x8d0] ;  /* 0x0008d000018e7983 */ /* 0x002ea80000300a00 */
[----:B------:R1:W-:Y:S04]  /*11520*/  STL.64 [R1+0xf08], R140 ;  /* 0x000f088c01007387 */ /* 0x0003e80000100a00 */
[----:B-1----:R-:W2:Y:S04]  /*11530*/  LDL.LU.64 R140, [R1+0x8c8] ;  /* 0x0008c800018c7983 */ /* 0x002ea80000300a00 */
[----:B------:R1:W-:Y:S04]  /*11540*/  STL.64 [R1+0xf10], R138 ;  /* 0x000f108a01007387 */ /* 0x0003e80000100a00 */
[----:B-1----:R-:W2:Y:S01]  /*11550*/  LDL.LU.64 R138, [R1+0x8c0] ;  /* 0x0008c000018a7983 */ /* 0x002ea20000300a00 */
[----:B------:R-:W-:-:S04]  /*11560*/  IMAD.WIDE R150, R249, 0x4, R150 ;  /* 0x00000004f9967825 */ /* 0x000fc800078e0296 */
[C---:B---3--:R-:W-:Y:S01]  /*11570*/  IMAD.WIDE R148, R249.reuse, 0x4, R148 ;  /* 0x00000004f9947825 */ /* 0x048fe200078e0294 */
[----:B------:R1:W-:Y:S03]  /*11580*/  STL.64 [R1+0xf18], R150 ;  /* 0x000f189601007387 */ /* 0x0003e60000100a00 */
[----:B----4-:R-:W-:-:S04]  /*11590*/  IMAD.WIDE R146, R249, 0x4, R146 ;  /* 0x00000004f9927825 */ /* 0x010fc800078e0292 */
[C---:B------:R-:W-:Y:S01]  /*115a0*/  IMAD.WIDE R4, R249.reuse, 0x4, R4 ;  /* 0x00000004f9047825 */ /* 0x040fe200078e0204 */
[----:B-1----:R-:W3:Y:S03]  /*115b0*/  LDL.LU.64 R150, [R1+0x8b8] ;  /* 0x0008b80001967983 */ /* 0x002ee60000300a00 */
[C---:B------:R-:W-:Y:S01]  /*115c0*/  IMAD.WIDE R158, R249.reuse, 0x4, R158 ;  /* 0x00000004f99e7825 */ /* 0x040fe200078e029e */
[----:B------:R1:W-:Y:S03]  /*115d0*/  STL.64 [R1+0xf20], R148 ;  /* 0x000f209401007387 */ /* 0x0003e60000100a00 */
[C---:B------:R-:W-:Y:S01]  /*115e0*/  IMAD.WIDE R156, R249.reuse, 0x4, R156 ;  /* 0x00000004f99c7825 */ /* 0x040fe200078e029c */
        /* <DEDUP_REMOVED lines=10> */
[C---:B------:R-:W-:Y:S01]  /*11690*/  IMAD.WIDE R164, R249.reuse, 0x4, R164 ;  /* 0x00000004f9a47825 */ /* 0x040fe200078e02a4 */
[----:B------:R1:W-:Y:S03]  /*116a0*/  STL.64 [R1+0xf48], R166 ;  /* 0x000f48a601007387 */ /* 0x0003e60000100a00 */
[C---:B------:R-:W-:Y:S01]  /*116b0*/  IMAD.WIDE R162, R249.reuse, 0x4, R162 ;  /* 0x00000004f9a27825 */ /* 0x040fe200078e02a2 */
[----:B-1----:R-:W4:Y:S04]  /*116c0*/  LDL.LU.64 R166, [R1+0x888] ;  /* 0x0008880001a67983 */ /* 0x002f280000300a00 */
[----:B------:R1:W-:Y:S04]  /*116d0*/  STL.64 [R1+0xf50], R164 ;  /* 0x000f50a401007387 */ /* 0x0003e80000100a00 */
[----:B-1----:R-:W4:Y:S04]  /*116e0*/  LDL.LU.64 R164, [R1+0x880] ;  /* 0x0008800001a47983 */ /* 0x002f280000300a00 */
[----:B------:R1:W-:Y:S01]  /*116f0*/  STL.64 [R1+0xf58], R162 ;  /* 0x000f58a201007387 */ /* 0x0003e20000100a00 */
[----:B------:R-:W-:-:S03]  /*11700*/  IMAD.WIDE R174, R249, 0x4, R174 ;  /* 0x00000004f9ae7825 */ /* 0x000fc600078e02ae */
[----:B-1----:R-:W4:Y:S01]  /*11710*/  LDL.LU.64 R162, [R1+0x878] ;  /* 0x0008780001a27983 */ /* 0x002f220000300a00 */
[----:B------:R-:W-:-:S03]  /*11720*/  IMAD.WIDE R172, R249, 0x4, R172 ;  /* 0x00000004f9ac7825 */ /* 0x000fc600078e02ac */
[----:B------:R1:W-:Y:S01]  /*11730*/  STL.64 [R1+0xf60], R174 ;  /* 0x000f60ae01007387 */ /* 0x0003e20000100a00 */
[----:B------:R-:W-:-:S03]  /*11740*/  IMAD.WIDE R170, R249, 0x4, R170 ;  /* 0x00000004f9aa7825 */ /* 0x000fc600078e02aa */
[----:B-1----:R-:W4:Y:S04]  /*11750*/  LDL.LU.64 R174, [R1+0x3690] ;  /* 0x0036900001ae7983 */ /* 0x002f280000300a00 */
[----:B------:R1:W-:Y:S04]  /*11760*/  STL.64 [R1+0xf68], R172 ;  /* 0x000f68ac01007387 */ /* 0x0003e80000100a00 */
[----:B-1----:R-:W4:Y:S04]  /*11770*/  LDL.LU.64 R172, [R1+0x3688] ;  /* 0x0036880001ac7983 */ /* 0x002f280000300a00 */
[----:B------:R1:W-:Y:S04]  /*11780*/  STL.64 [R1+0xf70], R170 ;  /* 0x000f70aa01007387 */ /* 0x0003e80000100a00 */
[----:B-1----:R-:W4:Y:S04]  /*11790*/  LDL.LU.64 R170, [R1+0x3680] ;  /* 0x0036800001aa7983 */ /* 0x002f280000300a00 */
[----:B------:R1:W-:Y:S01]  /*117a0*/  STL.64 [R1+0xf78], R134 ;  /* 0x000f788601007387 */ /* 0x0003e20000100a00 */
[----:B------:R-:W-:-:S03]  /*117b0*/  IMAD.WIDE R168, R249, 0x4, R168 ;  /* 0x00000004f9a87825 */ /* 0x000fc600078e02a8 */
[----:B-1----:R-:W4:Y:S04]  /*117c0*/  LDL.LU.64 R134, [R1+0x850] ;  /* 0x0008500001867983 */ /* 0x002f280000300a00 */
[----:B------:R1:W-:Y:S04]  /*117d0*/  STL.64 [R1+0xf80], R132 ;  /* 0x000f808401007387 */ /* 0x0003e80000100a00 */
[----:B-1----:R-:W4:Y:S04]  /*117e0*/  LDL.LU.64 R132, [R1+0x848] ;  /* 0x0008480001847983 */ /* 0x002f280000300a00 */
[----:B------:R1:W-:Y:S04]  /*117f0*/  STL.64 [R1+0xf88], R22 ;  /* 0x000f881601007387 */ /* 0x0003e80000100a00 */
[----:B-1----:R-:W4:Y:S04]  /*11800*/  LDL.LU.64 R22, [R1+0x840] ;  /* 0x0008400001167983 */ /* 0x002f280000300a00 */
[----:B------:R1:W-:Y:S04]  /*11810*/  STL.64 [R1+0xf90], R168 ;  /* 0x000f90a801007387 */ /* 0x0003e80000100a00 */
[----:B-1----:R-:W4:Y:S01]  /*11820*/  LDL.LU.64 R168, [R1+0x3678] ;  /* 0x0036780001a87983 */ /* 0x002f220000300a00 */
[----:B--2---:R-:W-:-:S05]  /*11830*/  IMAD.WIDE R142, R249, 0x4, R142 ;  /* 0x00000004f98e7825 */ /* 0x004fca00078e028e */
[----:B------:R1:W-:Y:S01]  /*11840*/  STL.64 [R1+0xf98], R142 ;  /* 0x000f988e01007387 */ /* 0x0003e20000100a00 */
[----:B------:R-:W-:-:S03]  /*11850*/  IMAD.WIDE R140, R249, 0x4, R140 ;  /* 0x00000004f98c7825 */ /* 0x000fc600078e028c */
[----:B-1----:R-:W2:Y:S04]  /*11860*/  LDL.LU.64 R142, [R1+0x838] ;  /* 0x00083800018e7983 */ /* 0x002ea80000300a00 */
[----:B------:R1:W-:Y:S01]  /*11870*/  STL.64 [R1+0xfa0], R140 ;  /* 0x000fa08c01007387 */ /* 0x0003e20000100a00 */
[----:B------:R-:W-:-:S03]  /*11880*/  IMAD.WIDE R138, R249, 0x4, R138 ;  /* 0x00000004f98a7825 */ /* 0x000fc600078e028a */
[----:B-1----:R-:W2:Y:S04]  /*11890*/  LDL.LU.64 R140, [R1+0x830] ;  /* 0x00083000018c7983 */ /* 0x002ea80000300a00 */
[----:B------:R1:W-:Y:S04]  /*118a0*/  STL.64 [R1+0xfa8], R138 ;  /* 0x000fa88a01007387 */ /* 0x0003e80000100a00 */
[----:B-1----:R-:W2:Y:S01]  /*118b0*/  LDL.LU.64 R138, [R1+0x828] ;  /* 0x00082800018a7983 */ /* 0x002ea20000300a00 */
[----:B---3--:R-:W-:-:S05]  /*118c0*/  IMAD.WIDE R150, R249, 0x4, R150 ;  /* 0x00000004f9967825 */ /* 0x008fca00078e0296 */
[----:B------:R1:W-:Y:S01]  /*118d0*/  STL.64 [R1+0xfb0], R150 ;  /* 0x000fb09601007387 */ /* 0x0003e20000100a00 */
[----:B----4-:R-:W-:-:S03]  /*118e0*/  IMAD.WIDE R148, R249, 0x4, R148 ;  /* 0x00000004f9947825 */ /* 0x010fc600078e0294 */
[----:B-1----:R-:W3:Y:S04]  /*118f0*/  LDL.LU.64 R150, [R1+0x820] ;  /* 0x0008200001967983 */ /* 0x002ee80000300a00 */
[----:B------:R1:W-:Y:S01]  /*11900*/  STL.64 [R1+0xfb8], R148 ;  /* 0x000fb89401007387 */ /* 0x0003e20000100a00 */
[----:B------:R-:W-:-:S03]  /*11910*/  IMAD.WIDE R146, R249, 0x4, R146 ;  /* 0x00000004f9927825 */ /* 0x000fc600078e0292 */
[----:B-1----:R-:W4:Y:S04]  /*11920*/  LDL.LU.64 R148, [R1+0x818] ;  /* 0x0008180001947983 */ /* 0x002f280000300a00 */
[----:B------:R1:W-:Y:S01]  /*11930*/  STL.64 [R1+0xfc0], R146 ;  /* 0x000fc09201007387 */ /* 0x0003e20000100a00 */
[----:B------:R-:W-:-:S03]  /*11940*/  IMAD.WIDE R4, R249, 0x4, R4 ;  /* 0x00000004f9047825 */ /* 0x000fc600078e0204 */
[----:B-1----:R-:W4:Y:S04]  /*11950*/  LDL.LU.64 R146, [R1+0x810] ;  /* 0x0008100001927983 */ /* 0x002f280000300a00 */
[----:B------:R1:W-:Y:S01]  /*11960*/  STL.64 [R1+0xfc8], R4 ;  /* 0x000fc80401007387 */ /* 0x0003e20000100a00 */
[----:B------:R-:W-:-:S05]  /*11970*/  IMAD.WIDE R158, R249, 0x4, R158 ;  /* 0x00000004f99e7825 */ /* 0x000fca00078e029e */
[----:B------:R1:W-:Y:S02]  /*11980*/  STL.64 [R1+0xfd0], R158 ;  /* 0x000fd09e01007387 */ /* 0x0003e40000100a00 */
[C---:B-1----:R-:W-:Y:S02]  /*11990*/  IMAD.WIDE R4, R249.reuse, 0x4, R156 ;  /* 0x00000004f9047825 */ /* 0x042fe400078e029c */
[----:B------:R-:W4:Y:S04]  /*119a0*/  LDL.LU.64 R158, [R1+0x808] ;  /* 0x00080800019e7983 */ /* 0x000f280000300a00 */
[----:B------:R-:W4:Y:S04]  /*119b0*/  LDL.LU.64 R156, [R1+0x800] ;  /* 0x00080000019c7983 */ /* 0x000f280000300a00 */
[----:B------:R1:W-:Y:S04]  /*119c0*/  STL.64 [R1+0xfd8], R4 ;  /* 0x000fd80401007387 */ /* 0x0003e80000100a00 */
[----:B-1----:R-:W4:Y:S01]  /*119d0*/  LDL.LU.64 R4, [R1+0x7f8] ;  /* 0x0007f80001047983 */ /* 0x002f220000300a00 */
[----:B------:R-:W-:-:S04]  /*119e0*/  IMAD.WIDE R166, R249, 0x4, R166 ;  /* 0x00000004f9a67825 */ /* 0x000fc800078e02a6 */
[C---:B------:R-:W-:Y:S01]  /*119f0*/  IMAD.WIDE R160, R249.reuse, 0x4, R160 ;  /* 0x00000004f9a07825 */ /* 0x040fe200078e02a0 */
[----:B------:R1:W-:Y:S03]  /*11a00*/  STL.64 [R1+0xfe0], R166 ;  /* 0x000fe0a601007387 */ /* 0x0003e60000100a00 */
[C---:B------:R-:W-:Y:S01]  /*11a10*/  IMAD.WIDE R164, R249.reuse, 0x4, R164 ;  /* 0x00000004f9a47825 */ /* 0x040fe200078e02a4 */
[----:B-1----:R-:W4:Y:S03]  /*11a20*/  LDL.LU.64 R166, [R1+0x3670] ;  /* 0x0036700001a67983 */ /* 0x002f260000300a00 */
[C---:B------:R-:W-:Y:S01]  /*11a30*/  IMAD.WIDE R50, R249.reuse, 0x4, R50 ;  /* 0x00000004f9327825 */ /* 0x040fe200078e0232 */
[----:B------:R1:W-:Y:S03]  /*11a40*/  STL.64 [R1+0xfe8], R164 ;  /* 0x000fe8a401007387 */ /* 0x0003e60000100a00 */
[C---:B------:R-:W-:Y:S01]  /*11a50*/  IMAD.WIDE R162, R249.reuse, 0x4, R162 ;  /* 0x00000004f9a27825 */ /* 0x040fe200078e02a2 */
[----:B-1----:R-:W4:Y:S03]  /*11a60*/  LDL.LU.64 R164, [R1+0x3668] ;  /* 0x0036680001a47983 */ /* 0x002f260000300a00 */
[C---:B------:R-:W-:Y:S01]  /*11a70*/  IMAD.WIDE R152, R249.reuse, 0x4, R152 ;  /* 0x00000004f9987825 */ /* 0x040fe200078e0298 */
[----:B------:R1:W-:Y:S04]  /*11a80*/  STL.64 [R1+0xff0], R162 ;  /* 0x000ff0a201007387 */ /* 0x0003e80000100a00 */
[----:B-1----:R-:W4:Y:S04]  /*11a90*/  LDL.LU.64 R162, [R1+0x3660] ;  /* 0x0036600001a27983 */ /* 0x002f280000300a00 */
[----:B------:R1:W-:Y:S04]  /*11aa0*/  STL.64 [R1+0xff8], R160 ;  /* 0x000ff8a001007387 */ /* 0x0003e80000100a00 */
[----:B-1----:R-:W4:Y:S04]  /*11ab0*/  LDL.LU.64 R160, [R1+0x3658] ;  /* 0x0036580001a07983 */ /* 0x002f280000300a00 */
[----:B------:R1:W-:Y:S04]  /*11ac0*/  STL.64 [R1+0x1000], R50 ;  /* 0x0010003201007387 */ /* 0x0003e80000100a00 */
[----:B-1----:R-:W4:Y:S04]  /*11ad0*/  LDL.LU.64 R50, [R1+0x7d0] ;  /* 0x0007d00001327983 */ /* 0x002f280000300a00 */
[----:B------:R1:W-:Y:S02]  /*11ae0*/  STL.64 [R1+0x1008], R152 ;  /* 0x0010089801007387 */ /* 0x0003e40000100a00 */
[----:B-1----:R-:W-:-:S02]  /*11af0*/  IMAD.WIDE R152, R249, 0x4, R250 ;  /* 0x00000004f9987825 */ /* 0x002fc400078e02fa */
[----:B------:R-:W4:Y:S02]  /*11b00*/  LDL.LU.64 R250, [R1+0x7c8] ;  /* 0x0007c80001fa7983 */ /* 0x000f240000300a00 */
[C---:B------:R-:W-:Y:S02]  /*11b10*/  IMAD.WIDE R134, R249.reuse, 0x4, R134 ;  /* 0x00000004f9867825 */ /* 0x040fe400078e0286 */
[----:B------:R1:W-:Y:S02]  /*11b20*/  STL.64 [R1+0x1010], R152 ;  /* 0x0010109801007387 */ /* 0x0003e40000100a00 */
[C---:B------:R-:W-:Y:S02]  /*11b30*/  IMAD.WIDE R132, R249.reuse, 0x4, R132 ;  /* 0x00000004f9847825 */ /* 0x040fe400078e0284 */
[----:B------:R1:W-:Y:S04]  /*11b40*/  STL.64 [R1+0x1018], R134 ;  /* 0x0010188601007387 */ /* 0x0003e80000100a00 */
[----:B-1----:R-:W4:Y:S04]  /*11b50*/  LDL.LU.64 R152, [R1+0x7c0] ;  /* 0x0007c00001987983 */ /* 0x002f280000300a00 */
[----:B------:R1:W-:Y:S04]  /*11b60*/  STL.64 [R1+0x1020], R132 ;  /* 0x0010208401007387 */ /* 0x0003e80000100a00 */
[----:B------:R-:W4:Y:S01]  /*11b70*/  LDL.LU.64 R134, [R1+0x7b8] ;  /* 0x0007b80001867983 */ /* 0x000f220000300a00 */
[----:B------:R-:W-:-:S05]  /*11b80*/  IMAD.WIDE R22, R249, 0x4, R22 ;  /* 0x00000004f9167825 */ /* 0x000fca00078e0216 */
[----:B------:R1:W-:Y:S04]  /*11b90*/  STL.64 [R1+0x1028], R22 ;  /* 0x0010281601007387 */ /* 0x0003e80000100a00 */
[----:B-1----:R-:W4:Y:S04]  /*11ba0*/  LDL.LU.64 R132, [R1+0x7b0] ;  /* 0x0007b00001847983 */ /* 0x002f280000300a00 */
[----:B------:R-:W4:Y:S01]  /*11bb0*/  LDL.LU.64 R22, [R1+0x7a8] ;  /* 0x0007a80001167983 */ /* 0x000f220000300a00 */
        /* <DEDUP_REMOVED lines=16> */
[----:B------:R1:W-:Y:S04]  /*11cc0*/  STL.64 [R1+0x1058], R146 ;  /* 0x0010589201007387 */ /* 0x0003e80000100a00 */
[----:B-1----:R-:W4:Y:S01]  /*11cd0*/  LDL.LU.64 R146, [R1+0x778] ;  /* 0x0007780001927983 */ /* 0x002f220000300a00 */
[----:B------:R-:W-:-:S04]  /*11ce0*/  IMAD.WIDE R158, R249, 0x4, R158 ;  /* 0x00000004f99e7825 */ /* 0x000fc800078e029e */
[C---:B------:R-:W-:Y:S01]  /*11cf0*/  IMAD.WIDE R156, R249.reuse, 0x4, R156 ;  /* 0x00000004f99c7825 */ /* 0x040fe200078e029c */
[----:B------:R1:W-:Y:S04]  /*11d00*/  STL.64 [R1+0x1060], R158 ;  /* 0x0010609e01007387 */ /* 0x0003e80000100a00 */
[----:B-1----:R-:W4:Y:S01]  /*11d10*/  LDL.LU.64 R158, [R1+0x3650] ;  /* 0x00365000019e7983 */ /* 0x002f220000300a00 */
[----:B------:R-:W-:-:S03]  /*11d20*/  IMAD.WIDE R4, R249, 0x4, R4 ;  /* 0x00000004f9047825 */ /* 0x000fc600078e0204 */
[----:B------:R1:W-:Y:S04]  /*11d30*/  STL.64 [R1+0x1068], R156 ;  /* 0x0010689c01007387 */ /* 0x0003e80000100a00 */
[----:B-1----:R-:W4:Y:S04]  /*11d40*/  LDL.LU.64 R156, [R1+0x3648] ;  /* 0x00364800019c7983 */ /* 0x002f280000300a00 */
[----:B------:R1:W-:Y:S02]  /*11d50*/  STL.64 [R1+0x1070], R4 ;  /* 0x0010700401007387 */ /* 0x0003e40000100a00 */
[----:B-1----:R-:W-:-:S02]  /*11d60*/  IMAD.WIDE R4, R249, 0x4, R154 ;  /* 0x00000004f9047825 */ /* 0x002fc400078e029a */
[----:B------:R-:W4:Y:S04]  /*11d70*/  LDL.LU.64 R154, [R1+0x3640] ;  /* 0x00364000019a7983 */ /* 0x000f280000300a00 */
[----:B------:R1:W-:Y:S02]  /*11d80*/  STL.64 [R1+0x1078], R4 ;  /* 0x0010780401007387 */ /* 0x0003e40000100a00 */
[C---:B-1----:R-:W-:Y:S02]  /*11d90*/  IMAD.WIDE R4, R249.reuse, 0x4, R118 ;  /* 0x00000004f9047825 */ /* 0x042fe400078e0276 */
[----:B------:R-:W4:Y:S04]  /*11da0*/  LDL.LU.64 R118, [R1+0x750] ;  /* 0x0007500001767983 */ /* 0x000f280000300a00 */
[----:B------:R1:W-:Y:S02]  /*11db0*/  STL.64 [R1+0x1080], R4 ;  /* 0x0010800401007387 */ /* 0x0003e40000100a00 */
[----:B-1----:R-:W-:-:S04]  /*11dc0*/  IMAD.WIDE R4, R249, 0x4, R136 ;  /* 0x00000004f9047825 */ /* 0x002fc800078e0288 */
[C---:B------:R-:W-:Y:S01]  /*11dd0*/  IMAD.WIDE R136, R249.reuse, 0x4, R126 ;  /* 0x00000004f9887825 */ /* 0x040fe200078e027e */
[----:B------:R1:W-:Y:S04]  /*11de0*/  STL.64 [R1+0x1088], R4 ;  /* 0x0010880401007387 */ /* 0x0003e80000100a00 */
[----:B-1----:R-:W4:Y:S01]  /*11df0*/  LDL.LU.64 R4, [R1+0x748] ;  /* 0x0007480001047983 */ /* 0x002f220000300a00 */
[----:B------:R-:W-:-:S03]  /*11e00*/  IMAD.WIDE R126, R249, 0x4, R50 ;  /* 0x00000004f97e7825 */ /* 0x000fc600078e0232 */
[----:B------:R1:W-:Y:S04]  /*11e10*/  STL.64 [R1+0x1090], R136 ;  /* 0x0010908801007387 */ /* 0x0003e80000100a00 */
[----:B------:R-:W4:Y:S04]  /*11e20*/  LDL.LU.64 R50, [R1+0x740] ;  /* 0x0007400001327983 */ /* 0x000f280000300a00 */
[----:B------:R1:W-:Y:S04]  /*11e30*/  STL.64 [R1+0x1098], R126 ;  /* 0x0010987e01007387 */ /* 0x0003e80000100a00 */
[----:B-1----:R-:W4:Y:S01]  /*11e40*/  LDL.LU.64 R136, [R1+0x738] ;  /* 0x0007380001887983 */ /* 0x002f220000300a00 */
[----:B------:R-:W-:-:S03]  /*11e50*/  IMAD.WIDE R250, R249, 0x4, R250 ;  /* 0x00000004f9fa7825 */ /* 0x000fc600078e02fa */
        /* <DEDUP_REMOVED lines=24> */
[----:B---3--:R-:W-:-:S04]  /*11fe0*/  IMAD.WIDE R150, R249, 0x4, R150 ;  /* 0x00000004f9967825 */ /* 0x008fc800078e0296 */
[C---:B------:R-:W-:Y:S01]  /*11ff0*/  IMAD.WIDE R144, R249.reuse, 0x4, R144 ;  /* 0x00000004f9907825 */ /* 0x040fe200078e0290 */
[----:B------:R1:W-:Y:S03]  /*12000*/  STL.64 [R1+0x10e0], R150 ;  /* 0x0010e09601007387 */ /* 0x0003e60000100a00 */
[----:B----4-:R-:W-:-:S04]  /*12010*/  IMAD.WIDE R148, R249, 0x4, R148 ;  /* 0x00000004f9947825 */ /* 0x010fc800078e0294 */
[C---:B------:R-:W-:Y:S01]  /*12020*/  IMAD.WIDE R84, R249.reuse, 0x4, R84 ;  /* 0x00000004f9547825 */ /* 0x040fe200078e0254 */
[----:B-1----:R-:W3:Y:S04]  /*12030*/  LDL.LU.64 R150, [R1+0x3630] ;  /* 0x0036300001967983 */ /* 0x002ee80000300a00 */
[----:B------:R1:W-:Y:S01]  /*12040*/  STL.64 [R1+0x10e8], R148 ;  /* 0x0010e89401007387 */ /* 0x0003e20000100a00 */
[----:B------:R-:W-:-:S03]  /*12050*/  IMAD.WIDE R146, R249, 0x4, R146 ;  /* 0x00000004f9927825 */ /* 0x000fc600078e0292 */
[----:B-1----:R-:W4:Y:S04]  /*12060*/  LDL.LU.64 R148, [R1+0x3628] ;  /* 0x0036280001947983 */ /* 0x002f280000300a00 */
[----:B------:R1:W-:Y:S01]  /*12070*/  STL.64 [R1+0x10f0], R146 ;  /* 0x0010f09201007387 */ /* 0x0003e20000100a00 */
[----:B------:R-:W-:-:S04]  /*12080*/  IMAD.WIDE R74, R249, 0x4, R74 ;  /* 0x00000004f94a7825 */ /* 0x000fc800078e024a */
[C---:B------:R-:W-:Y:S01]  /*12090*/  IMAD.WIDE R76, R249.reuse, 0x4, R76 ;  /* 0x00000004f94c7825 */ /* 0x040fe200078e024c */
[----:B-1----:R-:W3:Y:S04]  /*120a0*/  LDL.LU.64 R146, [R1+0x3620] ;  /* 0x0036200001927983 */ /* 0x002ee80000300a00 */
[----:B------:R1:W-:Y:S04]  /*120b0*/  STL.64 [R1+0x10f8], R144 ;  /* 0x0010f89001007387 */ /* 0x0003e80000100a00 */
[----:B-1----:R-:W4:Y:S04]  /*120c0*/  LDL.LU.64 R144, [R1+0x3618] ;  /* 0x0036180001907983 */ /* 0x002f280000300a00 */
[----:B------:R1:W-:Y:S04]  /*120d0*/  STL.64 [R1+0x1100], R84 ;  /* 0x0011005401007387 */ /* 0x0003e80000100a00 */
[----:B-1----:R-:W3:Y:S04]  /*120e0*/  LDL.LU.64 R84, [R1+0x6d0] ;  /* 0x0006d00001547983 */ /* 0x002ee80000300a00 */
[----:B------:R1:W-:Y:S04]  /*120f0*/  STL.64 [R1+0x1108], R74 ;  /* 0x0011084a01007387 */ /* 0x0003e80000100a00 */
[----:B-1----:R-:W4:Y:S04]  /*12100*/  LDL.LU.64 R74, [R1+0x6c8] ;  /* 0x0006c800014a7983 */ /* 0x002f280000300a00 */
[----:B------:R1:W-:Y:S01]  /*12110*/  STL.64 [R1+0x1110], R76 ;  /* 0x0011104c01007387 */ /* 0x0003e20000100a00 */
[----:B------:R-:W-:-:S03]  /*12120*/  IMAD.WIDE R118, R249, 0x4, R118 ;  /* 0x00000004f9767825 */ /* 0x000fc600078e0276 */
[----:B-1----:R-:W4:Y:S04]  /*12130*/  LDL.LU.64 R76, [R1+0x6c0] ;  /* 0x0006c000014c7983 */ /* 0x002f280000300a00 */
[----:B------:R1:W-:Y:S04]  /*12140*/  STL.64 [R1+0x1118], R118 ;  /* 0x0011187601007387 */ /* 0x0003e80000100a00 */
[----:B-1----:R-:W4:Y:S01]  /*12150*/  LDL.LU.64 R118, [R1+0x6b8] ;  /* 0x0006b80001767983 */ /* 0x002f220000300a00 */
[----:B------:R-:W-:-:S05]  /*12160*/  IMAD.WIDE R4, R249, 0x4, R4 ;  /* 0x00000004f9047825 */ /* 0x000fca00078e0204 */
[----:B------:R1:W-:Y:S02]  /*12170*/  STL.64 [R1+0x1120], R4 ;  /* 0x0011200401007387 */ /* 0x0003e40000100a00 */
[C---:B-1----:R-:W-:Y:S02]  /*12180*/  IMAD.WIDE R4, R249.reuse, 0x4, R50 ;  /* 0x00000004f9047825 */ /* 0x042fe400078e0232 */
[----:B------:R-:W4:Y:S02]  /*12190*/  LDL.LU.64 R50, [R1+0x6b0] ;  /* 0x0006b00001327983 */ /* 0x000f240000300a00 */
[C---:B------:R-:W-:Y:S02]  /*121a0*/  IMAD.WIDE R136, R249.reuse, 0x4, R136 ;  /* 0x00000004f9887825 */ /* 0x040fe400078e0288 */
[----:B------:R1:W-:Y:S04]  /*121b0*/  STL.64 [R1+0x1128], R4 ;  /* 0x0011280401007387 */ /* 0x0003e80000100a00 */
[----:B------:R1:W-:Y:S02]  /*121c0*/  STL.64 [R1+0x1130], R136 ;  /* 0x0011308801007387 */ /* 0x0003e40000100a00 */
[----:B-1----:R-:W-:-:S02]  /*121d0*/  IMAD.WIDE R4, R249, 0x4, R126 ;  /* 0x00000004f9047825 */ /* 0x002fc400078e027e */
[----:B------:R-:W4:Y:S02]  /*121e0*/  LDL.LU.64 R136, [R1+0x6a8] ;  /* 0x0006a80001887983 */ /* 0x000f240000300a00 */
[C---:B------:R-:W-:Y:S02]  /*121f0*/  IMAD.WIDE R126, R249.reuse, 0x4, R250 ;  /* 0x00000004f97e7825 */ /* 0x040fe400078e02fa */
[----:B------:R1:W-:Y:S04]  /*12200*/  STL.64 [R1+0x1138], R4 ;  /* 0x0011380401007387 */ /* 0x0003e80000100a00 */
[----:B-1----:R-:W4:Y:S04]  /*12210*/  LDL.LU.64 R4, [R1+0x6a0] ;  /* 0x0006a00001047983 */ /* 0x002f280000300a00 */
[----:B------:R1:W-:Y:S04]  /*12220*/  STL.64 [R1+0x1140], R126 ;  /* 0x0011407e01007387 */ /* 0x0003e80000100a00 */
[----:B-1----:R-:W4:Y:S04]  /*12230*/  LDL.LU.64 R126, [R1+0x698] ;  /* 0x00069800017e7983 */ /* 0x002f280000300a00 */
[----:B------:R-:W4:Y:S01]  /*12240*/  LDL.LU.64 R250, [R1+0x690] ;  /* 0x0006900001fa7983 */ /* 0x000f220000300a00 */
[----:B------:R-:W-:-:S05]  /*12250*/  IMAD.WIDE R134, R249, 0x4, R134 ;  /* 0x00000004f9867825 */ /* 0x000fca00078e0286 */
[----:B------:R1:W-:Y:S01]  /*12260*/  STL.64 [R1+0x1148], R134 ;  /* 0x0011488601007387 */ /* 0x0003e20000100a00 */
[----:B------:R-:W-:-:S03]  /*12270*/  IMAD.WIDE R132, R249, 0x4, R132 ;  /* 0x00000004f9847825 */ /* 0x000fc600078e0284 */
[----:B-1----:R-:W4:Y:S04]  /*12280*/  LDL.LU.64 R134, [R1+0x688] ;  /* 0x0006880001867983 */ /* 0x002f280000300a00 */
[----:B------:R1:W-:Y:S01]  /*12290*/  STL.64 [R1+0x1150], R132 ;  /* 0x0011508401007387 */ /* 0x0003e20000100a00 */
[----:B------:R-:W-:-:S03]  /*122a0*/  IMAD.WIDE R22, R249, 0x4, R22 ;  /* 0x00000004f9167825 */ /* 0x000fc600078e0216 */
[----:B-1----:R-:W4:Y:S04]  /*122b0*/  LDL.LU.64 R132, [R1+0x680] ;  /* 0x0006800001847983 */ /* 0x002f280000300a00 */
[----:B------:R1:W-:Y:S04]  /*122c0*/  STL.64 [R1+0x1158], R22 ;  /* 0x0011581601007387 */ /* 0x0003e80000100a00 */
[----:B-1----:R-:W4:Y:S01]  /*122d0*/  LDL.LU.64 R22, [R1+0x678] ;  /* 0x0006780001167983 */ /* 0x002f220000300a00 */
[----:B--2---:R-:W-:-:S04]  /*122e0*/  IMAD.WIDE R142, R249, 0x4, R142 ;  /* 0x00000004f98e7825 */ /* 0x004fc800078e028e */
[C---:B------:R-:W-:Y:S01]  /*122f0*/  IMAD.WIDE R8, R249.reuse, 0x4, R8 ;  /* 0x00000004f9087825 */ /* 0x040fe200078e0208 */
[----:B------:R1:W-:Y:S03]  /*12300*/  STL.64 [R1+0x1160], R142 ;  /* 0x0011608e01007387 */ /* 0x0003e60000100a00 */
[C---:B------:R-:W-:Y:S01]  /*12310*/  IMAD.WIDE R140, R249.reuse, 0x4, R140 ;  /* 0x00000004f98c7825 */ /* 0x040fe200078e028c */
[----:B-1----:R-:W2:Y:S04]  /*12320*/  LDL.LU.64 R142, [R1+0x3610] ;  /* 0x00361000018e7983 */ /* 0x002ea80000300a00 */
[----:B------:R1:W-:Y:S01]  /*12330*/  STL.64 [R1+0x1168], R140 ;  /* 0x0011688c01007387 */ /* 0x0003e20000100a00 */
[----:B------:R-:W-:-:S03]  /*12340*/  IMAD.WIDE R138, R249, 0x4, R138 ;  /* 0x00000004f98a7825 */ /* 0x000fc600078e028a */
[----:B-1----:R-:W2:Y:S04]  /*12350*/  LDL.LU.64 R140, [R1+0x3608] ;  /* 0x00360800018c7983 */ /* 0x002ea80000300a00 */
[----:B------:R1:W-:Y:S04]  /*12360*/  STL.64 [R1+0x1170], R138 ;  /* 0x0011708a01007387 */ /* 0x0003e80000100a00 */
[----:B-1----:R-:W2:Y:S04]  /*12370*/  LDL.LU.64 R138, [R1+0x3600] ;  /* 0x00360000018a7983 */ /* 0x002ea80000300a00 */
[----:B------:R1:W-:Y:S02]  /*12380*/  STL.64 [R1+0x1178], R8 ;  /* 0x0011780801007387 */ /* 0x0003e40000100a00 */
[----:B-1----:R-:W-:-:S02]  /*12390*/  IMAD.WIDE R8, R249, 0x4, R98 ;  /* 0x00000004f9087825 */ /* 0x002fc400078e0262 */
[----:B------:R-:W2:Y:S02]  /*123a0*/  LDL.LU.64 R98, [R1+0x650] ;  /* 0x0006500001627983 */ /* 0x000ea40000300a00 */
[----:B------:R-:W-:-:S04]  /*123b0*/  IMAD.WIDE R40, R249, 0x4, R40 ;  /* 0x00000004f9287825 */ /* 0x000fc800078e0228 */
[C---:B------:R-:W-:Y:S01]  /*123c0*/  IMAD.WIDE R66, R249.reuse, 0x4, R66 ;  /* 0x00000004f9427825 */ /* 0x040fe200078e0242 */
[----:B------:R1:W-:Y:S04]  /*123d0*/  STL.64 [R1+0x1180], R40 ;  /* 0x0011802801007387 */ /* 0x0003e80000100a00 */
[----:B------:R-:W-:Y:S04]  /*123e0*/  STL.64 [R1+0x1188], R8 ;  /* 0x0011880801007387 */ /* 0x000fe80000100a00 */
[----:B-1----:R-:W2:Y:S04]  /*123f0*/  LDL.LU.64 R40, [R1+0x648] ;  /* 0x0006480001287983 */ /* 0x002ea80000300a00 */
[----:B------:R1:W-:Y:S04]  /*12400*/  STL.64 [R1+0x1190], R66 ;  /* 0x0011904201007387 */ /* 0x0003e80000100a00 */
[----:B-1----:R-:W2:Y:S01]  /*12410*/  LDL.LU.64 R66, [R1+0x640] ;  /* 0x0006400001427983 */ /* 0x002ea20000300a00 */
[----:B---3--:R-:W-:-:S05]  /*12420*/  IMAD.WIDE R8, R249, 0x4, R84 ;  /* 0x00000004f9087825 */ /* 0x008fca00078e0254 */
[----:B------:R4:W-:Y:S04]  /*12430*/  STL.64 [R1+0x1198], R8 ;  /* 0x0011980801007387 */ /* 0x0009e80000100a00 */
[----:B------:R-:W3:Y:S01]  /*12440*/  LDL.LU.64 R84, [R1+0x638] ;  /* 0x0006380001547983 */ /* 0x000ee20000300a00 */
[----:B----4-:R-:W-:-:S05]  /*12450*/  IMAD.WIDE R8, R249, 0x4, R74 ;  /* 0x00000004f9087825 */ /* 0x010fca00078e024a */
[----:B------:R1:W-:Y:S01]  /*12460*/  STL.64 [R1+0x11a0], R8 ;  /* 0x0011a00801007387 */ /* 0x0003e20000100a00 */
[----:B------:R-:W-:-:S03]  /*12470*/  IMAD.WIDE R76, R249, 0x4, R76 ;  /* 0x00000004f94c7825 */ /* 0x000fc600078e024c */
[----:B-1----:R-:W4:Y:S04]  /*12480*/  LDL.LU.64 R8, [R1+0x630] ;  /* 0x0006300001087983 */ /* 0x002f280000300a00 */
[----:B------:R-:W-:Y:S01]  /*12490*/  STL.64 [R1+0x11a8], R76 ;  /* 0x0011a84c01007387 */ /* 0x000fe20000100a00 */
[----:B------:R-:W-:-:S03]  /*124a0*/  IMAD.WIDE R74, R249, 0x4, R118 ;  /* 0x00000004f94a7825 */ /* 0x000fc600078e0276 */
[----:B------:R-:W4:Y:S04]  /*124b0*/  LDL.LU.64 R118, [R1+0x628] ;  /* 0x0006280001767983 */ /* 0x000f280000300a00 */
[----:B------:R1:W-:Y:S04]  /*124c0*/  STL.64 [R1+0x11b0], R74 ;  /* 0x0011b04a01007387 */ /* 0x0003e80000100a00 */
[----:B-1----:R-:W4:Y:S04]  /*124d0*/  LDL.LU.64 R74, [R1+0x620] ;  /* 0x00062000014a7983 */ /* 0x002f280000300a00 */
[----:B------:R-:W4:Y:S01]  /*124e0*/  LDL.LU.64 R76, [R1+0x618] ;  /* 0x00061800014c7983 */ /* 0x000f220000300a00 */
[----:B------:R-:W-:-:S05]  /*124f0*/  IMAD.WIDE R50, R249, 0x4, R50 ;  /* 0x00000004f9327825 */ /* 0x000fca00078e0232 */
[----:B------:R1:W-:Y:S04]  /*12500*/  STL.64 [R1+0x11b8], R50 ;  /* 0x0011b83201007387 */ /* 0x0003e80000100a00 */
[----:B-1----:R-:W4:Y:S01]  /*12510*/  LDL.LU.64 R50, [R1+0x610] ;  /* 0x0006100001327983 */ /* 0x002f220000300a00 */
[----:B------:R-:W-:-:S05]  /*12520*/  IMAD.WIDE R136, R249, 0x4, R136 ;  /* 0x00000004f9887825 */ /* 0x000fca00078e0288 */
[----:B------:R1:W-:Y:S01]  /*12530*/  STL.64 [R1+0x11c0], R136 ;  /* 0x0011c08801007387 */ /* 0x0003e20000100a00 */
[----:B------:R-:W-:-:S03]  /*12540*/  IMAD.WIDE R4, R249, 0x4, R4 ;  /* 0x00000004f9047825 */ /* 0x000fc600078e0204 */
[----:B-1----:R-:W4:Y:S04]  /*12550*/  LDL.LU.64 R136, [R1+0x35f8] ;  /* 0x0035f80001887983 */ /* 0x002f280000300a00 */
[----:B------:R1:W-:Y:S01]  /*12560*/  STL.64 [R1+0x11c8], R4 ;  /* 0x0011c80401007387 */ /* 0x0003e20000100a00 */
[----:B------:R-:W-:-:S04]  /*12570*/  IMAD.WIDE R126, R249, 0x4, R126 ;  /* 0x00000004f97e7825 */ /* 0x000fc800078e027e */
[C---:B-1----:R-:W-:Y:S01]  /*12580*/  IMAD.WIDE R4, R249.reuse, 0x4, R250 ;  /* 0x00000004f9047825 */ /* 0x042fe200078e02fa */
[----:B------:R1:W-:Y:S04]  /*12590*/  STL.64 [R1+0x11d0], R126 ;  /* 0x0011d07e01007387 */ /* 0x0003e80000100a00 */
[----:B-1----:R-:W4:Y:S04]  /*125a0*/  LDL.LU.64 R126, [R1+0x608] ;  /* 0x00060800017e7983 */ /* 0x002f280000300a00 */
[----:B------:R-:W4:Y:S04]  /*125b0*/  LDL.LU.64 R250, [R1+0x600] ;  /* 0x0006000001fa7983 */ /* 0x000f280000300a00 */
[----:B------:R1:W-:Y:S01]  /*125c0*/  STL.64 [R1+0x11d8], R4 ;  /* 0x0011d80401007387 */ /* 0x0003e20000100a00 */
[----:B------:R-:W-:-:S03]  /*125d0*/  IMAD.WIDE R134, R249, 0x4, R134 ;  /* 0x00000004f9867825 */ /* 0x000fc600078e0286 */
[----:B-1----:R-:W4:Y:S01]  /*125e0*/  LDL.LU.64 R4, [R1+0x5f8] ;  /* 0x0005f80001047983 */ /* 0x002f220000300a00 */
[----:B------:R-:W-:-:S03]  /*125f0*/  IMAD.WIDE R132, R249, 0x4, R132 ;  /* 0x00000004f9847825 */ /* 0x000fc600078e0284 */
[----:B------:R1:W-:Y:S01]  /*12600*/  STL.64 [R1+0x11e0], R134 ;  /* 0x0011e08601007387 */ /* 0x0003e20000100a00 */
[----:B------:R-:W-:-:S04]  /*12610*/  IMAD.WIDE R78, R249, 0x4, R78 ;  /* 0x00000004f94e7825 */ /* 0x000fc800078e024e */
[C---:B------:R-:W-:Y:S01]  /*12620*/  IMAD.WIDE R130, R249.reuse, 0x4, R130 ;  /* 0x00000004f9827825 */ /* 0x040fe200078e0282 */
[----:B-1----:R-:W4:Y:S03]  /*12630*/  LDL.LU.64 R134, [R1+0x35f0] ;  /* 0x0035f00001867983 */ /* 0x002f260000300a00 */
[C---:B------:R-:W-:Y:S01]  /*12640*/  IMAD.WIDE R22, R249.reuse, 0x4, R22 ;  /* 0x00000004f9167825 */ /* 0x040fe200078e0216 */
[----:B------:R1:W-:Y:S03]  /*12650*/  STL.64 [R1+0x11e8], R132 ;  /* 0x0011e88401007387 */ /* 0x0003e60000100a00 */
[C---:B------:R-:W-:Y:S01]  /*12660*/  IMAD.WIDE R128, R249.reuse, 0x4, R128 ;  /* 0x00000004f9807825 */ /* 0x040fe200078e0280 */
        /* <DEDUP_REMOVED lines=9> */
[----:B--2---:R-:W-:-:S03]  /*12700*/  IMAD.WIDE R98, R249, 0x4, R98 ;  /* 0x00000004f9627825 */ /* 0x004fc600078e0262 */
[----:B-1----:R-:W2:Y:S04]  /*12710*/  LDL.LU.64 R128, [R1+0x35d8] ;  /* 0x0035d80001807983 */ /* 0x002ea80000300a00 */
[----:B------:R1:W-:Y:S04]  /*12720*/  STL.64 [R1+0x1210], R24 ;  /* 0x0012101801007387 */ /* 0x0003e80000100a00 */
[----:B-1----:R-:W2:Y:S04]  /*12730*/  LDL.LU.64 R24, [R1+0x5c0] ;  /* 0x0005c00001187983 */ /* 0x002ea80000300a00 */
[----:B------:R1:W-:Y:S04]  /*12740*/  STL.64 [R1+0x1218], R98 ;  /* 0x0012186201007387 */ /* 0x0003e80000100a00 */
[----:B-1----:R-:W2:Y:S01]  /*12750*/  LDL.LU.64 R98, [R1+0x5b8] ;  /* 0x0005b80001627983 */ /* 0x002ea20000300a00 */
[----:B------:R-:W-:-:S04]  /*12760*/  IMAD.WIDE R40, R249, 0x4, R40 ;  /* 0x00000004f9287825 */ /* 0x000fc800078e0228 */
[C---:B------:R-:W-:Y:S01]  /*12770*/  IMAD.WIDE R66, R249.reuse, 0x4, R66 ;  /* 0x00000004f9427825 */ /* 0x040fe200078e0242 */
[----:B------:R1:W-:Y:S03]  /*12780*/  STL.64 [R1+0x1220], R40 ;  /* 0x0012202801007387 */ /* 0x0003e60000100a00 */
[C---:B---3--:R-:W-:Y:S01]  /*12790*/  IMAD.WIDE R84, R249.reuse, 0x4, R84 ;  /* 0x00000004f9547825 */ /* 0x048fe200078e0254 */
[----:B-1----:R-:W3:Y:S04]  /*127a0*/  LDL.LU.64 R40, [R1+0x5b0] ;  /* 0x0005b00001287983 */ /* 0x002ee80000300a00 */
[----:B------:R1:W-:Y:S04]  /*127b0*/  STL.64 [R1+0x1228], R66 ;  /* 0x0012284201007387 */ /* 0x0003e80000100a00 */
[----:B-1----:R-:W3:Y:S01]  /*127c0*/  LDL.LU.64 R66, [R1+0x5a8] ;  /* 0x0005a80001427983 */ /* 0x002ee20000300a00 */
[----:B----4-:R-:W-:-:S03]  /*127d0*/  IMAD.WIDE R8, R249, 0x4, R8 ;  /* 0x00000004f9087825 */ /* 0x010fc600078e0208 */
[----:B------:R1:W-:Y:S04]  /*127e0*/  STL.64 [R1+0x1230], R84 ;  /* 0x0012305401007387 */ /* 0x0003e80000100a00 */
[----:B-1----:R-:W4:Y:S04]  /*127f0*/  LDL.LU.64 R84, [R1+0x5a0] ;  /* 0x0005a00001547983 */ /* 0x002f280000300a00 */
[----:B------:R1:W-:Y:S02]  /*12800*/  STL.64 [R1+0x1238], R8 ;  /* 0x0012380801007387 */ /* 0x0003e40000100a00 */
[----:B-1----:R-:W-:-:S02]  /*12810*/  IMAD.WIDE R8, R249, 0x4, R118 ;  /* 0x00000004f9087825 */ /* 0x002fc400078e0276 */
[----:B------:R-:W4:Y:S04]  /*12820*/  LDL.LU.64 R118, [R1+0x598] ;  /* 0x0005980001767983 */ /* 0x000f280000300a00 */
[----:B------:R1:W-:Y:S02]  /*12830*/  STL.64 [R1+0x1240], R8 ;  /* 0x0012400801007387 */ /* 0x0003e40000100a00 */
[----:B-1----:R-:W-:-:S04]  /*12840*/  IMAD.WIDE R8, R249, 0x4, R74 ;  /* 0x00000004f9087825 */ /* 0x002fc800078e024a */
        /* <DEDUP_REMOVED lines=8> */
[----:B------:R-:W4:Y:S04]  /*128d0*/  LDL.LU.64 R76, [R1+0x580] ;  /* 0x00058000014c7983 */ /* 0x000f280000300a00 */
        /* <DEDUP_REMOVED lines=11> */
[----:B------:R1:W-:Y:S04]  /*12990*/  STL.64 [R1+0x1278], R4 ;  /* 0x0012780401007387 */ /* 0x0003e80000100a00 */
[----:B------:R1:W-:Y:S02]  /*129a0*/  STL.64 [R1+0x1280], R36 ;  /* 0x0012802401007387 */ /* 0x0003e40000100a00 */
[----:B-1----:R-:W-:-:S04]  /*129b0*/  IMAD.WIDE R4, R249, 0x4, R38 ;  /* 0x00000004f9047825 */ /* 0x002fc800078e0226 */
[C---:B------:R-:W-:Y:S01]  /*129c0*/  IMAD.WIDE R36, R249.reuse, 0x4, R46 ;  /* 0x00000004f9247825 */ /* 0x040fe200078e022e */
[----:B------:R1:W-:Y:S03]  /*129d0*/  STL.64 [R1+0x1288], R4 ;  /* 0x0012880401007387 */ /* 0x0003e60000100a00 */
[C---:B------:R-:W-:Y:S01]  /*129e0*/  IMAD.WIDE R22, R249.reuse, 0x4, R22 ;  /* 0x00000004f9167825 */ /* 0x040fe200078e0216 */
[----:B------:R1:W-:Y:S03]  /*129f0*/  STL.64 [R1+0x1290], R36 ;  /* 0x0012902401007387 */ /* 0x0003e60000100a00 */
[C---:B-1----:R-:W-:Y:S01]  /*12a00*/  IMAD.WIDE R4, R249.reuse, 0x4, R78 ;  /* 0x00000004f9047825 */ /* 0x042fe200078e024e */
[----:B------:R-:W4:Y:S04]  /*12a10*/  LDL.LU.64 R36, [R1+0x550] ;  /* 0x0005500001247983 */ /* 0x000f280000300a00 */
[----:B------:R1:W-:Y:S04]  /*12a20*/  STL.64 [R1+0x1298], R22 ;  /* 0x0012981601007387 */ /* 0x0003e80000100a00 */
[----:B------:R-:W4:Y:S04]  /*12a30*/  LDL.LU.64 R38, [R1+0x548] ;  /* 0x0005480001267983 */ /* 0x000f280000300a00 */
[----:B------:R2:W-:Y:S04]  /*12a40*/  STL.64 [R1+0x12a0], R4 ;  /* 0x0012a00401007387 */ /* 0x0005e80000100a00 */
[----:B-1----:R-:W4:Y:S04]  /*12a50*/  LDL.LU.64 R22, [R1+0x540] ;  /* 0x0005400001167983 */ /* 0x002f280000300a00 */
[----:B------:R-:W4:Y:S04]  /*12a60*/  LDL.LU.64 R78, [R1+0x538] ;  /* 0x00053800014e7983 */ /* 0x000f280000300a00 */
[----:B------:R-:W4:Y:S01]  /*12a70*/  LDL.LU.64 R46, [R1+0x530] ;  /* 0x00053000012e7983 */ /* 0x000f220000300a00 */
[----:B--2---:R-:W-:-:S05]  /*12a80*/  IMAD.WIDE R24, R249, 0x4, R24 ;  /* 0x00000004f9187825 */ /* 0x004fca00078e0218 */
[----:B------:R1:W-:Y:S01]  /*12a90*/  STL.64 [R1+0x12a8], R24 ;  /* 0x0012a81801007387 */ /* 0x0003e20000100a00 */
[----:B------:R-:W-:-:S03]  /*12aa0*/  IMAD.WIDE R4, R249, 0x4, R98 ;  /* 0x00000004f9047825 */ /* 0x000fc600078e0262 */
[----:B-1----:R-:W2:Y:S04]  /*12ab0*/  LDL.LU.64 R24, [R1+0x528] ;  /* 0x0005280001187983 */ /* 0x002ea80000300a00 */
[----:B------:R-:W-:Y:S04]  /*12ac0*/  STL.64 [R1+0x12b0], R4 ;  /* 0x0012b00401007387 */ /* 0x000fe80000100a00 */
[----:B------:R-:W2:Y:S01]  /*12ad0*/  LDL.LU.64 R98, [R1+0x520] ;  /* 0x0005200001627983 */ /* 0x000ea20000300a00 */
[----:B---3--:R-:W-:-:S05]  /*12ae0*/  IMAD.WIDE R40, R249, 0x4, R40 ;  /* 0x00000004f9287825 */ /* 0x008fca00078e0228 */
[----:B------:R1:W-:Y:S01]  /*12af0*/  STL.64 [R1+0x12b8], R40 ;  /* 0x0012b82801007387 */ /* 0x0003e20000100a00 */
[----:B------:R-:W-:-:S03]  /*12b00*/  IMAD.WIDE R66, R249, 0x4, R66 ;  /* 0x00000004f9427825 */ /* 0x000fc600078e0242 */
[----:B-1----:R-:W3:Y:S04]  /*12b10*/  LDL.LU.64 R40, [R1+0x518] ;  /* 0x0005180001287983 */ /* 0x002ee80000300a00 */
[----:B------:R1:W-:Y:S01]  /*12b20*/  STL.64 [R1+0x12c0], R66 ;  /* 0x0012c04201007387 */ /* 0x0003e20000100a00 */
[----:B----4-:R-:W-:-:S03]  /*12b30*/  IMAD.WIDE R4, R249, 0x4, R84 ;  /* 0x00000004f9047825 */ /* 0x010fc600078e0254 */
[----:B------:R-:W4:Y:S04]  /*12b40*/  LDL.LU.64 R84, [R1+0x510] ;  /* 0x0005100001547983 */ /* 0x000f280000300a00 */
[----:B------:R1:W-:Y:S04]  /*12b50*/  STL.64 [R1+0x12c8], R4 ;  /* 0x0012c80401007387 */ /* 0x0003e80000100a00 */
[----:B-1----:R-:W4:Y:S01]  /*12b60*/  LDL.LU.64 R66, [R1+0x508] ;  /* 0x0005080001427983 */ /* 0x002f220000300a00 */
[----:B------:R-:W-:-:S03]  /*12b70*/  IMAD.WIDE R118, R249, 0x4, R118 ;  /* 0x00000004f9767825 */ /* 0x000fc600078e0276 */
[----:B------:R-:W4:Y:S04]  /*12b80*/  LDL.LU.64 R4, [R1+0x500] ;  /* 0x0005000001047983 */ /* 0x000f280000300a00 */
[----:B------:R1:W-:Y:S04]  /*12b90*/  STL.64 [R1+0x12d0], R118 ;  /* 0x0012d07601007387 */ /* 0x0003e80000100a00 */
[----:B-1----:R-:W4:Y:S01]  /*12ba0*/  LDL.LU.64 R118, [R1+0x4f8] ;  /* 0x0004f80001767983 */ /* 0x002f220000300a00 */
[----:B------:R-:W-:-:S05]  /*12bb0*/  IMAD.WIDE R8, R249, 0x4, R8 ;  /* 0x00000004f9087825 */ /* 0x000fca00078e0208 */
[----:B------:R1:W-:Y:S01]  /*12bc0*/  STL.64 [R1+0x12d8], R8 ;  /* 0x0012d80801007387 */ /* 0x0003e20000100a00 */
[----:B------:R-:W-:-:S03]  /*12bd0*/  IMAD.WIDE R74, R249, 0x4, R74 ;  /* 0x00000004f94a7825 */ /* 0x000fc600078e024a */
[----:B-1----:R-:W4:Y:S04]  /*12be0*/  LDL.LU.64 R8, [R1+0x35b8] ;  /* 0x0035b80001087983 */ /* 0x002f280000300a00 */
[----:B------:R1:W-:Y:S01]  /*12bf0*/  STL.64 [R1+0x12e0], R74 ;  /* 0x0012e04a01007387 */ /* 0x0003e20000100a00 */
[----:B------:R-:W-:-:S05]  /*12c00*/  IMAD.WIDE R76, R249, 0x4, R76 ;  /* 0x00000004f94c7825 */ /* 0x000fca00078e024c */
[----:B------:R-:W-:Y:S01]  /*12c10*/  STL.64 [R1+0x12e8], R76 ;  /* 0x0012e84c01007387 */ /* 0x000fe20000100a00 */
[----:B-1----:R-:W-:-:S04]  /*12c20*/  IMAD.WIDE R74, R249, 0x4, R50 ;  /* 0x00000004f94a7825 */ /* 0x002fc800078e0232 */
[C---:B------:R-:W-:Y:S01]  /*12c30*/  IMAD.WIDE R50, R249.reuse, 0x4, R20 ;  /* 0x00000004f9327825 */ /* 0x040fe200078e0214 */
[----:B------:R1:W-:Y:S03]  /*12c40*/  STL.64 [R1+0x12f0], R74 ;  /* 0x0012f04a01007387 */ /* 0x0003e60000100a00 */
[----:B------:R-:W-:-:S04]  /*12c50*/  IMAD.WIDE R20, R249, 0x4, R106 ;  /* 0x00000004f9147825 */ /* 0x000fc800078e026a */
[C---:B------:R-:W-:Y:S01]  /*12c60*/  IMAD.WIDE R10, R249.reuse, 0x4, R10 ;  /* 0x00000004f90a7825 */ /* 0x040fe200078e020a */
[----:B-1----:R-:W4:Y:S03]  /*12c70*/  LDL.LU.64 R74, [R1+0x4d0] ;  /* 0x0004d000014a7983 */ /* 0x002f260000300a00 */
[C---:B------:R-:W-:Y:S01]  /*12c80*/  IMAD.WIDE R34, R249.reuse, 0x4, R34 ;  /* 0x00000004f9227825 */ /* 0x040fe200078e0222 */
[----:B------:R1:W-:Y:S04]  /*12c90*/  STL.64 [R1+0x12f8], R50 ;  /* 0x0012f83201007387 */ /* 0x0003e80000100a00 */
[----:B------:R-:W4:Y:S04]  /*12ca0*/  LDL.LU.64 R76, [R1+0x4c8] ;  /* 0x0004c800014c7983 */ /* 0x000f280000300a00 */
[----:B------:R1:W-:Y:S04]  /*12cb0*/  STL.64 [R1+0x1300], R20 ;  /* 0x0013001401007387 */ /* 0x0003e80000100a00 */
[----:B-1----:R-:W4:Y:S04]  /*12cc0*/  LDL.LU.64 R50, [R1+0x4c0] ;  /* 0x0004c00001327983 */ /* 0x002f280000300a00 */
[----:B------:R-:W4:Y:S04]  /*12cd0*/  LDL.LU.64 R20, [R1+0x4b8] ;  /* 0x0004b80001147983 */ /* 0x000f280000300a00 */
[----:B------:R-:W4:Y:S04]  /*12ce0*/  LDL.LU.64 R106, [R1+0x4b0] ;  /* 0x0004b000016a7983 */ /* 0x000f280000300a00 */
[----:B------:R1:W-:Y:S04]  /*12cf0*/  STL.64 [R1+0x1308], R10 ;  /* 0x0013080a01007387 */ /* 0x0003e80000100a00 */
[----:B-1----:R-:W4:Y:S04]  /*12d00*/  LDL.LU.64 R10, [R1+0x35b0] ;  /* 0x0035b000010a7983 */ /* 0x002f280000300a00 */
[----:B------:R1:W-:Y:S04]  /*12d10*/  STL.64 [R1+0x1310], R34 ;  /* 0x0013102201007387 */ /* 0x0003e80000100a00 */
[----:B-1----:R-:W4:Y:S01]  /*12d20*/  LDL.LU.64 R34, [R1+0x35a8] ;  /* 0x0035a80001227983 */ /* 0x002f220000300a00 */
[----:B------:R-:W-:-:S05]  /*12d30*/  IMAD.WIDE R36, R249, 0x4, R36 ;  /* 0x00000004f9247825 */ /* 0x000fca00078e0224 */
        /* <DEDUP_REMOVED lines=12> */
[----:B------:R2:W-:Y:S02]  /*12e00*/  STL.64 [R1+0x1338], R46 ;  /* 0x0013382e01007387 */ /* 0x0005e40000100a00 */
[----:B--2---:R-:W-:-:S05]  /*12e10*/  IMAD.WIDE R46, R249, 0x4, R24 ;  /* 0x00000004f92e7825 */ /* 0x004fca00078e0218 */
[----:B------:R1:W-:Y:S01]  /*12e20*/  STL.64 [R1+0x1340], R46 ;  /* 0x0013402e01007387 */ /* 0x0003e20000100a00 */
[----:B------:R-:W-:-:S03]  /*12e30*/  IMAD.WIDE R24, R249, 0x4, R98 ;  /* 0x00000004f9187825 */ /* 0x000fc600078e0262 */
[----:B-1----:R-:W2:Y:S04]  /*12e40*/  LDL.LU.64 R46, [R1+0x498] ;  /* 0x00049800012e7983 */ /* 0x002ea80000300a00 */
[----:B------:R-:W2:Y:S01]  /*12e50*/  LDL.LU.64 R98, [R1+0x490] ;  /* 0x0004900001627983 */ /* 0x000ea20000300a00 */
[----:B---3--:R-:W-:-:S03]  /*12e60*/  IMAD.WIDE R40, R249, 0x4, R40 ;  /* 0x00000004f9287825 */ /* 0x008fc600078e0228 */
[----:B------:R1:W-:Y:S01]  /*12e70*/  STL.64 [R1+0x1348], R24 ;  /* 0x0013481801007387 */ /* 0x0003e20000100a00 */
[----:B----4-:R-:W-:-:S03]  /*12e80*/  IMAD.WIDE R84, R249, 0x4, R84 ;  /* 0x00000004f9547825 */ /* 0x010fc600078e0254 */
[----:B-1----:R-:W3:Y:S01]  /*12e90*/  LDL.LU.64 R24, [R1+0x488] ;  /* 0x0004880001187983 */ /* 0x002ee20000300a00 */
[----:B------:R-:W-:-:S03]  /*12ea0*/  IMAD.WIDE R66, R249, 0x4, R66 ;  /* 0x00000004f9427825 */ /* 0x000fc600078e0242 */
[----:B------:R1:W-:Y:S01]  /*12eb0*/  STL.64 [R1+0x1350], R40 ;  /* 0x0013502801007387 */ /* 0x0003e20000100a00 */
[----:B------:R-:W-:-:S03]  /*12ec0*/  IMAD.WIDE R4, R249, 0x4, R4 ;  /* 0x00000004f9047825 */ /* 0x000fc600078e0204 */
[----:B-1----:R-:W4:Y:S04]  /*12ed0*/  LDL.LU.64 R40, [R1+0x3590] ;  /* 0x0035900001287983 */ /* 0x002f280000300a00 */
[----:B------:R1:W-:Y:S01]  /*12ee0*/  STL.64 [R1+0x1358], R84 ;  /* 0x0013585401007387 */ /* 0x0003e20000100a00 */
[----:B------:R-:W-:-:S03]  /*12ef0*/  IMAD.WIDE R118, R249, 0x4, R118 ;  /* 0x00000004f9767825 */ /* 0x000fc600078e0276 */
[----:B-1----:R-:W4:Y:S04]  /*12f00*/  LDL.LU.64 R84, [R1+0x478] ;  /* 0x0004780001547983 */ /* 0x002f280000300a00 */
[----:B------:R1:W-:Y:S04]  /*12f10*/  STL.64 [R1+0x1360], R66 ;  /* 0x0013604201007387 */ /* 0x0003e80000100a00 */
[----:B-1----:R-:W4:Y:S04]  /*12f20*/  LDL.LU.64 R66, [R1+0x3588] ;  /* 0x0035880001427983 */ /* 0x002f280000300a00 */
[----:B------:R1:W-:Y:S04]  /*12f30*/  STL.64 [R1+0x1368], R4 ;  /* 0x0013680401007387 */ /* 0x0003e80000100a00 */
[----:B------:R1:W-:Y:S02]  /*12f40*/  STL.64 [R1+0x1370], R118 ;  /* 0x0013707601007387 */ /* 0x0003e40000100a00 */
[----:B-1----:R-:W-:-:S02]  /*12f50*/  IMAD.WIDE R4, R249, 0x4, R120 ;  /* 0x00000004f9047825 */ /* 0x002fc400078e0278 */
[----:B------:R-:W4:Y:S04]  /*12f60*/  LDL.LU.64 R118, [R1+0x450] ;  /* 0x0004500001767983 */ /* 0x000f280000300a00 */
[----:B------:R-:W4:Y:S04]  /*12f70*/  LDL.LU.64 R120, [R1+0x448] ;  /* 0x0004480001787983 */ /* 0x000f280000300a00 */
[----:B------:R1:W-:Y:S02]  /*12f80*/  STL.64 [R1+0x1378], R4 ;  /* 0x0013780401007387 */ /* 0x0003e40000100a00 */
[----:B-1----:R-:W-:-:S02]  /*12f90*/  IMAD.WIDE R4, R249, 0x4, R68 ;  /* 0x00000004f9047825 */ /* 0x002fc400078e0244 */
[----:B------:R-:W4:Y:S04]  /*12fa0*/  LDL.LU.64 R68, [R1+0x3580] ;  /* 0x0035800001447983 */ /* 0x000f280000300a00 */
[----:B------:R1:W-:Y:S02]  /*12fb0*/  STL.64 [R1+0x1380], R4 ;  /* 0x0013800401007387 */ /* 0x0003e40000100a00 */
[C---:B-1----:R-:W-:Y:S02]  /*12fc0*/  IMAD.WIDE R4, R249.reuse, 0x4, R48 ;  /* 0x00000004f9047825 */ /* 0x042fe400078e0230 */
[----:B------:R-:W4:Y:S04]  /*12fd0*/  LDL.LU.64 R48, [R1+0x3578] ;  /* 0x0035780001307983 */ /* 0x000f280000300a00 */
[----:B------:R1:W-:Y:S01]  /*12fe0*/  STL.64 [R1+0x1388], R4 ;  /* 0x0013880401007387 */ /* 0x0003e20000100a00 */
[----:B------:R-:W-:-:S04]  /*12ff0*/  IMAD.WIDE R50, R249, 0x4, R50 ;  /* 0x00000004f9327825 */ /* 0x000fc800078e0232 */
[----:B-1----:R-:W-:-:S04]  /*13000*/  IMAD.WIDE R4, R249, 0x4, R72 ;  /* 0x00000004f9047825 */ /* 0x002fc800078e0248 */
[C---:B------:R-:W-:Y:S01]  /*13010*/  IMAD.WIDE R72, R249.reuse, 0x4, R74 ;  /* 0x00000004f9487825 */ /* 0x040fe200078e024a */
[----:B------:R1:W-:Y:S03]  /*13020*/  STL.64 [R1+0x1390], R4 ;  /* 0x0013900401007387 */ /* 0x0003e60000100a00 */
[C---:B------:R-:W-:Y:S01]  /*13030*/  IMAD.WIDE R20, R249.reuse, 0x4, R20 ;  /* 0x00000004f9147825 */ /* 0x040fe200078e0214 */
[----:B------:R1:W-:Y:S03]  /*13040*/  STL.64 [R1+0x1398], R72 ;  /* 0x0013984801007387 */ /* 0x0003e60000100a00 */
[----:B-1----:R-:W-:-:S05]  /*13050*/  IMAD.WIDE R4, R249, 0x4, R76 ;  /* 0x00000004f9047825 */ /* 0x002fca00078e024c */
[----:B------:R1:W-:Y:S04]  /*13060*/  STL.64 [R1+0x13a0], R4 ;  /* 0x0013a00401007387 */ /* 0x0003e80000100a00 */
[----:B------:R1:W-:Y:S04]  /*13070*/  STL.64 [R1+0x13a8], R50 ;  /* 0x0013a83201007387 */ /* 0x0003e80000100a00 */
[----:B------:R-:W4:Y:S01]  /*13080*/  LDL.LU.64 R72, [R1+0x440] ;  /* 0x0004400001487983 */ /* 0x000f220000300a00 */
[----:B-1----:R-:W-:-:S03]  /*13090*/  IMAD.WIDE R4, R249, 0x4, R106 ;  /* 0x00000004f9047825 */ /* 0x002fc600078e026a */
[----:B------:R1:W-:Y:S04]  /*130a0*/  STL.64 [R1+0x13b0], R20 ;  /* 0x0013b01401007387 */ /* 0x0003e80000100a00 */
[----:B------:R-:W4:Y:S04]  /*130b0*/  LDL.LU.64 R74, [R1+0x438] ;  /* 0x00043800014a7983 */ /* 0x000f280000300a00 */
[----:B------:R1:W-:Y:S04]  /*130c0*/  STL.64 [R1+0x13b8], R4 ;  /* 0x0013b80401007387 */ /* 0x0003e80000100a00 */
[----:B------:R-:W4:Y:S04]  /*130d0*/  LDL.LU.64 R76, [R1+0x430] ;  /* 0x00043000014c7983 */ /* 0x000f280000300a00 */
[----:B------:R-:W4:Y:S04]  /*130e0*/  LDL.LU.64 R50, [R1+0x428] ;  /* 0x0004280001327983 */ /* 0x000f280000300a00 */
[----:B-1----:R-:W4:Y:S04]  /*130f0*/  LDL.LU.64 R20, [R1+0x420] ;  /* 0x0004200001147983 */ /* 0x002f280000300a00 */
[----:B------:R-:W4:Y:S01]  /*13100*/  LDL.LU.64 R106, [R1+0x418] ;  /* 0x00041800016a7983 */ /* 0x000f220000300a00 */
[----:B------:R-:W-:-:S03]  /*13110*/  IMAD.WIDE R4, R249, 0x4, R22 ;  /* 0x00000004f9047825 */ /* 0x000fc600078e0216 */
[----:B------:R-:W4:Y:S04]  /*13120*/  LDL.LU.64 R22, [R1+0x408] ;  /* 0x0004080001167983 */ /* 0x000f280000300a00 */
[----:B------:R1:W-:Y:S01]  /*13130*/  STL.64 [R1+0x13c0], R4 ;  /* 0x0013c00401007387 */ /* 0x0003e20000100a00 */
[----:B------:R-:W-:-:S03]  /*13140*/  IMAD.WIDE R78, R249, 0x4, R78 ;  /* 0x00000004f94e7825 */ /* 0x000fc600078e024e */
[----:B-1----:R-:W4:Y:S04]  /*13150*/  LDL.LU.64 R4, [R1+0x400] ;  /* 0x0004000001047983 */ /* 0x002f280000300a00 */
[----:B------:R1:W-:Y:S04]  /*13160*/  STL.64 [R1+0x13c8], R78 ;  /* 0x0013c84e01007387 */ /* 0x0003e80000100a00 */
[----:B-1----:R-:W4:Y:S01]  /*13170*/  LDL.LU.64 R78, [R1+0x3f8] ;  /* 0x0003f800014e7983 */ /* 0x002f220000300a00 */
[----:B--2---:R-:W-:-:S04]  /*13180*/  IMAD.WIDE R46, R249, 0x4, R46 ;  /* 0x00000004f92e7825 */ /* 0x004fc800078e022e */
[C---:B------:R-:W-:Y:S01]  /*13190*/  IMAD.WIDE R98, R249.reuse, 0x4, R98 ;  /* 0x00000004f9627825 */ /* 0x040fe200078e0262 */
[----:B------:R1:W-:Y:S04]  /*131a0*/  STL.64 [R1+0x13d0], R46 ;  /* 0x0013d02e01007387 */ /* 0x0003e80000100a00 */
[----:B-1----:R-:W2:Y:S04]  /*131b0*/  LDL.LU.64 R46, [R1+0x3570] ;  /* 0x00357000012e7983 */ /* 0x002ea80000300a00 */
[----:B------:R1:W-:Y:S04]  /*131c0*/  STL.64 [R1+0x13d8], R98 ;  /* 0x0013d86201007387 */ /* 0x0003e80000100a00 */
[----:B-1----:R-:W2:Y:S01]  /*131d0*/  LDL.LU.64 R98, [R1+0x3568] ;  /* 0x0035680001627983 */ /* 0x002ea20000300a00 */
[----:B---3--:R-:W-:-:S05]  /*131e0*/  IMAD.WIDE R24, R249, 0x4, R24 ;  /* 0x00000004f9187825 */ /* 0x008fca00078e0218 */
[----:B------:R2:W-:Y:S01]  /*131f0*/  STL.64 [R1+0x13e0], R24 ;  /* 0x0013e01801007387 */ /* 0x0005e20000100a00 */
[----:B------:R-:W-:-:S04]  /*13200*/  IMAD.WIDE R44, R249, 0x4, R44 ;  /* 0x00000004f92c7825 */ /* 0x000fc800078e022c */
[----:B----4-:R-:W-:-:S04]  /*13210*/  IMAD.WIDE R84, R249, 0x4, R84 ;  /* 0x00000004f9547825 */ /* 0x010fc800078e0254 */
[----:B------:R-:W-:-:S04]  /*13220*/  IMAD.WIDE R72, R249, 0x4, R72 ;  /* 0x00000004f9487825 */ /* 0x000fc800078e0248 */
[----:B------:R-:W-:-:S04]  /*13230*/  IMAD.WIDE R74, R249, 0x4, R74 ;  /* 0x00000004f94a7825 */ /* 0x000fc800078e024a */
[----:B------:R-:W-:-:S04]  /*13240*/  IMAD.WIDE R76, R249, 0x4, R76 ;  /* 0x00000004f94c7825 */ /* 0x000fc800078e024c */
[----:B------:R-:W-:-:S04]  /*13250*/  IMAD.WIDE R50, R249, 0x4, R50 ;  /* 0x00000004f9327825 */ /* 0x000fc800078e0232 */
[----:B------:R-:W-:-:S04]  /*13260*/  IMAD.WIDE R20, R249, 0x4, R20 ;  /* 0x00000004f9147825 */ /* 0x000fc800078e0214 */
[----:B------:R-:W-:-:S04]  /*13270*/  IMAD.WIDE R106, R249, 0x4, R106 ;  /* 0x00000004f96a7825 */ /* 0x000fc800078e026a */
[C---:B--2---:R-:W-:Y:S02]  /*13280*/  IMAD.WIDE R24, R249.reuse, 0x4, R98 ;  /* 0x00000004f9187825 */ /* 0x044fe400078e0262 */
[----:B------:R-:W2:Y:S04]  /*13290*/  LDL.LU.64 R98, [R1+0x3d0] ;  /* 0x0003d00001627983 */ /* 0x000ea80000300a00 */
[----:B------:R1:W-:Y:S04]  /*132a0*/  STL.64 [R1+0x13e8], R24 ;  /* 0x0013e81801007387 */ /* 0x0003e80000100a00 */
[----:B------:R-:W-:Y:S01]  /*132b0*/  STL.64 [R1+0x13f0], R84 ;  /* 0x0013f05401007387 */ /* 0x000fe20000100a00 */
[----:B-1----:R-:W-:-:S04]  /*132c0*/  IMAD.WIDE R24, R249, 0x4, R54 ;  /* 0x00000004f9187825 */ /* 0x002fc800078e0236 */
[C---:B------:R-:W-:Y:S01]  /*132d0*/  IMAD.WIDE R54, R249.reuse, 0x4, R56 ;  /* 0x00000004f9367825 */ /* 0x040fe200078e0238 */
[----:B------:R1:W-:Y:S04]  /*132e0*/  STL.64 [R1+0x13f8], R24 ;  /* 0x0013f81801007387 */ /* 0x0003e80000100a00 */
[----:B------:R3:W-:Y:S04]  /*132f0*/  STL.64 [R1+0x1400], R54 ;  /* 0x0014003601007387 */ /* 0x0007e80000100a00 */
[----:B------:R4:W-:Y:S01]  /*13300*/  STL.64 [R1+0x1408], R44 ;  /* 0x0014082c01007387 */ /* 0x0009e20000100a00 */
[----:B-1----:R-:W-:-:S04]  /*13310*/  IMAD.WIDE R24, R249, 0x4, R116 ;  /* 0x00000004f9187825 */ /* 0x002fc800078e0274 */
[C---:B---3--:R-:W-:Y:S01]  /*13320*/  IMAD.WIDE R54, R249.reuse, 0x4, R118 ;  /* 0x00000004f9367825 */ /* 0x048fe200078e0276 */
[----:B------:R1:W-:Y:S03]  /*13330*/  STL.64 [R1+0x1410], R24 ;  /* 0x0014101801007387 */ /* 0x0003e60000100a00 */
[C---:B----4-:R-:W-:Y:S01]  /*13340*/  IMAD.WIDE R44, R249.reuse, 0x4, R120 ;  /* 0x00000004f92c7825 */ /* 0x050fe200078e0278 */
[----:B-1----:R-:W3:Y:S04]  /*13350*/  LDL.LU.64 R24, [R1+0x3c8] ;  /* 0x0003c80001187983 */ /* 0x002ee80000300a00 */
[----:B------:R1:W-:Y:S04]  /*13360*/  STL.64 [R1+0x1418], R54 ;  /* 0x0014183601007387 */ /* 0x0003e80000100a00 */
[----:B------:R-:W4:Y:S04]  /*13370*/  LDL.LU.64 R84, [R1+0x3c0] ;  /* 0x0003c00001547983 */ /* 0x000f280000300a00 */
[----:B------:R1:W-:Y:S04]  /*13380*/  STL.64 [R1+0x1420], R44 ;  /* 0x0014202c01007387 */ /* 0x0003e80000100a00 */
[----:B-1----:R-:W2:Y:S04]  /*13390*/  LDL.LU.64 R54, [R1+0x3b8] ;  /* 0x0003b80001367983 */ /* 0x002ea80000300a00 */
[----:B------:R-:W2:Y:S04]  /*133a0*/  LDL.LU.64 R56, [R1+0x3b0] ;  /* 0x0003b00001387983 */ /* 0x000ea80000300a00 */
[----:B------:R-:W2:Y:S04]  /*133b0*/  LDL.LU.64 R44, [R1+0x3a8] ;  /* 0x0003a800012c7983 */ /* 0x000ea80000300a00 */
[----:B------:R-:W2:Y:S04]  /*133c0*/  LDL.LU.64 R116, [R1+0x3a0] ;  /* 0x0003a00001747983 */ /* 0x000ea80000300a00 */
[----:B------:R-:W2:Y:S04]  /*133d0*/  LDL.LU.64 R118, [R1+0x398] ;  /* 0x0003980001767983 */ /* 0x000ea80000300a00 */
[----:B------:R-:W2:Y:S04]  /*133e0*/  LDL.LU.64 R120, [R1+0x390] ;  /* 0x0003900001787983 */ /* 0x000ea80000300a00 */
[----:B------:R1:W-:Y:S04]  /*133f0*/  STL.64 [R1+0x1428], R72 ;  /* 0x0014284801007387 */ /* 0x0003e80000100a00 */
[----:B-1----:R-:W2:Y:S04]  /*13400*/  LDL.LU.64 R72, [R1+0x3560] ;  /* 0x0035600001487983 */ /* 0x002ea80000300a00 */
        /* <DEDUP_REMOVED lines=11> */
[----:B------:R-:W-:-:S04]  /*134c0*/  IMAD.WIDE R4, R249, 0x4, R4 ;  /* 0x00000004f9047825 */ /* 0x000fc800078e0204 */
[----:B------:R-:W-:-:S04]  /*134d0*/  IMAD.WIDE R78, R249, 0x4, R78 ;  /* 0x00000004f94e7825 */ /* 0x000fc800078e024e */
[----:B------:R-:W-:-:S04]  /*134e0*/  IMAD.WIDE R90, R249, 0x4, R90 ;  /* 0x00000004f95a7825 */ /* 0x000fc800078e025a */
[----:B---3--:R-:W-:-:S04]  /*134f0*/  IMAD.WIDE R24, R249, 0x4, R24 ;  /* 0x00000004f9187825 */ /* 0x008fc800078e0218 */
[----:B----4-:R-:W-:-:S04]  /*13500*/  IMAD.WIDE R84, R249, 0x4, R84 ;  /* 0x00000004f9547825 */ /* 0x010fc800078e0254 */
[----:B--2---:R-:W-:-:S04]  /*13510*/  IMAD.WIDE R54, R249, 0x4, R54 ;  /* 0x00000004f9367825 */ /* 0x004fc800078e0236 */
        /* <DEDUP_REMOVED lines=11> */
[----:B------:R4:W-:Y:S04]  /*135d0*/  STL.64 [R1+0x1470], R78 ;  /* 0x0014704e01007387 */ /* 0x0009e80000100a00 */
[----:B------:R4:W-:Y:S01]  /*135e0*/  STL.64 [R1+0x1478], R90 ;  /* 0x0014785a01007387 */ /* 0x0009e20000100a00 */
[----:B-1----:R-:W-:-:S04]  /*135f0*/  IMAD.WIDE R4, R249, 0x4, R92 ;  /* 0x00000004f9047825 */ /* 0x002fc800078e025c */
[C---:B----4-:R-:W-:Y:S01]  /*13600*/  IMAD.WIDE R78, R249.reuse, 0x4, R94 ;  /* 0x00000004f94e7825 */ /* 0x050fe200078e025e */
[----:B------:R1:W-:Y:S03]  /*13610*/  STL.64 [R1+0x1480], R4 ;  /* 0x0014800401007387 */ /* 0x0003e60000100a00 */
[C---:B------:R-:W-:Y:S01]  /*13620*/  IMAD.WIDE R90, R249.reuse, 0x4, R96 ;  /* 0x00000004f95a7825 */ /* 0x040fe200078e0260 */
[----:B------:R4:W-:Y:S03]  /*13630*/  STL.64 [R1+0x1488], R78 ;  /* 0x0014884e01007387 */ /* 0x0009e60000100a00 */
[C---:B-1----:R-:W-:Y:S01]  /*13640*/  IMAD.WIDE R4, R249.reuse, 0x4, R98 ;  /* 0x00000004f9047825 */ /* 0x042fe200078e0262 */
[----:B----4-:R-:W4:Y:S04]  /*13650*/  LDL.LU.64 R78, [R1+0x348] ;  /* 0x00034800014e7983 */ /* 0x010f280000300a00 */
[----:B------:R1:W-:Y:S04]  /*13660*/  STL.64 [R1+0x1490], R90 ;  /* 0x0014905a01007387 */ /* 0x0003e80000100a00 */
[----:B-1----:R-:W3:Y:S04]  /*13670*/  LDL.LU.64 R90, [R1+0x340] ;  /* 0x00034000015a7983 */ /* 0x002ee80000300a00 */
[----:B------:R1:W-:Y:S04]  /*13680*/  STL.64 [R1+0x1498], R4 ;  /* 0x0014980401007387 */ /* 0x0003e80000100a00 */
[----:B------:R-:W3:Y:S04]  /*13690*/  LDL.LU.64 R92, [R1+0x338] ;  /* 0x00033800015c7983 */ /* 0x000ee80000300a00 */
[----:B------:R-:W3:Y:S04]  /*136a0*/  LDL.LU.64 R94, [R1+0x330] ;  /* 0x00033000015e7983 */ /* 0x000ee80000300a00 */
[----:B------:R-:W3:Y:S04]  /*136b0*/  LDL.LU.64 R96, [R1+0x328] ;  /* 0x0003280001607983 */ /* 0x000ee80000300a00 */
[----:B-1----:R-:W3:Y:S04]  /*136c0*/  LDL.LU.64 R4, [R1+0x320] ;  /* 0x0003200001047983 */ /* 0x002ee80000300a00 */
[----:B------:R-:W3:Y:S04]  /*136d0*/  LDL.LU.64 R98, [R1+0x318] ;  /* 0x0003180001627983 */ /* 0x000ee80000300a00 */
[----:B------:R1:W-:Y:S04]  /*136e0*/  STL.64 [R1+0x14a0], R24 ;  /* 0x0014a01801007387 */ /* 0x0003e80000100a00 */
[----:B-1----:R-:W3:Y:S04]  /*136f0*/  LDL.LU.64 R24, [R1+0x3528] ;  /* 0x0035280001187983 */ /* 0x002ee80000300a00 */
        /* <DEDUP_REMOVED lines=13> */
[----:B-1----:R-:W3:Y:S01]  /*137d0*/  LDL.LU.64 R120, [R1+0x34f0] ;  /* 0x0034f00001787983 */ /* 0x002ee20000300a00 */
[----:B------:R-:W-:-:S04]  /*137e0*/  IMAD.WIDE R114, R249, 0x4, R114 ;  /* 0x00000004f9727825 */ /* 0x000fc800078e0272 */
[----:B------:R-:W-:-:S04]  /*137f0*/  IMAD.WIDE R112, R249, 0x4, R112 ;  /* 0x00000004f9707825 */ /* 0x000fc800078e0270 */
[----:B------:R-:W-:-:S04]  /*13800*/  IMAD.WIDE R110, R249, 0x4, R110 ;  /* 0x00000004f96e7825 */ /* 0x000fc800078e026e */
[----:B------:R-:W-:-:S04]  /*13810*/  IMAD.WIDE R108, R249, 0x4, R108 ;  /* 0x00000004f96c7825 */ /* 0x000fc800078e026c */
[----:B--2---:R-:W-:-:S04]  /*13820*/  IMAD.WIDE R106, R249, 0x4, R106 ;  /* 0x00000004f96a7825 */ /* 0x004fc800078e026a */
[----:B----4-:R-:W-:-:S04]  /*13830*/  IMAD.WIDE R78, R249, 0x4, R78 ;  /* 0x00000004f94e7825 */ /* 0x010fc800078e024e */
[----:B---3--:R-:W-:-:S04]  /*13840*/  IMAD.WIDE R90, R249, 0x4, R90 ;  /* 0x00000004f95a7825 */ /* 0x008fc800078e025a */
[----:B------:R-:W-:-:S04]  /*13850*/  IMAD.WIDE R92, R249, 0x4, R92 ;  /* 0x00000004f95c7825 */ /* 0x000fc800078e025c */
[----:B------:R-:W-:-:S04]  /*13860*/  IMAD.WIDE R94, R249, 0x4, R94 ;  /* 0x00000004f95e7825 */ /* 0x000fc800078e025e */
[----:B------:R-:W-:-:S04]  /*13870*/  IMAD.WIDE R96, R249, 0x4, R96 ;  /* 0x00000004f9607825 */ /* 0x000fc800078e0260 */
[----:B------:R-:W-:-:S04]  /*13880*/  IMAD.WIDE R116, R249, 0x4, R116 ;  /* 0x00000004f9747825 */ /* 0x000fc800078e0274 */
[----:B------:R-:W-:-:S04]  /*13890*/  IMAD.WIDE R118, R249, 0x4, R118 ;  /* 0x00000004f9767825 */ /* 0x000fc800078e0276 */
[----:B------:R-:W-:-:S05]  /*138a0*/  IMAD.WIDE R120, R249, 0x4, R120 ;  /* 0x00000004f9787825 */ /* 0x000fca00078e0278 */
[----:B------:R1:W-:Y:S04]  /*138b0*/  STL.64 [R1+0x14e0], R120 ;  /* 0x0014e07801007387 */ /* 0x0003e80000100a00 */
[----:B------:R2:W-:Y:S04]  /*138c0*/  STL.64 [R1+0x14e8], R118 ;  /* 0x0014e87601007387 */ /* 0x0005e80000100a00 */
[----:B------:R3:W-:Y:S04]  /*138d0*/  STL.64 [R1+0x14f0], R116 ;  /* 0x0014f07401007387 */ /* 0x0007e80000100a00 */
[----:B------:R4:W-:Y:S04]  /*138e0*/  STL.64 [R1+0x14f8], R114 ;  /* 0x0014f87201007387 */ /* 0x0009e80000100a00 */
[----:B------:R4:W-:Y:S04]  /*138f0*/  STL.64 [R1+0x1500], R112 ;  /* 0x0015007001007387 */ /* 0x0009e80000100a00 */
[----:B------:R4:W-:Y:S04]  /*13900*/  STL.64 [R1+0x1508], R110 ;  /* 0x0015086e01007387 */ /* 0x0009e80000100a00 */
[----:B-1----:R-:W4:Y:S04]  /*13910*/  LDL.LU.64 R120, [R1+0x2d0] ;  /* 0x0002d00001787983 */ /* 0x002f280000300a00 */
[----:B------:R1:W-:Y:S04]  /*13920*/  STL.64 [R1+0x1510], R108 ;  /* 0x0015106c01007387 */ /* 0x0003e80000100a00 */
[----:B--2---:R-:W2:Y:S04]  /*13930*/  LDL.LU.64 R118, [R1+0x2c8] ;  /* 0x0002c80001767983 */ /* 0x004ea80000300a00 */
[----:B------:R1:W-:Y:S04]  /*13940*/  STL.64 [R1+0x1518], R106 ;  /* 0x0015186a01007387 */ /* 0x0003e80000100a00 */
[----:B---3--:R-:W3:Y:S04]  /*13950*/  LDL.LU.64 R116, [R1+0x2c0] ;  /* 0x0002c00001747983 */ /* 0x008ee80000300a00 */
[----:B----4-:R-:W4:Y:S04]  /*13960*/  LDL.LU.64 R114, [R1+0x2b8] ;  /* 0x0002b80001727983 */ /* 0x010f280000300a00 */
[----:B------:R-:W4:Y:S04]  /*13970*/  LDL.LU.64 R112, [R1+0x2b0] ;  /* 0x0002b00001707983 */ /* 0x000f280000300a00 */
[----:B------:R-:W4:Y:S04]  /*13980*/  LDL.LU.64 R110, [R1+0x2a8] ;  /* 0x0002a800016e7983 */ /* 0x000f280000300a00 */
[----:B-1----:R-:W4:Y:S04]  /*13990*/  LDL.LU.64 R108, [R1+0x2a0] ;  /* 0x0002a000016c7983 */ /* 0x002f280000300a00 */
[----:B------:R-:W4:Y:S04]  /*139a0*/  LDL.LU.64 R106, [R1+0x298] ;  /* 0x00029800016a7983 */ /* 0x000f280000300a00 */
        /* <DEDUP_REMOVED lines=10> */
[----:B------:R-:W-:-:S05]  /*13a50*/  IMAD.WIDE R4, R249, 0x4, R4 ;  /* 0x00000004f9047825 */ /* 0x000fca00078e0204 */
[----:B------:R1:W-:Y:S01]  /*13a60*/  STL.64 [R1+0x1548], R4 ;  /* 0x0015480401007387 */ /* 0x0003e20000100a00 */
[----:B------:R-:W-:-:S04]  /*13a70*/  IMAD.WIDE R88, R249, 0x4, R88 ;  /* 0x00000004f9587825 */ /* 0x000fc800078e0258 */
[----:B-1----:R-:W-:-:S05]  /*13a80*/  IMAD.WIDE R4, R249, 0x4, R98 ;  /* 0x00000004f9047825 */ /* 0x002fca00078e0262 */
[----:B------:R1:W-:Y:S01]  /*13a90*/  STL.64 [R1+0x1550], R4 ;  /* 0x0015500401007387 */ /* 0x0003e20000100a00 */
[----:B------:R-:W-:-:S04]  /*13aa0*/  IMAD.WIDE R124, R249, 0x4, R124 ;  /* 0x00000004f97c7825 */ /* 0x000fc800078e027c */
[----:B------:R-:W-:-:S04]  /*13ab0*/  IMAD.WIDE R122, R249, 0x4, R122 ;  /* 0x00000004f97a7825 */ /* 0x000fc800078e027a */
        /* <DEDUP_REMOVED lines=9> */
[----:B-1----:R-:W-:-:S04]  /*13b50*/  IMAD.WIDE R4, R249, 0x4, R92 ;  /* 0x00000004f9047825 */ /* 0x002fc800078e025c */
[----:B------:R-:W-:-:S04]  /*13b60*/  IMAD.WIDE R94, R249, 0x4, R94 ;  /* 0x00000004f95e7825 */ /* 0x000fc800078e025e */
[----:B------:R-:W-:-:S05]  /*13b70*/  IMAD.WIDE R96, R249, 0x4, R96 ;  /* 0x00000004f9607825 */ /* 0x000fca00078e0260 */
[----:B------:R-:W-:Y:S04]  /*13b80*/  STL.64 [R1+0x1558], R96 ;  /* 0x0015586001007387 */ /* 0x000fe80000100a00 */
[----:B------:R-:W-:Y:S04]  /*13b90*/  STL.64 [R1+0x1560], R94 ;  /* 0x0015605e01007387 */ /* 0x000fe80000100a00 */
[----:B------:R1:W-:Y:S04]  /*13ba0*/  STL.64 [R1+0x1568], R4 ;  /* 0x0015680401007387 */ /* 0x0003e80000100a00 */
[----:B------:R2:W-:Y:S04]  /*13bb0*/  STL.64 [R1+0x1570], R90 ;  /* 0x0015705a01007387 */ /* 0x0005e80000100a00 */
[----:B------:R-:W3:Y:S01]  /*13bc0*/  LDL.LU.64 R98, [R1+0x250] ;  /* 0x0002500001627983 */ /* 0x000ee20000300a00 */
[----:B-1----:R-:W-:-:S03]  /*13bd0*/  IMAD.WIDE R4, R249, 0x4, R86 ;  /* 0x00000004f9047825 */ /* 0x002fc600078e0256 */
[----:B------:R1:W-:Y:S04]  /*13be0*/  STL.64 [R1+0x1578], R88 ;  /* 0x0015785801007387 */ /* 0x0003e80000100a00 */
[----:B------:R-:W4:Y:S04]  /*13bf0*/  LDL.LU.64 R96, [R1+0x248] ;  /* 0x0002480001607983 */ /* 0x000f280000300a00 */
[----:B------:R1:W-:Y:S04]  /*13c00*/  STL.64 [R1+0x1580], R4 ;  /* 0x0015800401007387 */ /* 0x0003e80000100a00 */
[----:B------:R-:W4:Y:S04]  /*13c10*/  LDL.LU.64 R94, [R1+0x240] ;  /* 0x00024000015e7983 */ /* 0x000f280000300a00 */
[----:B------:R-:W4:Y:S04]  /*13c20*/  LDL.LU.64 R92, [R1+0x238] ;  /* 0x00023800015c7983 */ /* 0x000f280000300a00 */
[----:B--2---:R-:W2:Y:S04]  /*13c30*/  LDL.LU.64 R90, [R1+0x230] ;  /* 0x00023000015a7983 */ /* 0x004ea80000300a00 */
[----:B-1----:R-:W2:Y:S04]  /*13c40*/  LDL.LU.64 R88, [R1+0x228] ;  /* 0x0002280001587983 */ /* 0x002ea80000300a00 */
[----:B------:R-:W2:Y:S04]  /*13c50*/  LDL.LU.64 R86, [R1+0x220] ;  /* 0x0002200001567983 */ /* 0x000ea80000300a00 */
[----:B------:R-:W2:Y:S04]  /*13c60*/  LDL.LU.64 R4, [R1+0x218] ;  /* 0x0002180001047983 */ /* 0x000ea80000300a00 */
[----:B------:R1:W-:Y:S04]  /*13c70*/  STL.64 [R1+0x1588], R124 ;  /* 0x0015887c01007387 */ /* 0x0003e80000100a00 */
[----:B-1----:R-:W2:Y:S04]  /*13c80*/  LDL.LU.64 R124, [R1+0x34c0] ;  /* 0x0034c000017c7983 */ /* 0x002ea80000300a00 */
[----:B------:R1:W-:Y:S04]  /*13c90*/  STL.64 [R1+0x1590], R122 ;  /* 0x0015907a01007387 */ /* 0x0003e80000100a00 */
[----:B-1----:R-:W2:Y:S04]  /*13ca0*/  LDL.LU.64 R122, [R1+0x34b8] ;  /* 0x0034b800017a7983 */ /* 0x002ea80000300a00 */
[----:B------:R1:W-:Y:S01]  /*13cb0*/  STL.64 [R1+0x1598], R120 ;  /* 0x0015987801007387 */ /* 0x0003e20000100a00 */
[----:B------:R-:W-:-:S03]  /*13cc0*/  IMAD.WIDE R78, R249, 0x4, R78 ;  /* 0x00000004f94e7825 */ /* 0x000fc600078e024e */
        /* <DEDUP_REMOVED lines=15> */
[----:B------:R1:W-:Y:S02]  /*13dc0*/  STL.64 [R1+0x15d8], R78 ;  /* 0x0015d84e01007387 */ /* 0x0003e40000100a00 */
[----:B-1----:R-:W-:-:S02]  /*13dd0*/  IMAD.WIDE R78, R249, 0x4, R44 ;  /* 0x00000004f94e7825 */ /* 0x002fc400078e022c */
[----:B------:R-:W2:Y:S04]  /*13de0*/  LDL.LU.64 R44, [R1+0x1d0] ;  /* 0x0001d000012c7983 */ /* 0x000ea80000300a00 */
[----:B------:R1:W-:Y:S02]  /*13df0*/  STL.64 [R1+0x15e0], R78 ;  /* 0x0015e04e01007387 */ /* 0x0003e40000100a00 */
[----:B-1----:R-:W-:-:S04]  /*13e00*/  IMAD.WIDE R78, R249, 0x4, R56 ;  /* 0x00000004f94e7825 */ /* 0x002fc800078e0238 */
[C---:B------:R-:W-:Y:S01]  /*13e10*/  IMAD.WIDE R56, R249.reuse, 0x4, R54 ;  /* 0x00000004f9387825 */ /* 0x040fe200078e0236 */
[----:B------:R1:W-:Y:S03]  /*13e20*/  STL.64 [R1+0x15e8], R78 ;  /* 0x0015e84e01007387 */ /* 0x0003e60000100a00 */
[C---:B------:R-:W-:Y:S01]  /*13e30*/  IMAD.WIDE R54, R249.reuse, 0x4, R52 ;  /* 0x00000004f9367825 */ /* 0x040fe200078e0234 */
[----:B-1----:R-:W2:Y:S04]  /*13e40*/  LDL.LU.64 R78, [R1+0x1c8] ;  /* 0x0001c800014e7983 */ /* 0x002ea80000300a00 */
[----:B------:R-:W-:Y:S04]  /*13e50*/  STL.64 [R1+0x15f0], R56 ;  /* 0x0015f03801007387 */ /* 0x000fe80000100a00 */
[----:B------:R-:W2:Y:S04]  /*13e60*/  LDL.LU.64 R52, [R1+0x1c0] ;  /* 0x0001c00001347983 */ /* 0x000ea80000300a00 */
[----:B------:R1:W-:Y:S04]  /*13e70*/  STL.64 [R1+0x15f8], R54 ;  /* 0x0015f83601007387 */ /* 0x0003e80000100a00 */
[----:B-1----:R-:W2:Y:S04]  /*13e80*/  LDL.LU.64 R54, [R1+0x1b8] ;  /* 0x0001b80001367983 */ /* 0x002ea80000300a00 */
[----:B------:R-:W2:Y:S01]  /*13e90*/  LDL.LU.64 R56, [R1+0x1b0] ;  /* 0x0001b00001387983 */ /* 0x000ea20000300a00 */
[----:B------:R-:W-:-:S04]  /*13ea0*/  IMAD.WIDE R104, R249, 0x4, R104 ;  /* 0x00000004f9687825 */ /* 0x000fc800078e0268 */
[C---:B------:R-:W-:Y:S01]  /*13eb0*/  IMAD.WIDE R102, R249.reuse, 0x4, R102 ;  /* 0x00000004f9667825 */ /* 0x040fe200078e0266 */
[----:B------:R1:W-:Y:S03]  /*13ec0*/  STL.64 [R1+0x1600], R104 ;  /* 0x0016006801007387 */ /* 0x0003e60000100a00 */
[C---:B------:R-:W-:Y:S01]  /*13ed0*/  IMAD.WIDE R100, R249.reuse, 0x4, R100 ;  /* 0x00000004f9647825 */ /* 0x040fe200078e0264 */
[----:B-1----:R-:W2:Y:S04]  /*13ee0*/  LDL.LU.64 R104, [R1+0x3470] ;  /* 0x0034700001687983 */ /* 0x002ea80000300a00 */
[----:B------:R1:W-:Y:S01]  /*13ef0*/  STL.64 [R1+0x1608], R102 ;  /* 0x0016086601007387 */ /* 0x0003e20000100a00 */
[----:B---3--:R-:W-:-:S04]  /*13f00*/  IMAD.WIDE R98, R249, 0x4, R98 ;  /* 0x00000004f9627825 */ /* 0x008fc800078e0262 */
[C---:B----4-:R-:W-:Y:S01]  /*13f10*/  IMAD.WIDE R96, R249.reuse, 0x4, R96 ;  /* 0x00000004f9607825 */ /* 0x050fe200078e0260 */
[----:B-1----:R-:W3:Y:S04]  /*13f20*/  LDL.LU.64 R102, [R1+0x3468] ;  /* 0x0034680001667983 */ /* 0x002ee80000300a00 */
[----:B------:R1:W-:Y:S01]  /*13f30*/  STL.64 [R1+0x1610], R100 ;  /* 0x0016106401007387 */ /* 0x0003e20000100a00 */
[----:B------:R-:W-:-:S04]  /*13f40*/  IMAD.WIDE R94, R249, 0x4, R94 ;  /* 0x00000004f95e7825 */ /* 0x000fc800078e025e */
[C---:B------:R-:W-:Y:S01]  /*13f50*/  IMAD.WIDE R92, R249.reuse, 0x4, R92 ;  /* 0x00000004f95c7825 */ /* 0x040fe200078e025c */
[----:B-1----:R-:W4:Y:S03]  /*13f60*/  LDL.LU.64 R100, [R1+0x3460] ;  /* 0x0034600001647983 */ /* 0x002f260000300a00 */
[C---:B--2---:R-:W-:Y:S01]  /*13f70*/  IMAD.WIDE R90, R249.reuse, 0x4, R90 ;  /* 0x00000004f95a7825 */ /* 0x044fe200078e025a */
[----:B------:R1:W-:Y:S03]  /*13f80*/  STL.64 [R1+0x1618], R98 ;  /* 0x0016186201007387 */ /* 0x0003e60000100a00 */
[----:B------:R-:W-:-:S04]  /*13f90*/  IMAD.WIDE R88, R249, 0x4, R88 ;  /* 0x00000004f9587825 */ /* 0x000fc800078e0258 */
[C---:B------:R-:W-:Y:S01]  /*13fa0*/  IMAD.WIDE R86, R249.reuse, 0x4, R86 ;  /* 0x00000004f9567825 */ /* 0x040fe200078e0256 */
[----:B-1----:R-:W2:Y:S04]  /*13fb0*/  LDL.LU.64 R98, [R1+0x3458] ;  /* 0x0034580001627983 */ /* 0x002ea80000300a00 */
[----:B------:R1:W-:Y:S01]  /*13fc0*/  STL.64 [R1+0x1620], R96 ;  /* 0x0016206001007387 */ /* 0x0003e20000100a00 */
[----:B------:R-:W-:-:S03]  /*13fd0*/  IMAD.WIDE R4, R249, 0x4, R4 ;  /* 0x00000004f9047825 */ /* 0x000fc600078e0204 */
[----:B-1----:R-:W3:Y:S04]  /*13fe0*/  LDL.LU.64 R96, [R1+0x3450] ;  /* 0x0034500001607983 */ /* 0x002ee80000300a00 */
[----:B------:R1:W-:Y:S04]  /*13ff0*/  STL.64 [R1+0x1628], R94 ;  /* 0x0016285e01007387 */ /* 0x0003e80000100a00 */
[----:B-1----:R-:W4:Y:S04]  /*14000*/  LDL.LU.64 R94, [R1+0x3448] ;  /* 0x00344800015e7983 */ /* 0x002f280000300a00 */
[----:B------:R1:W-:Y:S04]  /*14010*/  STL.64 [R1+0x1630], R92 ;  /* 0x0016305c01007387 */ /* 0x0003e80000100a00 */
        /* <DEDUP_REMOVED lines=9> */
[----:B------:R-:W-:-:S04]  /*140b0*/  IMAD.WIDE R82, R249, 0x4, R82 ;  /* 0x00000004f9527825 */ /* 0x000fc800078e0252 */
[C---:B-1----:R-:W-:Y:S02]  /*140c0*/  IMAD.WIDE R4, R249.reuse, 0x4, R84 ;  /* 0x00000004f9047825 */ /* 0x042fe400078e0254 */
[----:B------:R-:W3:Y:S04]  /*140d0*/  LDL.LU.64 R84, [R1+0x3420] ;  /* 0x0034200001547983 */ /* 0x000ee80000300a00 */
[----:B------:R1:W-:Y:S04]  /*140e0*/  STL.64 [R1+0x20b8], R4 ;  /* 0x0020b80401007387 */ /* 0x0003e80000100a00 */
[----:B------:R-:W-:Y:S01]  /*140f0*/  STL.64 [R1+0x20c0], R24 ;  /* 0x0020c01801007387 */ /* 0x000fe20000100a00 */
[----:B------:R-:W-:-:S04]  /*14100*/  IMAD.WIDE R80, R249, 0x4, R80 ;  /* 0x00000004f9507825 */ /* 0x000fc800078e0250 */
[----:B-1----:R-:W-:-:S04]  /*14110*/  IMAD.WIDE R4, R249, 0x4, R22 ;  /* 0x00000004f9047825 */ /* 0x002fc800078e0216 */
[C---:B------:R-:W-:Y:S02]  /*14120*/  IMAD.WIDE R22, R249.reuse, 0x4, R20 ;  /* 0x00000004f9167825 */ /* 0x040fe400078e0214 */
[----:B------:R-:W4:Y:S04]  /*14130*/  LDL.LU.64 R20, [R1+0x150] ;  /* 0x0001500001147983 */ /* 0x000f280000300a00 */
[----:B------:R1:W-:Y:S01]  /*14140*/  STL.64 [R1+0x20c8], R4 ;  /* 0x0020c80401007387 */ /* 0x0003e20000100a00 */
[----:B------:R-:W-:-:S04]  /*14150*/  IMAD.WIDE R18, R249, 0x4, R18 ;  /* 0x00000004f9127825 */ /* 0x000fc800078e0212 */
[C---:B------:R-:W-:Y:S01]  /*14160*/  IMAD.WIDE R42, R249.reuse, 0x4, R42 ;  /* 0x00000004f92a7825 */ /* 0x040fe200078e022a */
[----:B-1----:R-:W2:Y:S04]  /*14170*/  LDL.LU.64 R4, [R1+0x148] ;  /* 0x0001480001047983 */ /* 0x002ea80000300a00 */
[----:B------:R1:W-:Y:S04]  /*14180*/  STL.64 [R1+0x20d0], R22 ;  /* 0x0020d01601007387 */ /* 0x0003e80000100a00 */
[----:B------:R-:W3:Y:S04]  /*14190*/  LDL.LU.64 R24, [R1+0x140] ;  /* 0x0001400001187983 */ /* 0x000ee80000300a00 */
[----:B-1----:R-:W3:Y:S04]  /*141a0*/  LDL.LU.64 R22, [R1+0x138] ;  /* 0x0001380001167983 */ /* 0x002ee80000300a00 */
[----:B------:R1:W-:Y:S01]  /*141b0*/  STL.64 [R1+0x20d8], R82 ;  /* 0x0020d85201007387 */ /* 0x0003e20000100a00 */
[----:B------:R-:W-:-:S03]  /*141c0*/  IMAD.WIDE R44, R249, 0x4, R44 ;  /* 0x00000004f92c7825 */ /* 0x000fc600078e022c */
[----:B-1----:R-:W3:Y:S04]  /*141d0*/  LDL.LU.64 R82, [R1+0x3418] ;  /* 0x0034180001527983 */ /* 0x002ee80000300a00 */
[----:B------:R1:W-:Y:S04]  /*141e0*/  STL.64 [R1+0x20e0], R80 ;  /* 0x0020e05001007387 */ /* 0x0003e80000100a00 */
[----:B-1----:R-:W3:Y:S04]  /*141f0*/  LDL.LU.64 R80, [R1+0x3410] ;  /* 0x0034100001507983 */ /* 0x002ee80000300a00 */
[----:B------:R1:W-:Y:S01]  /*14200*/  STL.64 [R1+0x20e8], R18 ;  /* 0x0020e81201007387 */ /* 0x0003e20000100a00 */
[----:B------:R-:W-:-:S04]  /*14210*/  IMAD.WIDE R78, R249, 0x4, R78 ;  /* 0x00000004f94e7825 */ /* 0x000fc800078e024e */
[C---:B------:R-:W-:Y:S01]  /*14220*/  IMAD.WIDE R52, R249.reuse, 0x4, R52 ;  /* 0x00000004f9347825 */ /* 0x040fe200078e0234 */
[----:B-1----:R-:W3:Y:S04]  /*14230*/  LDL.LU.64 R18, [R1+0x128] ;  /* 0x0001280001127983 */ /* 0x002ee80000300a00 */
[----:B------:R1:W-:Y:S01]  /*14240*/  STL.64 [R1+0x20f0], R42 ;  /* 0x0020f02a01007387 */ /* 0x0003e20000100a00 */
[----:B------:R-:W-:-:S03]  /*14250*/  IMAD.WIDE R54, R249, 0x4, R54 ;  /* 0x00000004f9367825 */ /* 0x000fc600078e0236 */
[----:B-1----:R-:W3:Y:S04]  /*14260*/  LDL.LU.64 R42, [R1+0x120] ;  /* 0x00012000012a7983 */ /* 0x002ee80000300a00 */
[----:B------:R1:W-:Y:S01]  /*14270*/  STL.64 [R1+0x20f8], R44 ;  /* 0x0020f82c01007387 */ /* 0x0003e20000100a00 */
[----:B------:R-:W-:-:S03]  /*14280*/  IMAD.WIDE R56, R249, 0x4, R56 ;  /* 0x00000004f9387825 */ /* 0x000fc600078e0238 */
[----:B-1----:R-:W3:Y:S04]  /*14290*/  LDL.LU.64 R44, [R1+0x118] ;  /* 0x00011800012c7983 */ /* 0x002ee80000300a00 */
[----:B------:R1:W-:Y:S04]  /*142a0*/  STL.64 [R1+0x2100], R78 ;  /* 0x0021004e01007387 */ /* 0x0003e80000100a00 */
[----:B-1----:R-:W3:Y:S04]  /*142b0*/  LDL.LU.64 R78, [R1+0x3408] ;  /* 0x00340800014e7983 */ /* 0x002ee80000300a00 */
[----:B------:R1:W-:Y:S04]  /*142c0*/  STL.64 [R1+0x2108], R52 ;  /* 0x0021083401007387 */ /* 0x0003e80000100a00 */
[----:B-1----:R-:W2:Y:S04]  /*142d0*/  LDL.LU.64 R52, [R1+0x3400] ;  /* 0x0034000001347983 */ /* 0x002ea80000300a00 */
        /* <DEDUP_REMOVED lines=12> */
[----:B----4-:R-:W-:-:S04]  /*143a0*/  IMAD.WIDE R20, R249, 0x4, R20 ;  /* 0x00000004f9147825 */ /* 0x010fc800078e0214 */
[----:B--2---:R-:W-:-:S04]  /*143b0*/  IMAD.WIDE R52, R249, 0x4, R52 ;  /* 0x00000004f9347825 */ /* 0x004fc800078e0234 */
[----:B---3--:R-:W-:-:S04]  /*143c0*/  IMAD.WIDE R54, R249, 0x4, R54 ;  /* 0x00000004f9367825 */ /* 0x008fc800078e0236 */
[----:B------:R-:W-:-:S05]  /*143d0*/  IMAD.WIDE R56, R249, 0x4, R56 ;  /* 0x00000004f9387825 */ /* 0x000fca00078e0238 */
[----:B------:R1:W-:Y:S04]  /*143e0*/  STL.64 [R1+0x2120], R56 ;  /* 0x0021203801007387 */ /* 0x0003e80000100a00 */
[----:B------:R2:W-:Y:S04]  /*143f0*/  STL.64 [R1+0x2128], R54 ;  /* 0x0021283601007387 */ /* 0x0005e80000100a00 */
[----:B-1----:R-:W3:Y:S04]  /*14400*/  LDL.LU.64 R56, [R1+0xd0] ;  /* 0x0000d00001387983 */ /* 0x002ee80000300a00 */
[----:B------:R1:W-:Y:S04]  /*14410*/  STL.64 [R1+0x2130], R52 ;  /* 0x0021303401007387 */ /* 0x0003e80000100a00 */
[----:B--2---:R-:W2:Y:S04]  /*14420*/  LDL.LU.64 R54, [R1+0xc8] ;  /* 0x0000c80001367983 */ /* 0x004ea80000300a00 */
[----:B------:R4:W-:Y:S04]  /*14430*/  STL.64 [R1+0x2138], R50 ;  /* 0x0021383201007387 */ /* 0x0009e80000100a00 */
[----:B-1----:R-:W2:Y:S04]  /*14440*/  LDL.LU.64 R52, [R1+0xc0] ;  /* 0x0000c00001347983 */ /* 0x002ea80000300a00 */
[----:B----4-:R-:W4:Y:S04]  /*14450*/  LDL.LU.64 R50, [R1+0xb8] ;  /* 0x0000b80001327983 */ /* 0x010f280000300a00 */
        /* <DEDUP_REMOVED lines=15> */
[----:B-1----:R-:W3:Y:S01]  /*14550*/  LDL.LU.64 R20, [R1+0x33b0] ;  /* 0x0033b00001147983 */ /* 0x002ee20000300a00 */
[----:B------:R-:W-:-:S04]  /*14560*/  IMAD.WIDE R4, R249, 0x4, R4 ;  /* 0x00000004f9047825 */ /* 0x000fc800078e0204 */
[C---:B------:R-:W-:Y:S01]  /*14570*/  IMAD.WIDE R24, R249.reuse, 0x4, R24 ;  /* 0x00000004f9187825 */ /* 0x040fe200078e0218 */
[----:B------:R-:W-:Y:S03]  /*14580*/  STL.64 [R1+0x2180], R4 ;  /* 0x0021800401007387 */ /* 0x000fe60000100a00 */
[C---:B------:R-:W-:Y:S01]  /*14590*/  IMAD.WIDE R22, R249.reuse, 0x4, R22 ;  /* 0x00000004f9167825 */ /* 0x040fe200078e0216 */
[----:B------:R1:W-:Y:S03]  /*145a0*/  STL.64 [R1+0x2188], R24 ;  /* 0x0021881801007387 */ /* 0x0003e60000100a00 */
[----:B------:R-:W-:-:S04]  /*145b0*/  IMAD.WIDE R18, R249, 0x4, R18 ;  /* 0x00000004f9127825 */ /* 0x000fc800078e0212 */
[C---:B------:R-:W-:Y:S01]  /*145c0*/  IMAD.WIDE R42, R249.reuse, 0x4, R42 ;  /* 0x00000004f92a7825 */ /* 0x040fe200078e022a */
[----:B-1----:R-:W4:Y:S04]  /*145d0*/  LDL.LU.64 R24, [R1+0x50] ;  /* 0x0000500001187983 */ /* 0x002f280000300a00 */
[----:B------:R1:W-:Y:S01]  /*145e0*/  STL.64 [R1+0x2190], R22 ;  /* 0x0021901601007387 */ /* 0x0003e20000100a00 */
[----:B------:R-:W-:-:S04]  /*145f0*/  IMAD.WIDE R44, R249, 0x4, R44 ;  /* 0x00000004f92c7825 */ /* 0x000fc800078e022c */
[C---:B------:R-:W-:Y:S01]  /*14600*/  IMAD.WIDE R46, R249.reuse, 0x4, R46 ;  /* 0x00000004f92e7825 */ /* 0x040fe200078e022e */
[----:B-1----:R-:W4:Y:S03]  /*14610*/  LDL.LU.64 R22, [R1+0x48] ;  /* 0x0000480001167983 */ /* 0x002f260000300a00 */
[----:B------:R-:W-:-:S04]  /*14620*/  IMAD.WIDE R48, R249, 0x4, R48 ;  /* 0x00000004f9307825 */ /* 0x000fc800078e0230 */
[----:B---3--:R-:W-:-:S05]  /*14630*/  IMAD.WIDE R4, R249, 0x4, R20 ;  /* 0x00000004f9047825 */ /* 0x008fca00078e0214 */
[----:B------:R1:W-:Y:S04]  /*14640*/  STL.64 [R1+0x2198], R4 ;  /* 0x0021980401007387 */ /* 0x0003e80000100a00 */
[----:B------:R-:W3:Y:S04]  /*14650*/  LDL.LU.64 R20, [R1+0x40] ;  /* 0x0000400001147983 */ /* 0x000ee80000300a00 */
        /* <DEDUP_REMOVED lines=12> */
[C---:B------:R-:W-:Y:S01]  /*14720*/  IMAD.WIDE R66, R249.reuse, 0x4, R66 ;  /* 0x00000004f9427825 */ /* 0x040fe200078e0242 */
[----:B------:R1:W-:Y:S03]  /*14730*/  STL.64 [R1+0x21c8], R68 ;  /* 0x0021c84401007387 */ /* 0x0003e60000100a00 */
[----:B------:R-:W-:-:S04]  /*14740*/  IMAD.WIDE R64, R249, 0x4, R64 ;  /* 0x00000004f9407825 */ /* 0x000fc800078e0240 */
[C---:B------:R-:W-:Y:S01]  /*14750*/  IMAD.WIDE R62, R249.reuse, 0x4, R62 ;  /* 0x00000004f93e7825 */ /* 0x040fe200078e023e */
[----:B-1----:R-:W3:Y:S03]  /*14760*/  LDL.LU.64 R68, [R1+0x3380] ;  /* 0x0033800001447983 */ /* 0x002ee60000300a00 */
[C---:B------:R-:W-:Y:S01]  /*14770*/  IMAD.WIDE R60, R249.reuse, 0x4, R60 ;  /* 0x00000004f93c7825 */ /* 0x040fe200078e023c */
[----:B------:R1:W-:Y:S03]  /*14780*/  STL.64 [R1+0x21d0], R66 ;  /* 0x0021d04201007387 */ /* 0x0003e60000100a00 */
[----:B------:R-:W-:-:S04]  /*14790*/  IMAD.WIDE R58, R249, 0x4, R58 ;  /* 0x00000004f93a7825 */ /* 0x000fc800078e023a */
[C---:B------:R-:W-:Y:S01]  /*147a0*/  IMAD.WIDE R56, R249.reuse, 0x4, R56 ;  /* 0x00000004f9387825 */ /* 0x040fe200078e0238 */
[----:B-1----:R-:W3:Y:S04]  /*147b0*/  LDL.LU.64 R66, [R1+0x3378] ;  /* 0x0033780001427983 */ /* 0x002ee80000300a00 */
[----:B------:R1:W-:Y:S01]  /*147c0*/  STL.64 [R1+0x21d8], R64 ;  /* 0x0021d84001007387 */ /* 0x0003e20000100a00 */
[----:B--2---:R-:W-:-:S04]  /*147d0*/  IMAD.WIDE R54, R249, 0x4, R54 ;  /* 0x00000004f9367825 */ /* 0x004fc800078e0236 */
[C---:B------:R-:W-:Y:S01]  /*147e0*/  IMAD.WIDE R52, R249.reuse, 0x4, R52 ;  /* 0x00000004f9347825 */ /* 0x040fe200078e0234 */
[----:B-1----:R-:W2:Y:S04]  /*147f0*/  LDL.LU.64 R64, [R1+0x3370] ;  /* 0x0033700001407983 */ /* 0x002ea80000300a00 */
[----:B------:R1:W-:Y:S01]  /*14800*/  STL.64 [R1+0x21e0], R62 ;  /* 0x0021e03e01007387 */ /* 0x0003e20000100a00 */
[----:B----4-:R-:W-:-:S03]  /*14810*/  IMAD.WIDE R50, R249, 0x4, R50 ;  /* 0x00000004f9327825 */ /* 0x010fc600078e0232 */
[----:B-1----:R-:W4:Y:S04]  /*14820*/  LDL.LU.64 R62, [R1+0x3368] ;  /* 0x00336800013e7983 */ /* 0x002f280000300a00 */
[----:B------:R1:W-:Y:S04]  /*14830*/  STL.64 [R1+0x21e8], R60 ;  /* 0x0021e83c01007387 */ /* 0x0003e80000100a00 */
[----:B-1----:R-:W2:Y:S04]  /*14840*/  LDL.LU.64 R60, [R1+0x3360] ;  /* 0x00336000013c7983 */ /* 0x002ea80000300a00 */
[----:B------:R1:W-:Y:S04]  /*14850*/  STL.64 [R1+0x21f0], R58 ;  /* 0x0021f03a01007387 */ /* 0x0003e80000100a00 */
[----:B-1----:R-:W4:Y:S04]  /*14860*/  LDL.LU.64 R58, [R1+0x3358] ;  /* 0x00335800013a7983 */ /* 0x002f280000300a00 */
[----:B------:R1:W-:Y:S01]  /*14870*/  STL.64 [R1+0x21f8], R56 ;  /* 0x0021f83801007387 */ /* 0x0003e20000100a00 */
[----:B------:R-:W-:-:S03]  /*14880*/  IMAD.WIDE R40, R249, 0x4, R40 ;  /* 0x00000004f9287825 */ /* 0x000fc600078e0228 */
[----:B-1----:R-:W2:Y:S04]  /*14890*/  LDL.LU.64 R56, [R1+0x3350] ;  /* 0x0033500001387983 */ /* 0x002ea80000300a00 */
[----:B------:R1:W-:Y:S01]  /*148a0*/  STL.64 [R1+0x2200], R54 ;  /* 0x0022003601007387 */ /* 0x0003e20000100a00 */
[----:B------:R-:W-:-:S03]  /*148b0*/  IMAD.WIDE R38, R249, 0x4, R38 ;  /* 0x00000004f9267825 */ /* 0x000fc600078e0226 */
[----:B-1----:R-:W4:Y:S04]  /*148c0*/  LDL.LU.64 R54, [R1+0x3348] ;  /* 0x0033480001367983 */ /* 0x002f280000300a00 */
[----:B------:R1:W-:Y:S01]  /*148d0*/  STL.64 [R1+0x2208], R52 ;  /* 0x0022083401007387 */ /* 0x0003e20000100a00 */
[----:B------:R-:W-:-:S03]  /*148e0*/  IMAD.WIDE R36, R249, 0x4, R36 ;  /* 0x00000004f9247825 */ /* 0x000fc600078e0224 */
[----:B-1----:R-:W2:Y:S04]  /*148f0*/  LDL.LU.64 R52, [R1+0x3340] ;  /* 0x0033400001347983 */ /* 0x002ea80000300a00 */
[----:B------:R1:W-:Y:S01]  /*14900*/  STL.64 [R1+0x2210], R50 ;  /* 0x0022103201007387 */ /* 0x0003e20000100a00 */
[----:B------:R-:W-:-:S03]  /*14910*/  IMAD.WIDE R34, R249, 0x4, R34 ;  /* 0x00000004f9227825 */ /* 0x000fc600078e0222 */
[----:B-1----:R-:W4:Y:S01]  /*14920*/  LDL.LU.64 R50, [R1+0x3338] ;  /* 0x0033380001327983 */ /* 0x002f220000300a00 */
[----:B------:R-:W-:-:S04]  /*14930*/  IMAD.WIDE R32, R249, 0x4, R32 ;  /* 0x00000004f9207825 */ /* 0x000fc800078e0220 */
[----:B------:R-:W-:-:S04]  /*14940*/  IMAD.WIDE R30, R249, 0x4, R30 ;  /* 0x00000004f91e7825 */ /* 0x000fc800078e021e */
[----:B------:R-:W-:-:S04]  /*14950*/  IMAD.WIDE R28, R249, 0x4, R28 ;  /* 0x00000004f91c7825 */ /* 0x000fc800078e021c */
[----:B------:R-:W-:-:S04]  /*14960*/  IMAD.WIDE R26, R249, 0x4, R26 ;  /* 0x00000004f91a7825 */ /* 0x000fc800078e021a */
[----:B------:R-:W-:-:S04]  /*14970*/  IMAD.WIDE R24, R249, 0x4, R24 ;  /* 0x00000004f9187825 */ /* 0x000fc800078e0218 */
[----:B------:R-:W-:-:S04]  /*14980*/  IMAD.WIDE R22, R249, 0x4, R22 ;  /* 0x00000004f9167825 */ /* 0x000fc800078e0216 */
[----:B---3--:R-:W-:-:S04]  /*14990*/  IMAD.WIDE R20, R249, 0x4, R20 ;  /* 0x00000004f9147825 */ /* 0x008fc800078e0214 */
[----:B------:R-:W-:-:S04]  /*149a0*/  IMAD.WIDE R4, R249, 0x4, R4 ;  /* 0x00000004f9047825 */ /* 0x000fc800078e0204 */
[----:B------:R-:W-:-:S04]  /*149b0*/  IMAD.WIDE R42, R249, 0x4, R42 ;  /* 0x00000004f92a7825 */ /* 0x000fc800078e022a */
[----:B------:R-:W-:-:S04]  /*149c0*/  IMAD.WIDE R44, R249, 0x4, R44 ;  /* 0x00000004f92c7825 */ /* 0x000fc800078e022c */
[----:B------:R-:W-:-:S04]  /*149d0*/  IMAD.WIDE R46, R249, 0x4, R46 ;  /* 0x00000004f92e7825 */ /* 0x000fc800078e022e */
[----:B------:R-:W-:-:S05]  /*149e0*/  IMAD.WIDE R48, R249, 0x4, R48 ;  /* 0x00000004f9307825 */ /* 0x000fca00078e0230 */
[----:B------:R1:W-:Y:S04]  /*149f0*/  STL.64 [R1+0x2218], R48 ;  /* 0x0022183001007387 */ /* 0x0003e80000100a00 */
[----:B-1----:R-:W3:Y:S04]  /*14a00*/  LDL.LU.64 R48, [R1+0x3330] ;  /* 0x0033300001307983 */ /* 0x002ee80000300a00 */
[----:B------:R1:W-:Y:S04]  /*14a10*/  STL.64 [R1+0x2220], R46 ;  /* 0x0022202e01007387 */ /* 0x0003e80000100a00 */
[----:B-1----:R-:W2:Y:S04]  /*14a20*/  LDL.LU.64 R46, [R1+0x3328] ;  /* 0x00332800012e7983 */ /* 0x002ea80000300a00 */
[----:B------:R1:W-:Y:S04]  /*14a30*/  STL.64 [R1+0x2228], R44 ;  /* 0x0022282c01007387 */ /* 0x0003e80000100a00 */
[----:B-1----:R-:W4:Y:S04]  /*14a40*/  LDL.LU.64 R44, [R1+0x3320] ;  /* 0x00332000012c7983 */ /* 0x002f280000300a00 */
        /* <DEDUP_REMOVED lines=24> */
[----:B------:R1:W-:Y:S02]  /*14bd0*/  STL.64 [R1+0x2290], R4 ;  /* 0x0022900401007387 */ /* 0x0003e40000100a00 */
[----:B-1----:R-:W-:-:S02]  /*14be0*/  IMAD.WIDE R4, R249, 0x4, R18 ;  /* 0x00000004f9047825 */ /* 0x002fc400078e0212 */
[----:B------:R-:W3:Y:S04]  /*14bf0*/  LDL.LU.64 R18, [R1+0x32b8] ;  /* 0x0032b80001127983 */ /* 0x000ee80000300a00 */
[----:B------:R1:W-:Y:S02]  /*14c00*/  STL.64 [R1+0x2298], R4 ;  /* 0x0022980401007387 */ /* 0x0003e40000100a00 */
[C---:B-1----:R-:W-:Y:S02]  /*14c10*/  IMAD.WIDE R4, R249.reuse, 0x4, R16 ;  /* 0x00000004f9047825 */ /* 0x042fe400078e0210 */
[----:B------:R-:W2:Y:S04]  /*14c20*/  LDL.LU.64 R16, [R1+0x32b0] ;  /* 0x0032b00001107983 */ /* 0x000ea80000300a00 */
[----:B------:R1:W-:Y:S02]  /*14c30*/  STL.64 [R1+0x22a0], R4 ;  /* 0x0022a00401007387 */ /* 0x0003e40000100a00 */
[----:B-1----:R-:W-:-:S02]  /*14c40*/  IMAD.WIDE R4, R249, 0x4, R14 ;  /* 0x00000004f9047825 */ /* 0x002fc400078e020e */
[----:B------:R-:W4:Y:S04]  /*14c50*/  LDL.LU.64 R14, [R1+0x32a8] ;  /* 0x0032a800010e7983 */ /* 0x000f280000300a00 */
[----:B------:R1:W-:Y:S02]  /*14c60*/  STL.64 [R1+0x22a8], R4 ;  /* 0x0022a80401007387 */ /* 0x0003e40000100a00 */
[C---:B-1----:R-:W-:Y:S02]  /*14c70*/  IMAD.WIDE R4, R249.reuse, 0x4, R12 ;  /* 0x00000004f9047825 */ /* 0x042fe400078e020c */
        /* <DEDUP_REMOVED lines=9> */
[C---:B-1----:R-:W-:Y:S02]  /*14d10*/  IMAD.WIDE R4, R249.reuse, 0x4, R6 ;  /* 0x00000004f9047825 */ /* 0x042fe400078e0206 */
[----:B------:R-:W4:Y:S04]  /*14d20*/  LDL.LU.64 R6, [R1+0x3288] ;  /* 0x0032880001067983 */ /* 0x000f280000300a00 */
[----:B------:R1:W-:Y:S01]  /*14d30*/  STL.64 [R1+0x22c8], R4 ;  /* 0x0022c80401007387 */ /* 0x0003e20000100a00 */
[----:B------:R-:W-:-:S04]  /*14d40*/  IMAD.WIDE R184, R249, 0x4, R184 ;  /* 0x00000004f9b87825 */ /* 0x000fc800078e02b8 */
[C---:B-1----:R-:W-:Y:S02]  /*14d50*/  IMAD.WIDE R4, R249.reuse, 0x4, R250 ;  /* 0x00000004f9047825 */ /* 0x042fe400078e02fa */
[----:B------:R-:W1:Y:S03]  /*14d60*/  LDC R251, c[0x0][0x230] ;  /* 0x00008c00fffb7b82 */ /* 0x000e660000000800 */
[----:B------:R1:W-:Y:S04]  /*14d70*/  STL.64 [R1+0x22d0], R4 ;  /* 0x0022d00401007387 */ /* 0x0003e80000100a00 */
[----:B------:R1:W-:Y:S04]  /*14d80*/  STL.64 [R1+0x22d8], R182 ;  /* 0x0022d8b601007387 */ /* 0x0003e80000100a00 */
[----:B------:R-:W-:Y:S01]  /*14d90*/  STL.64 [R1+0x22e0], R184 ;  /* 0x0022e0b801007387 */ /* 0x000fe20000100a00 */
[----:B-1----:R-:W-:-:S04]  /*14da0*/  IMAD.WIDE R4, R249, 0x4, R186 ;  /* 0x00000004f9047825 */ /* 0x002fc800078e02ba */
[C---:B------:R-:W-:Y:S01]  /*14db0*/  IMAD.WIDE R182, R249.reuse, 0x4, R188 ;  /* 0x00000004f9b67825 */ /* 0x040fe200078e02bc */
[----:B------:R2:W-:Y:S04]  /*14dc0*/  STL.64 [R1+0x22e8], R4 ;  /* 0x0022e80401007387 */ /* 0x0005e80000100a00 */
[----:B------:R-:W-:Y:S01]  /*14dd0*/  STL.64 [R1+0x22f0], R182 ;  /* 0x0022f0b601007387 */ /* 0x000fe20000100a00 */
[----:B--2---:R-:W-:-:S04]  /*14de0*/  IMAD.WIDE R4, R249, 0x4, R16 ;  /* 0x00000004f9047825 */ /* 0x004fc800078e0210 */
[----:B---3--:R-:W-:-:S04]  /*14df0*/  IMAD.WIDE R16, R249, 0x4, R18 ;  /* 0x00000004f9107825 */ /* 0x008fc800078e0212 */
[----:B----4-:R-:W-:-:S05]  /*14e00*/  IMAD.WIDE R14, R249, 0x4, R14 ;  /* 0x00000004f90e7825 */ /* 0x010fca00078e020e */
[----:B------:R1:W-:Y:S04]  /*14e10*/  STL.64 [R1+0x22f8], R14 ;  /* 0x0022f80e01007387 */ /* 0x0003e80000100a00 */
[----:B------:R2:W-:Y:S04]  /*14e20*/  STL.64 [R1+0x2300], R4 ;  /* 0x0023000401007387 */ /* 0x0005e80000100a00 */
[----:B------:R3:W-:Y:S01]  /*14e30*/  STL.64 [R1+0x2308], R16 ;  /* 0x0023081001007387 */ /* 0x0007e20000100a00 */
[----:B-1----:R-:W-:-:S04]  /*14e40*/  IMAD.WIDE R14, R249, 0x4, R20 ;  /* 0x00000004f90e7825 */ /* 0x002fc800078e0214 */
[C---:B--2---:R-:W-:Y:S01]  /*14e50*/  IMAD.WIDE R4, R249.reuse, 0x4, R70 ;  /* 0x00000004f9047825 */ /* 0x044fe200078e0246 */
[----:B------:R1:W-:Y:S03]  /*14e60*/  STL.64 [R1+0x2310], R14 ;  /* 0x0023100e01007387 */ /* 0x0003e60000100a00 */
[C---:B---3--:R-:W-:Y:S01]  /*14e70*/  IMAD.WIDE R16, R249.reuse, 0x4, R72 ;  /* 0x00000004f9107825 */ /* 0x048fe200078e0248 */
        /* <DEDUP_REMOVED lines=169> */
[----:B------:R-:W-:Y:S01]  /*15910*/  STL.64 [R1+0x25c0], R16 ;  /* 0x0025c01001007387 */ /* 0x000fe20000100a00 */
[----:B-1----:R-:W-:-:S04]  /*15920*/  IMAD.WIDE R14, R249, 0x4, R170 ;  /* 0x00000004f90e7825 */ /* 0x002fc800078e02aa */
[C---:B--2---:R-:W-:Y:S01]  /*15930*/  IMAD.WIDE R4, R249.reuse, 0x4, R172 ;  /* 0x00000004f9047825 */ /* 0x044fe200078e02ac */
[----:B------:R1:W-:Y:S04]  /*15940*/  STL.64 [R1+0x25c8], R14 ;  /* 0x0025c80e01007387 */ /* 0x0003e80000100a00 */
[----:B------:R2:W-:Y:S04]  /*15950*/  STL.64 [R1+0x25d0], R4 ;  /* 0x0025d00401007387 */ /* 0x0005e80000100a00 */
[----:B------:R-:W3:Y:S01]  /*15960*/  LDL.LU R250, [R1+0x17ac] ;  /* 0x0017ac0001fa7983 */ /* 0x000ee20000300800 */
[----:B-1----:R-:W-:-:S03]  /*15970*/  IMAD.WIDE R14, R249, 0x4, R230 ;  /* 0x00000004f90e7825 */ /* 0x002fc600078e02e6 */
[----:B--2---:R-:W2:Y:S04]  /*15980*/  LDL.LU R5, [R1+0x17b0] ;  /* 0x0017b00001057983 */ /* 0x004ea80000300800 */
[----:B------:R1:W-:Y:S01]  /*15990*/  STL.64 [R1+0x25d8], R14 ;  /* 0x0025d80e01007387 */ /* 0x0003e20000100a00 */
[----:B------:R-:W-:-:S04]  /*159a0*/  IMAD.WIDE R16, R249, 0x4, R238 ;  /* 0x00000004f9107825 */ /* 0x000fc800078e02ee */
[----:B-1----:R-:W-:-:S05]  /*159b0*/  IMAD.WIDE R14, R249, 0x4, R234 ;  /* 0x00000004f90e7825 */ /* 0x002fca00078e02ea */
[----:B------:R1:W-:Y:S01]  /*159c0*/  STL.64 [R1+0x25e0], R14 ;  /* 0x0025e00e01007387 */ /* 0x0003e20000100a00 */
[----:B------:R-:W-:-:S03]  /*159d0*/  IMAD.WIDE R18, R249, 0x4, R62 ;  /* 0x00000004f9127825 */ /* 0x000fc600078e023e */
[----:B------:R4:W-:Y:S01]  /*159e0*/  STL.64 [R1+0x25e8], R16 ;  /* 0x0025e81001007387 */ /* 0x0009e20000100a00 */
[----:B-1----:R-:W-:-:S04]  /*159f0*/  IMAD.WIDE R14, R249, 0x4, R242 ;  /* 0x00000004f90e7825 */ /* 0x002fc800078e02f2 */
[C---:B----4-:R-:W-:Y:S01]  /*15a00*/  IMAD.WIDE R16, R249.reuse, 0x4, R64 ;  /* 0x00000004f9107825 */ /* 0x050fe200078e0240 */
[----:B------:R1:W-:Y:S04]  /*15a10*/  STL.64 [R1+0x25f0], R14 ;  /* 0x0025f00e01007387 */ /* 0x0003e80000100a00 */
[----:B------:R4:W-:Y:S04]  /*15a20*/  STL.64 [R1+0x25f8], R18 ;  /* 0x0025f81201007387 */ /* 0x0009e80000100a00 */
[----:B------:R4:W-:Y:S01]  /*15a30*/  STL.64 [R1+0x2600], R16 ;  /* 0x0026001001007387 */ /* 0x0009e20000100a00 */
[----:B-1----:R-:W-:-:S04]  /*15a40*/  IMAD.WIDE R14, R249, 0x4, R66 ;  /* 0x00000004f90e7825 */ /* 0x002fc800078e0242 */
[C---:B----4-:R-:W-:Y:S01]  /*15a50*/  IMAD.WIDE R18, R249.reuse, 0x4, R68 ;  /* 0x00000004f9127825 */ /* 0x050fe200078e0244 */
[----:B------:R1:W-:Y:S03]  /*15a60*/  STL.64 [R1+0x2608], R14 ;  /* 0x0026080e01007387 */ /* 0x0003e60000100a00 */
[C---:B------:R-:W-:Y:S01]  /*15a70*/  IMAD.WIDE R16, R249.reuse, 0x4, R118 ;  /* 0x00000004f9107825 */ /* 0x040fe200078e0276 */
        /* <DEDUP_REMOVED lines=12> */
[----:B------:R-:W-:Y:S04]  /*15b40*/  STL.64 [R1+0x2640], R18 ;  /* 0x0026401201007387 */ /* 0x000fe80000100a00 */
[----:B------:R4:W-:Y:S01]  /*15b50*/  STL.64 [R1+0x2648], R16 ;  /* 0x0026481001007387 */ /* 0x0009e20000100a00 */
[----:B-1----:R-:W-:-:S05]  /*15b60*/  IMAD.WIDE R14, R249, 0x4, R180 ;  /* 0x00000004f90e7825 */ /* 0x002fca00078e02b4 */
[----:B------:R1:W-:Y:S01]  /*15b70*/  STL.64 [R1+0x2650], R14 ;  /* 0x0026500e01007387 */ /* 0x0003e20000100a00 */
[----:B----4-:R-:W-:-:S05]  /*15b80*/  IMAD.WIDE R16, R249, 0x4, R232 ;  /* 0x00000004f9107825 */ /* 0x010fca00078e02e8 */
[----:B------:R4:W-:Y:S01]  /*15b90*/  STL.64 [R1+0x2658], R16 ;  /* 0x0026581001007387 */ /* 0x0009e20000100a00 */
[----:B-1----:R-:W-:-:S05]  /*15ba0*/  IMAD.WIDE R14, R249, 0x4, R236 ;  /* 0x00000004f90e7825 */ /* 0x002fca00078e02ec */
[----:B------:R1:W-:Y:S01]  /*15bb0*/  STL.64 [R1+0x2660], R14 ;  /* 0x0026600e01007387 */ /* 0x0003e20000100a00 */
[----:B----4-:R-:W-:-:S05]  /*15bc0*/  IMAD.WIDE R16, R249, 0x4, R240 ;  /* 0x00000004f9107825 */ /* 0x010fca00078e02f0 */
[----:B------:R4:W-:Y:S01]  /*15bd0*/  STL.64 [R1+0x2668], R16 ;  /* 0x0026681001007387 */ /* 0x0009e20000100a00 */
[----:B-1----:R-:W-:-:S05]  /*15be0*/  IMAD.WIDE R14, R249, 0x4, R244 ;  /* 0x00000004f90e7825 */ /* 0x002fca00078e02f4 */
[----:B------:R1:W-:Y:S04]  /*15bf0*/  STL.64 [R1+0x2670], R14 ;  /* 0x0026700e01007387 */ /* 0x0003e80000100a00 */
[----:B------:R-:W2:Y:S01]  /*15c00*/  LDL.LU R248, [R1+0x17b4] ;  /* 0x0017b40001f87983 */ /* 0x000ea20000300800 */
[----:B------:R-:W1:Y:S03]  /*15c10*/  S2R R4, SR_TID.X ;  /* 0x0000000000047919 */ /* 0x000e660000002100 */
[----:B------:R-:W2:Y:S04]  /*15c20*/  LDL.LU R77, [R1+0x17b8] ;  /* 0x0017b800014d7983 */ /* 0x000ea80000300800 */
        /* <DEDUP_REMOVED lines=10> */
[----:B----4-:R-:W4:Y:S04]  /*15cd0*/  LDL.LU R16, [R1+0x17e4] ;  /* 0x0017e40001107983 */ /* 0x010f280000300800 */
[----:B------:R-:W4:Y:S04]  /*15ce0*/  LDL.LU R17, [R1+0x17e8] ;  /* 0x0017e80001117983 */ /* 0x000f280000300800 */
[----:B-1----:R-:W4:Y:S04]  /*15cf0*/  LDL.LU R14, [R1+0x17ec] ;  /* 0x0017ec00010e7983 */ /* 0x002f280000300800 */
[----:B------:R-:W4:Y:S01]  /*15d00*/  LDL.LU R15, [R1+0x17f0] ;  /* 0x0017f000010f7983 */ /* 0x000f220000300800 */
[----:B------:R-:W-:-:S03]  /*15d10*/  LOP3.LUT R4, R4, 0x1f, RZ, 0xc0, !PT ;  /* 0x0000001f04047812 */ /* 0x000fc600078ec0ff */
[----:B------:R-:W4:Y:S01]  /*15d20*/  LDL.LU R188, [R1+0x17f4] ;  /* 0x0017f40001bc7983 */ /* 0x000f220000300800 */
[----:B------:R-:W-:-:S03]  /*15d30*/  VIADD R251, R251, 0xffffff80 ;  /* 0xffffff80fbfb7836 */ /* 0x000fc60000000000 */
[----:B------:R-:W4:Y:S04]  /*15d40*/  LDL.LU R189, [R1+0x17f8] ;  /* 0x0017f80001bd7983 */ /* 0x000f280000300800 */
[----:B------:R-:W4:Y:S04]  /*15d50*/  LDL.LU R186, [R1+0x17fc] ;  /* 0x0017fc0001ba7983 */ /* 0x000f280000300800 */
[----:B------:R-:W4:Y:S04]  /*15d60*/  LDL.LU R187, [R1+0x1800] ;  /* 0x0018000001bb7983 */ /* 0x000f280000300800 */
[----:B------:R-:W4:Y:S01]  /*15d70*/  LDL.LU R184, [R1+0x1804] ;  /* 0x0018040001b87983 */ /* 0x000f220000300800 */
[----:B------:R-:W-:-:S03]  /*15d80*/  ISETP.GE.AND P2, PT, R4, R251, PT ;  /* 0x000000fb0400720c */ /* 0x000fc60003f46270 */
[----:B------:R-:W4:Y:S04]  /*15d90*/  LDL.LU R185, [R1+0x1808] ;  /* 0x0018080001b97983 */ /* 0x000f280000300800 */
[----:B------:R-:W4:Y:S04]  /*15da0*/  LDL.LU R182, [R1+0x180c] ;  /* 0x00180c0001b67983 */ /* 0x000f280000300800 */
[----:B------:R-:W4:Y:S01]  /*15db0*/  LDL.LU R183, [R1+0x1810] ;  /* 0x0018100001b77983 */ /* 0x000f220000300800 */
[----:B---3--:R-:W-:Y:S01]  /*15dc0*/  IMAD R112, R250, UR10, RZ ;  /* 0x0000000afa707c24 */ /* 0x008fe2000f8e02ff */
[----:B------:R-:W-:-:S02]  /*15dd0*/  ULDC UR10, c[0x0][0x240] ;  /* 0x00009000000a7ab9 */ /* 0x000fc40000000800 */
[----:B------:R-:W3:Y:S04]  /*15de0*/  LDL.LU R250, [R1+0x1814] ;  /* 0x0018140001fa7983 */ /* 0x000ee80000300800 */
[----:B------:R-:W3:Y:S01]  /*15df0*/  LDL.LU R4, [R1+0x1818] ;  /* 0x0018180001047983 */ /* 0x000ee20000300800 */
[----:B--2---:R-:W-:Y:S01]  /*15e00*/  IMAD R110, R5, UR7, RZ ;  /* 0x00000007056e7c24 */ /* 0x004fe2000f8e02ff */
[----:B------:R-:W-:Y:S02]  /*15e10*/  ULDC UR7, c[0x0][0x240] ;  /* 0x0000900000077ab9 */ /* 0x000fe40000000800 */
[----:B------:R-:W2:Y:S01]  /*15e20*/  LDL.LU R5, [R1+0x181c] ;  /* 0x00181c0001057983 */ /* 0x000ea20000300800 */
[----:B------:R-:W-:-:S03]  /*15e30*/  IMAD R108, R248, UR6, RZ ;  /* 0x00000006f86c7c24 */ /* 0x000fc6000f8e02ff */
[----:B------:R-:W2:Y:S04]  /*15e40*/  LDL.LU R248, [R1+0x1820] ;  /* 0x0018200001f87983 */ /* 0x000ea80000300800 */
[----:B------:R-:W2:Y:S01]  /*15e50*/  LDL.LU R126, [R1+0x1824] ;  /* 0x00182400017e7983 */ /* 0x000ea20000300800 */
[----:B------:R-:W-:-:S03]  /*15e60*/  IMAD R106, R77, UR61, RZ ;  /* 0x0000003d4d6a7c24 */ /* 0x000fc6000f8e02ff */
[----:B------:R-:W2:Y:S04]  /*15e70*/  LDL.LU R127, [R1+0x1828] ;  /* 0x00182800017f7983 */ /* 0x000ea80000300800 */
[----:B------:R-:W2:Y:S01]  /*15e80*/  LDL.LU R77, [R1+0x182c] ;  /* 0x00182c00014d7983 */ /* 0x000ea20000300800 */
[----:B------:R-:W-:-:S03]  /*15e90*/  IMAD R102, R75, UR59, RZ ;  /* 0x0000003b4b667c24 */ /* 0x000fc6000f8e02ff */
        /* <DEDUP_REMOVED lines=13> */
[----:B----4-:R-:W-:-:S03]  /*15f70*/  IMAD R84, R16, UR50, RZ ;  /* 0x0000003210547c24 */ /* 0x010fc6000f8e02ff */
[----:B------:R-:W4:Y:S01]  /*15f80*/  LDL.LU R16, [R1+0x184c] ;  /* 0x00184c0001107983 */ /* 0x000f220000300800 */
[----:B------:R-:W-:-:S03]  /*15f90*/  IMAD R82, R17, UR49, RZ ;  /* 0x0000003111527c24 */ /* 0x000fc6000f8e02ff */
[----:B------:R-:W4:Y:S01]  /*15fa0*/  LDL.LU R17, [R1+0x1850] ;  /* 0x0018500001117983 */ /* 0x000f220000300800 */
[----:B------:R-:W-:-:S03]  /*15fb0*/  IMAD R80, R14, UR48, RZ ;  /* 0x000000300e507c24 */ /* 0x000fc6000f8e02ff */
[----:B------:R-:W4:Y:S01]  /*15fc0*/  LDL.LU R14, [R1+0x1854] ;  /* 0x00185400010e7983 */ /* 0x000f220000300800 */
[----:B------:R-:W-:Y:S02]  /*15fd0*/  IMAD R104, R74, UR60, RZ ;  /* 0x0000003c4a687c24 */ /* 0x000fe4000f8e02ff */
[----:B------:R-:W-:Y:S02]  /*15fe0*/  IMAD R78, R15, UR47, RZ ;  /* 0x0000002f0f4e7c24 */ /* 0x000fe4000f8e02ff */
[----:B------:R-:W4:Y:S01]  /*15ff0*/  LDL.LU R15, [R1+0x1858] ;  /* 0x00185800010f7983 */ /* 0x000f220000300800 */
[----:B------:R-:W-:Y:S02]  /*16000*/  IMAD R76, R188, UR46, RZ ;  /* 0x0000002ebc4c7c24 */ /* 0x000fe4000f8e02ff */
[----:B------:R-:W-:Y:S01]  /*16010*/  IMAD R100, R72, UR58, RZ ;  /* 0x0000003a48647c24 */ /* 0x000fe2000f8e02ff */
[----:B------:R-:W4:Y:S01]  /*16020*/  LDL.LU R188, [R1+0x185c] ;  /* 0x00185c0001bc7983 */ /* 0x000f220000300800 */
[----:B------:R-:W-:-:S02]  /*16030*/  IMAD R74, R189, UR45, RZ ;  /* 0x0000002dbd4a7c24 */ /* 0x000fc4000f8e02ff */
[----:B------:R-:W-:Y:S01]  /*16040*/  IMAD R96, R70, UR56, RZ ;  /* 0x0000003846607c24 */ /* 0x000fe2000f8e02ff */
[----:B------:R-:W4:Y:S01]  /*16050*/  LDL.LU R189, [R1+0x1860] ;  /* 0x0018600001bd7983 */ /* 0x000f220000300800 */
[----:B------:R-:W-:-:S03]  /*16060*/  IMAD R72, R186, UR44, RZ ;  /* 0x0000002cba487c24 */ /* 0x000fc6000f8e02ff */
[----:B------:R-:W4:Y:S01]  /*16070*/  LDL.LU R186, [R1+0x1864] ;  /* 0x0018640001ba7983 */ /* 0x000f220000300800 */
[----:B------:R-:W-:-:S03]  /*16080*/  IMAD R70, R187, UR43, RZ ;  /* 0x0000002bbb467c24 */ /* 0x000fc6000f8e02ff */
[----:B------:R-:W4:Y:S01]  /*16090*/  LDL.LU R187, [R1+0x1868] ;  /* 0x0018680001bb7983 */ /* 0x000f220000300800 */
[----:B------:R-:W-:-:S03]  /*160a0*/  IMAD R68, R184, UR42, RZ ;  /* 0x0000002ab8447c24 */ /* 0x000fc6000f8e02ff */
[----:B------:R-:W4:Y:S01]  /*160b0*/  LDL.LU R184, [R1+0x186c] ;  /* 0x00186c0001b87983 */ /* 0x000f220000300800 */
[----:B------:R-:W-:-:S03]  /*160c0*/  IMAD R66, R185, UR41, RZ ;  /* 0x00000029b9427c24 */ /* 0x000fc6000f8e02ff */
[----:B------:R-:W4:Y:S01]  /*160d0*/  LDL.LU R185, [R1+0x1870] ;  /* 0x0018700001b97983 */ /* 0x000f220000300800 */
[----:B------:R-:W-:Y:S02]  /*160e0*/  IMAD R64, R182, UR40, RZ ;  /* 0x00000028b6407c24 */ /* 0x000fe4000f8e02ff */
[----:B------:R-:W-:Y:S02]  /*160f0*/  IMAD R62, R183, UR39, RZ ;  /* 0x00000027b73e7c24 */ /* 0x000fe4000f8e02ff */
[----:B---3--:R-:W-:Y:S02]  /*16100*/  IMAD R60, R250, UR38, RZ ;  /* 0x00000026fa3c7c24 */ /* 0x008fe4000f8e02ff */
[----:B------:R-:W-:Y:S02]  /*16110*/  IMAD R58, R4, UR37, RZ ;  /* 0x00000025043a7c24 */ /* 0x000fe4000f8e02ff */
[----:B------:R-:W3:Y:S01]  /*16120*/  LDL.LU R4, [R1+0x1874] ;  /* 0x0018740001047983 */ /* 0x000ee20000300800 */
[----:B--2---:R-:W-:-:S03]  /*16130*/  IMAD R56, R5, UR36, RZ ;  /* 0x0000002405387c24 */ /* 0x004fc6000f8e02ff */
[----:B------:R-:W2:Y:S01]  /*16140*/  LDL.LU R5, [R1+0x1878] ;  /* 0x0018780001057983 */ /* 0x000ea20000300800 */
[----:B------:R-:W-:-:S03]  /*16150*/  IMAD R54, R248, UR35, RZ ;  /* 0x00000023f8367c24 */ /* 0x000fc6000f8e02ff */
[----:B------:R-:W2:Y:S04]  /*16160*/  LDL.LU R248, [R1+0x187c] ;  /* 0x00187c0001f87983 */ /* 0x000ea80000300800 */
[----:B------:R-:W2:Y:S04]  /*16170*/  LDL.LU R250, [R1+0x1880] ;  /* 0x0018800001fa7983 */ /* 0x000ea80000300800 */
[----:B------:R-:W3:Y:S04]  /*16180*/  LDL.LU R182, [R1+0x1884] ;  /* 0x0018840001b67983 */ /* 0x000ee80000300800 */
[----:B------:R-:W2:Y:S04]  /*16190*/  LDL.LU R183, [R1+0x1670] ;  /* 0x0016700001b77983 */ /* 0x000ea80000300800 */
[----:B------:R-:W2:Y:S04]  /*161a0*/  LDL.LU R145, [R1+0x1674] ;  /* 0x0016740001917983 */ /* 0x000ea80000300800 */
[----:B------:R-:W2:Y:S04]  /*161b0*/  LDL.LU R142, [R1+0x1690] ;  /* 0x00169000018e7983 */ /* 0x000ea80000300800 */
[----:B------:R-:W2:Y:S04]  /*161c0*/  LDL.LU R143, [R1+0x1694] ;  /* 0x00169400018f7983 */ /* 0x000ea80000300800 */
[----:B------:R-:W2:Y:S04]  /*161d0*/  LDL.LU R93, [R1+0x1698] ;  /* 0x00169800015d7983 */ /* 0x000ea80000300800 */
[----:B------:R-:W2:Y:S01]  /*161e0*/  LDL.LU R91, [R1+0x169c] ;  /* 0x00169c00015b7983 */ /* 0x000ea20000300800 */
[----:B------:R-:W-:-:S02]  /*161f0*/  IMAD R40, R20, UR28, RZ ;  /* 0x0000001c14287c24 */ /* 0x000fc4000f8e02ff */
[----:B------:R-:W-:Y:S02]  /*16200*/  IMAD R36, R18, UR26, RZ ;  /* 0x0000001a12247c24 */ /* 0x000fe4000f8e02ff */
[----:B----4-:R-:W-:Y:S02]  /*16210*/  IMAD R32, R16, UR24, RZ ;  /* 0x0000001810207c24 */ /* 0x010fe4000f8e02ff */
[----:B------:R-:W-:Y:S02]  /*16220*/  IMAD R24, R188, UR20, RZ ;  /* 0x00000014bc187c24 */ /* 0x000fe4000f8e02ff */
[----:B------:R-:W-:Y:S02]  /*16230*/  IMAD R22, R189, UR19, RZ ;  /* 0x00000013bd167c24 */ /* 0x000fe4000f8e02ff */
[----:B------:R-:W-:Y:S02]  /*16240*/  IMAD R20, R186, UR18, RZ ;  /* 0x00000012ba147c24 */ /* 0x000fe4000f8e02ff */
[----:B------:R-:W-:-:S02]  /*16250*/  IMAD R18, R187, UR17, RZ ;  /* 0x00000011bb127c24 */ /* 0x000fc4000f8e02ff */
[----:B------:R-:W-:Y:S02]  /*16260*/  IMAD R16, R184, UR16, RZ ;  /* 0x00000010b8107c24 */ /* 0x000fe4000f8e02ff */
[----:B------:R-:W-:Y:S02]  /*16270*/  IMAD R28, R14, UR22, RZ ;  /* 0x000000160e1c7c24 */ /* 0x000fe4000f8e02ff */
[----:B------:R-:W-:Y:S02]  /*16280*/  IMAD R14, R185, UR13, RZ ;  /* 0x0000000db90e7c24 */ /* 0x000fe4000f8e02ff */
[----:B---3--:R-:W-:Y:S02]  /*16290*/  IMAD R249, R182, UR7, RZ ;  /* 0x00000007b6f97c24 */ /* 0x008fe4000f8e02ff */
[----:B--2---:R-:W-:-:S04]  /*162a0*/  IMAD.WIDE R114, R183, 0x4, R6 ;  /* 0x00000004b7727825 */ /* 0x004fc800078e0206 */
[C---:B------:R-:W-:Y:S01]  /*162b0*/  IMAD.WIDE R118, R183.reuse, 0x4, R8 ;  /* 0x00000004b7767825 */ /* 0x040fe200078e0208 */
[----:B------:R1:W-:Y:S03]  /*162c0*/  STL.64 [R1+0xc30], R114 ;  /* 0x000c307201007387 */ /* 0x0003e60000100a00 */
[C---:B------:R-:W-:Y:S01]  /*162d0*/  IMAD.WIDE R116, R183.reuse, 0x4, R10 ;  /* 0x00000004b7747825 */ /* 0x040fe200078e020a */
[----:B------:R2:W-:Y:S04]  /*162e0*/  STL.64 [R1+0xc28], R118 ;  /* 0x000c287601007387 */ /* 0x0005e80000100a00 */
[----:B------:R3:W-:Y:S01]  /*162f0*/  STL.64 [R1+0xc20], R116 ;  /* 0x000c207401007387 */ /* 0x0007e20000100a00 */
[----:B-1----:R-:W-:-:S04]  /*16300*/  IMAD.WIDE R114, R183, 0x4, R12 ;  /* 0x00000004b7727825 */ /* 0x002fc800078e020c */
[--C-:B--2---:R-:W-:Y:S01]  /*16310*/  IMAD.WIDE R118, R249, 0x4, R6.reuse ;  /* 0x00000004f9767825 */ /* 0x104fe200078e0206 */
[----:B------:R1:W-:Y:S03]  /*16320*/  STL.64 [R1+0xc18], R114 ;  /* 0x000c187201007387 */ /* 0x0003e60000100a00 */
[--C-:B---3--:R-:W-:Y:S01]  /*16330*/  IMAD.WIDE R116, R145, 0x4, R6.reuse ;  /* 0x0000000491747825 */ /* 0x108fe200078e0206 */
[----:B------:R2:W-:Y:S04]  /*16340*/  STL.64 [R1+0x828], R118 ;  /* 0x0008287601007387 */ /* 0x0005e80000100a00 */
[----:B------:R3:W-:Y:S01]  /*16350*/  STL.64 [R1+0xc10], R116 ;  /* 0x000c107401007387 */ /* 0x0007e20000100a00 */
[----:B-1----:R-:W-:-:S04]  /*16360*/  IMAD.WIDE R114, R142, 0x4, R6 ;  /* 0x000000048e727825 */ /* 0x002fc800078e0206 */
[--C-:B--2---:R-:W-:Y:S01]  /*16370*/  IMAD.WIDE R118, R143, 0x4, R6.reuse ;  /* 0x000000048f767825 */ /* 0x104fe200078e0206 */
[----:B------:R1:W-:Y:S03]  /*16380*/  STL.64 [R1+0xc08], R114 ;  /* 0x000c087201007387 */ /* 0x0003e60000100a00 */
[--C-:B---3--:R-:W-:Y:S01]  /*16390*/  IMAD.WIDE R116, R93, 0x4, R6.reuse ;  /* 0x000000045d747825 */ /* 0x108fe200078e0206 */
[----:B------:R-:W-:Y:S04]  /*163a0*/  STL.64 [R1+0xc00], R118 ;  /* 0x000c007601007387 */ /* 0x000fe80000100a00 */
[----:B------:R-:W2:Y:S01]  /*163b0*/  LDL.LU R89, [R1+0x16a0] ;  /* 0x0016a00001597983 */ /* 0x000ea20000300800 */
[----:B-1----:R-:W-:-:S03]  /*163c0*/  IMAD.WIDE R114, R91, 0x4, R6 ;  /* 0x000000045b727825 */ /* 0x002fc600078e0206 */
[----:B------:R-:W-:Y:S04]  /*163d0*/  STL.64 [R1+0xbf8], R116 ;  /* 0x000bf87401007387 */ /* 0x000fe80000100a00 */
[----:B------:R-:W3:Y:S04]  /*163e0*/  LDL.LU R87, [R1+0x16a4] ;  /* 0x0016a40001577983 */ /* 0x000ee80000300800 */
[----:B------:R2:W-:Y:S04]  /*163f0*/  STL.64 [R1+0xbf0], R114 ;  /* 0x000bf07201007387 */ /* 0x0005e80000100a00 */
[----:B------:R-:W4:Y:S04]  /*16400*/  LDL.LU R37, [R1+0x16a8] ;  /* 0x0016a80001257983 */ /* 0x000f280000300800 */
        /* <DEDUP_REMOVED lines=27> */
[----:B------:R-:W4:Y:S01]  /*165c0*/  LDL.LU R185, [R1+0x1718] ;  /* 0x0017180001b97983 */ /* 0x000f220000300800 */
[----:B------:R-:W-:-:S02]  /*165d0*/  IMAD R52, R126, UR34, RZ ;  /* 0x000000227e347c24 */ /* 0x000fc4000f8e02ff */
[----:B------:R-:W-:Y:S02]  /*165e0*/  IMAD R50, R127, UR33, RZ ;  /* 0x000000217f327c24 */ /* 0x000fe4000f8e02ff */
[----:B------:R-:W-:Y:S02]  /*165f0*/  IMAD R48, R77, UR32, RZ ;  /* 0x000000204d307c24 */ /* 0x000fe4000f8e02ff */
[----:B------:R-:W-:Y:S02]  /*16600*/  IMAD R46, R75, UR31, RZ ;  /* 0x0000001f4b2e7c24 */ /* 0x000fe4000f8e02ff */
[----:B------:R-:W-:Y:S02]  /*16610*/  IMAD R44, R73, UR30, RZ ;  /* 0x0000001e492c7c24 */ /* 0x000fe4000f8e02ff */
[----:B------:R-:W-:Y:S02]  /*16620*/  IMAD R42, R71, UR29, RZ ;  /* 0x0000001d472a7c24 */ /* 0x000fe4000f8e02ff */
[----:B------:R-:W-:-:S02]  /*16630*/  IMAD R38, R21, UR27, RZ ;  /* 0x0000001b15267c24 */ /* 0x000fc4000f8e02ff */
[----:B------:R-:W-:Y:S02]  /*16640*/  IMAD R34, R19, UR25, RZ ;  /* 0x0000001913227c24 */ /* 0x000fe4000f8e02ff */
[----:B------:R-:W-:Y:S02]  /*16650*/  IMAD R30, R17, UR23, RZ ;  /* 0x00000017111e7c24 */ /* 0x000fe4000f8e02ff */
[----:B------:R-:W-:Y:S02]  /*16660*/  IMAD R26, R15, UR21, RZ ;  /* 0x000000150f1a7c24 */ /* 0x000fe4000f8e02ff */
[----:B--2---:R-:W-:-:S05]  /*16670*/  IMAD.WIDE R114, R89, 0x4, R6 ;  /* 0x0000000459727825 */ /* 0x004fca00078e0206 */
[----:B------:R1:W-:Y:S01]  /*16680*/  STL.64 [R1+0xbe8], R114 ;  /* 0x000be87201007387 */ /* 0x0003e20000100a00 */
[----:B---3--:R-:W-:-:S05]  /*16690*/  IMAD.WIDE R118, R87, 0x4, R6 ;  /* 0x0000000457767825 */ /* 0x008fca00078e0206 */
[----:B------:R2:W-:Y:S01]  /*166a0*/  STL.64 [R1+0xbe0], R118 ;  /* 0x000be07601007387 */ /* 0x0005e20000100a00 */
[----:B----4-:R-:W-:-:S04]  /*166b0*/  IMAD.WIDE R116, R37, 0x4, R6 ;  /* 0x0000000425747825 */ /* 0x010fc800078e0206 */
[--C-:B-1----:R-:W-:Y:S01]  /*166c0*/  IMAD.WIDE R114, R35, 0x4, R6.reuse ;  /* 0x0000000423727825 */ /* 0x102fe200078e0206 */
[----:B------:R1:W-:Y:S03]  /*166d0*/  STL.64 [R1+0xbd8], R116 ;  /* 0x000bd87401007387 */ /* 0x0003e60000100a00 */
[--C-:B--2---:R-:W-:Y:S01]  /*166e0*/  IMAD.WIDE R118, R33, 0x4, R6.reuse ;  /* 0x0000000421767825 */ /* 0x104fe200078e0206 */
        /* <DEDUP_REMOVED lines=49> */
[----:B------:R-:W-:Y:S01]  /*16a00*/  STL.64 [R1+0xb08], R118 ;  /* 0x000b087601007387 */ /* 0x000fe20000100a00 */
[----:B-1----:R-:W-:-:S03]  /*16a10*/  IMAD.WIDE R116, R184, 0x4, R6 ;  /* 0x00000004b8747825 */ /* 0x002fc600078e0206 */
[----:B------:R-:W3:Y:S01]  /*16a20*/  LDL.LU R182, [R1+0x171c] ;  /* 0x00171c0001b67983 */ /* 0x000ee20000300800 */
[----:B--2---:R-:W-:-:S03]  /*16a30*/  IMAD.WIDE R114, R185, 0x4, R6 ;  /* 0x00000004b9727825 */ /* 0x004fc600078e0206 */
[----:B------:R3:W-:Y:S04]  /*16a40*/  STL.64 [R1+0xb00], R116 ;  /* 0x000b007401007387 */ /* 0x0007e80000100a00 */
[----:B------:R-:W2:Y:S04]  /*16a50*/  LDL.LU R183, [R1+0x1720] ;  /* 0x0017200001b77983 */ /* 0x000ea80000300800 */
        /* <DEDUP_REMOVED lines=31> */
[----:B---3--:R-:W-:-:S04]  /*16c50*/  IMAD.WIDE R116, R182, 0x4, R6 ;  /* 0x00000004b6747825 */ /* 0x008fc800078e0206 */
[--C-:B--2---:R-:W-:Y:S01]  /*16c60*/  IMAD.WIDE R114, R183, 0x4, R6.reuse ;  /* 0x00000004b7727825 */ /* 0x104fe200078e0206 */
[----:B------:R1:W-:Y:S04]  /*16c70*/  STL.64 [R1+0xaf0], R116 ;  /* 0x000af07401007387 */ /* 0x0003e80000100a00 */
        /* <DEDUP_REMOVED lines=160> */
[----:B---3--:R-:W-:Y:S01]  /*17680*/  IMAD.WIDE R114, R20, 0x4, R6 ;  /* 0x0000000414727825 */ /* 0x008fe200078e0206 */
[----:B------:R2:W-:Y:S04]  /*17690*/  STL.64 [R1+0x868], R116 ;  /* 0x0008687401007387 */ /* 0x0005e80000100a00 */
[----:B------:R3:W-:Y:S01]  /*176a0*/  STL.64 [R1+0x860], R114 ;  /* 0x0008607201007387 */ /* 0x0007e20000100a00 */
[----:B------:R-:W-:-:S02]  /*176b0*/  IMAD R5, R5, UR11, RZ ;  /* 0x0000000b05057c24 */ /* 0x000fc4000f8e02ff */
[----:B-1----:R-:W-:-:S04]  /*176c0*/  IMAD.WIDE R118, R18, 0x4, R6 ;  /* 0x0000000412767825 */ /* 0x002fc800078e0206 */
[--C-:B--2---:R-:W-:Y:S01]  /*176d0*/  IMAD.WIDE R116, R16, 0x4, R6.reuse ;  /* 0x0000000410747825 */ /* 0x104fe200078e0206 */
[----:B------:R1:W-:Y:S03]  /*176e0*/  STL.64 [R1+0x858], R118 ;  /* 0x0008587601007387 */ /* 0x0003e60000100a00 */
[----:B---3--:R-:W-:Y:S01]  /*176f0*/  IMAD.WIDE R114, R14, 0x4, R6 ;  /* 0x000000040e727825 */ /* 0x008fe200078e0206 */
[----:B------:R2:W-:Y:S03]  /*17700*/  STL.64 [R1+0x850], R116 ;  /* 0x0008507401007387 */ /* 0x0005e60000100a00 */
[----:B------:R-:W-:Y:S02]  /*17710*/  IMAD R248, R248, UR4, RZ ;  /* 0x00000004f8f87c24 */ /* 0x000fe4000f8e02ff */
[----:B------:R-:W-:Y:S01]  /*17720*/  IMAD R250, R250, UR10, RZ ;  /* 0x0000000afafa7c24 */ /* 0x000fe2000f8e02ff */
[----:B------:R3:W-:Y:S01]  /*17730*/  STL.64 [R1+0x848], R114 ;  /* 0x0008487201007387 */ /* 0x0007e20000100a00 */
[----:B------:R-:W-:-:S04]  /*17740*/  IMAD.WIDE R234, R204, 0x4, R12 ;  /* 0x00000004ccea7825 */ /* 0x000fc800078e020c */
[----:B------:R-:W-:-:S04]  /*17750*/  IMAD.WIDE R122, R2, 0x4, R12 ;  /* 0x00000004027a7825 */ /* 0x000fc800078e020c */
[----:B------:R-:W-:Y:S01]  /*17760*/  IMAD.WIDE R120, R3, 0x4, R12 ;  /* 0x0000000403787825 */ /* 0x000fe200078e020c */
[----:B------:R-:W-:Y:S01]  /*17770*/  UISETP.GT.AND UP0, UPT, UR8, 0xff, UPT ;  /* 0x000000ff0800788c */ /* 0x000fe2000bf04270 */
[----:B------:R-:W-:Y:S01]  /*17780*/  SEL R251, RZ, 0x4, P2 ;  /* 0x00000004fffb7807 */ /* 0x000fe20001000000 */
[----:B------:R-:W-:Y:S01]  /*17790*/  ULDC UR10, c[0x0][0x23c] ;  /* 0x00008f00000a7ab9 */ /* 0x000fe20000000800 */
[----:B-1----:R-:W-:-:S04]  /*177a0*/  IMAD.WIDE R118, R4, 0x4, R6 ;  /* 0x0000000404767825 */ /* 0x002fc800078e0206 */
[--C-:B--2---:R-:W-:Y:S01]  /*177b0*/  IMAD.WIDE R116, R5, 0x4, R6.reuse ;  /* 0x0000000405747825 */ /* 0x104fe200078e0206 */
[----:B------:R-:W-:Y:S03]  /*177c0*/  STL.64 [R1+0x840], R118 ;  /* 0x0008407601007387 */ /* 0x000fe60000100a00 */
[--C-:B---3--:R-:W-:Y:S01]  /*177d0*/  IMAD.WIDE R114, R248, 0x4, R6.reuse ;  /* 0x00000004f8727825 */ /* 0x108fe200078e0206 */
[----:B------:R1:W-:Y:S03]  /*177e0*/  STL.64 [R1+0x838], R116 ;  /* 0x0008387401007387 */ /* 0x0003e60000100a00 */
[----:B------:R-:W-:Y:S01]  /*177f0*/  IMAD.WIDE R6, R250, 0x4, R6 ;  /* 0x00000004fa067825 */ /* 0x000fe200078e0206 */
        /* <DEDUP_REMOVED lines=508> */
[----:B------:R2:W-:Y:S03]  /*197c0*/  STL.64 [R1+0x38], R8 ;  /* 0x0000380801007387 */ /* 0x0005e60000100a00 */
[----:B------:R-:W-:-:S04]  /*197d0*/  IMAD.WIDE R10, R142, 0x4, R12 ;  /* 0x000000048e0a7825 */ /* 0x000fc800078e020c */
[----:B-1----:R-:W-:-:S04]  /*197e0*/  IMAD.WIDE R6, R145, 0x4, R12 ;  /* 0x0000000491067825 */ /* 0x002fc800078e020c */
[--C-:B--2---:R-:W-:Y:S01]  /*197f0*/  IMAD.WIDE R8, R143, 0x4, R12.reuse ;  /* 0x000000048f087825 */ /* 0x104fe200078e020c */
[----:B------:R1:W-:Y:S04]  /*19800*/  STL.64 [R1+0x30], R6 ;  /* 0x0000300601007387 */ /* 0x0003e80000100a00 */
[----:B------:R2:W-:Y:S04]  /*19810*/  STL.64 [R1+0x28], R10 ;  /* 0x0000280a01007387 */ /* 0x0005e80000100a00 */
[----:B------:R3:W-:Y:S01]  /*19820*/  STL.64 [R1+0x20], R8 ;  /* 0x0000200801007387 */ /* 0x0007e20000100a00 */
[----:B-1----:R-:W-:-:S04]  /*19830*/  IMAD.WIDE R6, R93, 0x4, R12 ;  /* 0x000000045d067825 */ /* 0x002fc800078e020c */
[--C-:B--2---:R-:W-:Y:S01]  /*19840*/  IMAD.WIDE R10, R91, 0x4, R12.reuse ;  /* 0x000000045b0a7825 */ /* 0x104fe200078e020c */
[----:B------:R1:W-:Y:S03]  /*19850*/  STL.64 [R1+0x18], R6 ;  /* 0x0000180601007387 */ /* 0x0003e60000100a00 */
[--C-:B---3--:R-:W-:Y:S01]  /*19860*/  IMAD.WIDE R8, R89, 0x4, R12.reuse ;  /* 0x0000000459087825 */ /* 0x108fe200078e020c */
[----:B------:R-:W-:Y:S04]  /*19870*/  STL.64 [R1+0x10], R10 ;  /* 0x0000100a01007387 */ /* 0x000fe80000100a00 */
[----:B------:R-:W-:Y:S01]  /*19880*/  STL.64 [R1+0x8], R8 ;  /* 0x0000080801007387 */ /* 0x000fe20000100a00 */
[----:B-1----:R-:W-:-:S05]  /*19890*/  IMAD.WIDE R6, R87, 0x4, R12 ;  /* 0x0000000457067825 */ /* 0x002fca00078e020c */
[----:B------:R1:W-:Y:S01]  /*198a0*/  STL.64 [R1], R6 ;  /* 0x0000000601007387 */ /* 0x0003e20000100a00 */
        /* <DEDUP_REMOVED lines=36> */
[--C-:B------:R-:W-:Y:S01]  /*19af0*/  IMAD.WIDE R124, R15, 0x4, R12.reuse ;  /* 0x000000040f7c7825 */ /* 0x100fe200078e020c */
[----:B------:R-:W-:Y:S01]  /*19b00*/  PLOP3.LUT P1, PT, PT, PT, UP0, 0x80, 0x0 ;  /* 0x000000000000781c */ /* 0x000fe20003f2f008 */
[----:B------:R-:W2:Y:S02]  /*19b10*/  LDL.LU R2, [R1+0x3284] ;  /* 0x0032840001027983 */ /* 0x000ea40000300800 */
[--C-:B-1----:R-:W-:Y:S02]  /*19b20*/  IMAD.WIDE R6, R248, 0x4, R12.reuse ;  /* 0x00000004f8067825 */ /* 0x102fe400078e020c */
[----:B------:R-:W1:Y:S02]  /*19b30*/  S2R R248, SR_TID.X ;  /* 0x0000000000f87919 */ /* 0x000e640000002100 */
[--C-:B------:R-:W-:Y:S01]  /*19b40*/  IMAD.WIDE R204, R192, 0x4, R12.reuse ;  /* 0x00000004c0cc7825 */ /* 0x100fe200078e020c */
[----:B------:R-:W3:Y:S03]  /*19b50*/  LDL.LU R3, [R1+0x3280] ;  /* 0x0032800001037983 */ /* 0x000ee60000300800 */
        /* <DEDUP_REMOVED lines=23> */
[--C-:B------:R-:W-:Y:S02]  /*19cd0*/  IMAD.WIDE R118, R246, 0x4, R12.reuse ;  /* 0x00000004f6767825 */ /* 0x100fe400078e020c */
[----:B------:R-:W4:Y:S02]  /*19ce0*/  LDL.LU R246, [R1+0x327c] ;  /* 0x00327c0001f67983 */ /* 0x000f240000300800 */
[--C-:B------:R-:W-:Y:S02]  /*19cf0*/  IMAD.WIDE R116, R252, 0x4, R12.reuse ;  /* 0x00000004fc747825 */ /* 0x100fe400078e020c */
[----:B------:R-:W5:Y:S02]  /*19d00*/  LDL.LU R252, [R1+0x3278] ;  /* 0x0032780001fc7983 */ /* 0x000f640000300800 */
        /* <DEDUP_REMOVED lines=52> */
[----:B------:R-:W2:Y:S03]  /*1a050*/  S2R R247, SR_TID.X ;  /* 0x0000000000f77919 */ /* 0x000ea60000002100 */
[----:B------:R-:W-:Y:S02]  /*1a060*/  IMAD.WIDE R12, R250, 0x4, R12 ;  /* 0x00000004fa0c7825 */ /* 0x000fe400078e020c */
[----:B------:R-:W3:Y:S01]  /*1a070*/  LDC R250, c[0x0][0x230] ;  /* 0x00008c00fffa7b82 */ /* 0x000ee20000000800 */
[----:B-1----:R-:W-:-:S04]  /*1a080*/  LOP3.LUT R249, R248, 0x1f, RZ, 0xc0, !PT ;  /* 0x0000001ff8f97812 */ /* 0x002fc800078ec0ff */
[C---:B------:R-:W-:Y:S02]  /*1a090*/  LOP3.LUT R248, R249.reuse, 0x20, RZ, 0xfc, !PT ;  /* 0x00000020f9f87812 */ /* 0x040fe400078efcff */
[----:B------:R-:W-:Y:S01]  /*1a0a0*/  LOP3.LUT R249, R249, 0x60, RZ, 0xfc, !PT ;  /* 0x00000060f9f97812 */ /* 0x000fe200078efcff */
[----:B---3--:R-:W-:-:S05]  /*1a0b0*/  VIADD R250, R250, 0xffffff80 ;  /* 0xffffff80fafa7836 */ /* 0x008fca0000000000 */
[----:B------:R-:W-:Y:S02]  /*1a0c0*/  ISETP.GE.AND P2, PT, R248, R250, PT ;  /* 0x000000faf800720c */ /* 0x000fe40003f46270 */
[----:B------:R-:W-:Y:S02]  /*1a0d0*/  SEL R248, R251, RZ, P1 ;  /* 0x000000fffbf87207 */ /* 0x000fe40000800000 */
[----:B------:R-:W-:Y:S02]  /*1a0e0*/  SEL R251, RZ, 0x4, P5 ;  /* 0x00000004fffb7807 */ /* 0x000fe40002800000 */
[----:B--2---:R-:W-:-:S03]  /*1a0f0*/  LOP3.LUT R247, R247, 0x1f, RZ, 0xc0, !PT ;  /* 0x0000001ff7f77812 */ /* 0x004fc600078ec0ff */
[----:B------:R1:W-:Y:S01]  /*1a100*/  STL [R1+0x1670], R251 ;  /* 0x001670fb01007387 */ /* 0x0003e20000100800 */
[----:B------:R-:W-:Y:S02]  /*1a110*/  SHF.L.U32 R247, R247, 0x2, RZ ;  /* 0x00000002f7f77819 */ /* 0x000fe400000006ff */
[----:B------:R-:W-:Y:S01]  /*1a120*/  ISETP.GE.AND P5, PT, R249, R250, PT ;  /* 0x000000faf900720c */ /* 0x000fe20003fa6270 */
[----:B------:R-:W-:Y:S01]  /*1a130*/  USHF.L.U32 UR10, UR10, 0x7, URZ ;  /* 0x000000070a0a7899 */ /* 0x000fe2000800063f */
[----:B-1----:R-:W-:Y:S02]  /*1a140*/  SEL R251, RZ, 0x4, P2 ;  /* 0x00000004fffb7807 */ /* 0x002fe40001000000 */
[----:B------:R-:W-:Y:S01]  /*1a150*/  ISETP.NE.U32.AND P2, PT, R248, RZ, PT ;  /* 0x000000fff800720c */ /* 0x000fe20003f45070 */
[----:B------:R1:W-:Y:S01]  /*1a160*/  STL.64 [R1+0x38e0], R228 ;  /* 0x0038e0e401007387 */ /* 0x0003e20000100a00 */
[----:B------:R-:W-:Y:S01]  /*1a170*/  LOP3.LUT R248, R247, 0x10, RZ, 0x3c, !PT ;  /* 0x00000010f7f87812 */ /* 0x000fe200078e3cff */
[----:B------:R-:W-:-:S02]  /*1a180*/  ULDC UR6, c[0x0][0x230] ;  /* 0x00008c0000067ab9 */ /* 0x000fc40000000800 */
[----:B------:R-:W0:Y:S04]  /*1a190*/  LDGDEPBAR ;  /* 0x00000000000079af */ /* 0x000e280000000000 */
[----:B-1----:R-:W2:Y:S04]  /*1a1a0*/  LDL.LU R229, [R1+0x1670] ;  /* 0x0016700001e57983 */ /* 0x002ea80000300800 */
[----:B------:R1:W-:Y:S04]  /*1a1b0*/  STL.64 [R1+0x38d8], R212 ;  /* 0x0038d8d401007387 */ /* 0x0003e80000100a00 */
[----:B-1----:R-:W3:Y:S04]  /*1a1c0*/  LDL.64 R212, [R1+0x3b0] ;  /* 0x0003b00001d47983 */ /* 0x002ee80000100a00 */
        /* <DEDUP_REMOVED lines=10> */
[----:B------:R-:W-:Y:S04]  /*1a270*/  STL.64 [R1+0x38a8], R116 ;  /* 0x0038a87401007387 */ /* 0x000fe80000100a00 */
[----:B------:R-:W-:Y:S04]  /*1a280*/  STL.64 [R1+0x38a0], R100 ;  /* 0x0038a06401007387 */ /* 0x000fe80000100a00 */
[----:B------:R1:W-:Y:S04]  /*1a290*/  STL.64 [R1+0x3898], R84 ;  /* 0x0038985401007387 */ /* 0x0003e80000100a00 */
[----:B-1----:R-:W3:Y:S04]  /*1a2a0*/  LDL.64 R84, [R1+0x7e8] ;  /* 0x0007e80001547983 */ /* 0x002ee80000100a00 */
[----:B------:R1:W-:Y:S04]  /*1a2b0*/  STL.64 [R1+0x3890], R68 ;  /* 0x0038904401007387 */ /* 0x0003e80000100a00 */
[----:B-1----:R-:W3:Y:S04]  /*1a2c0*/  LDL.64 R68, [R1+0xc18] ;  /* 0x000c180001447983 */ /* 0x002ee80000100a00 */
[----:B------:R1:W-:Y:S04]  /*1a2d0*/  STL.64 [R1+0x3888], R52 ;  /* 0x0038883401007387 */ /* 0x0003e80000100a00 */
[----:B-1----:R-:W3:Y:S04]  /*1a2e0*/  LDL.64 R52, [R1+0xc28] ;  /* 0x000c280001347983 */ /* 0x002ee80000100a00 */
[----:B------:R1:W-:Y:S04]  /*1a2f0*/  STL.64 [R1+0x3880], R36 ;  /* 0x0038802401007387 */ /* 0x0003e80000100a00 */
[----:B-1----:R-:W4:Y:S01]  /*1a300*/  LDL.64 R36, [R1+0xc30] ;  /* 0x000c300001247983 */ /* 0x002f220000100a00 */
[----:B------:R-:W-:Y:S01]  /*1a310*/  VIADD R248, R248, UR5 ;  /* 0x00000005f8f87c36 */ /* 0x000fe20008000000 */
[----:B------:R-:W-:-:S02]  /*1a320*/  LOP3.LUT R249, R247, 0x30, RZ, 0x3c, !PT ;  /* 0x00000030f7f97812 */ /* 0x000fc400078e3cff */
[----:B------:R-:W-:Y:S01]  /*1a330*/  STL.64 [R1+0x3878], R20 ;  /* 0x0038781401007387 */ /* 0x000fe20000100a00 */
[----:B------:R-:W-:Y:S02]  /*1a340*/  LOP3.LUT R250, R247, 0x50, RZ, 0x3c, !PT ;  /* 0x00000050f7fa7812 */ /* 0x000fe400078e3cff */
[----:B------:R-:W-:Y:S01]  /*1a350*/  IADD3 R249, R249, UR5, RZ ;  /* 0x00000005f9f97c10 */ /* 0x000fe2000fffe0ff */
[----:B------:R2:W-:Y:S01]  /*1a360*/  STL.64 [R1+0x32d8], R4 ;  /* 0x0032d80401007387 */ /* 0x0005e20000100a00 */
[----:B------:R-:W-:Y:S01]  /*1a370*/  LOP3.LUT R247, R247, 0x70, RZ, 0x3c, !PT ;  /* 0x00000070f7f77812 */ /* 0x000fe200078e3cff */
[----:B------:R-:W-:Y:S02]  /*1a380*/  VIADD R250, R250, UR5 ;  /* 0x00000005fafa7c36 */ /* 0x000fe40008000000 */
[----:B------:R-:W3:Y:S02]  /*1a390*/  LDL.64 R100, [R1+0x768] ;  /* 0x0007680001647983 */ /* 0x000ee40000100a00 */
[----:B------:R-:W-:Y:S01]  /*1a3a0*/  VIADD R247, R247, UR5 ;  /* 0x00000005f7f77c36 */ /* 0x000fe20008000000 */
[----:B--2---:R-:W-:-:S02]  /*1a3b0*/  SEL R4, R229, RZ, P1 ;  /* 0x000000ffe5047207 */ /* 0x004fc40000800000 */
[----:B------:R-:W2:Y:S04]  /*1a3c0*/  LDL.64 R228, [R1+0xb58] ;  /* 0x000b580001e47983 */ /* 0x000ea80000100a00 */
[----:B------:R1:W-:Y:S04]  /*1a3d0*/  STL [R1+0x1670], R4 ;  /* 0x0016700401007387 */ /* 0x0003e80000100800 */
[----:B------:R-:W2:Y:S04]  /*1a3e0*/  LDL.64 R116, [R1+0x370] ;  /* 0x0003700001747983 */ /* 0x000ea80000100a00 */
[----:B-1----:R-:W2:Y:S04]  /*1a3f0*/  LDL.LU.64 R4, [R1] ;  /* 0x0000000001047983 */ /* 0x002ea80000300a00 */
[----:B------:R-:W2:Y:S04]  /*1a400*/  LDL.64 R20, [R1+0x728] ;  /* 0x0007280001147983 */ /* 0x000ea80000100a00 */
[----:B----4-:R-:W-:Y:S04]  /*1a410*/  LDGSTS.E [R246+0x20000], desc[UR14][R36.64], P0 ;  /* 0x2000000024f67fae */ /* 0x010fe8000812184e */
[----:B---3--:R-:W-:Y:S04]  /*1a420*/  LDGSTS.E [R246+0x20080], desc[UR14][R52.64], P3 ;  /* 0x2008000034f67fae */ /* 0x008fe8000992184e */
[----:B------:R-:W-:Y:S04]  /*1a430*/  LDGSTS.E [R246+0x20100], desc[UR14][R132.64], P6 ;  /* 0x2010000084f67fae */ /* 0x000fe8000b12184e */
[----:B------:R-:W-:Y:S04]  /*1a440*/  LDGSTS.E [R246+0x20180], desc[UR14][R68.64], P4 ;  /* 0x2018000044f67fae */ /* 0x000fe8000a12184e */
[----:B------:R-:W-:Y:S04]  /*1a450*/  LDGSTS.E [R246+0x21000], desc[UR14][R148.64], P0 ;  /* 0x2100000094f67fae */ /* 0x000fe8000812184e */
[----:B------:R-:W-:Y:S04]  /*1a460*/  LDGSTS.E [R246+0x21080], desc[UR14][R84.64], P3 ;  /* 0x2108000054f67fae */ /* 0x000fe8000992184e */
[----:B------:R-:W-:Y:S04]  /*1a470*/  LDGSTS.E [R246+0x21100], desc[UR14][R164.64], P6 ;  /* 0x21100000a4f67fae */ /* 0x000fe8000b12184e */
[----:B------:R-:W3:Y:S04]  /*1a480*/  LDL.64 R132, [R1+0x330] ;  /* 0x0003300001847983 */ /* 0x000ee80000100a00 */
[----:B------:R-:W4:Y:S04]  /*1a490*/  LDL.64 R148, [R1+0xad8] ;  /* 0x000ad80001947983 */ /* 0x000f280000100a00 */
[----:B------:R-:W4:Y:S04]  /*1a4a0*/  LDL.64 R36, [R1+0x6e8] ;  /* 0x0006e80001247983 */ /* 0x000f280000100a00 */
[----:B------:R-:W4:Y:S04]  /*1a4b0*/  LDL.64 R164, [R1+0x2f0] ;  /* 0x0002f00001a47983 */ /* 0x000f280000100a00 */
[----:B------:R-:W-:Y:S04]  /*1a4c0*/  LDGSTS.E [R246+0x21180], desc[UR14][R244.64], P4 ;  /* 0x21180000f4f67fae */ /* 0x000fe8000a12184e */
[----:B------:R1:W-:Y:S04]  /*1a4d0*/  STL.64 [R1+0x3308], R244 ;  /* 0x003308f401007387 */ /* 0x0003e80000100a00 */
[----:B------:R-:W4:Y:S04]  /*1a4e0*/  LDL.64 R52, [R1+0xa98] ;  /* 0x000a980001347983 */ /* 0x000f280000100a00 */
[----:B------:R-:W-:Y:S04]  /*1a4f0*/  LDGSTS.E [R246+0x22000], desc[UR14][R180.64], P0 ;  /* 0x22000000b4f67fae */ /* 0x000fe8000812184e */
[----:B-1----:R-:W3:Y:S04]  /*1a500*/  LDL.64 R244, [R1+0xb18] ;  /* 0x000b180001f47983 */ /* 0x002ee80000100a00 */
[----:B------:R-:W4:Y:S04]  /*1a510*/  LDL.64 R68, [R1+0x6a8] ;  /* 0x0006a80001447983 */ /* 0x000f280000100a00 */
[----:B------:R-:W4:Y:S04]  /*1a520*/  LDL.64 R180, [R1+0x2b0] ;  /* 0x0002b00001b47983 */ /* 0x000f280000100a00 */
[----:B------:R-:W-:Y:S04]  /*1a530*/  LDGSTS.E [R246+0x22080], desc[UR14][R196.64], P3 ;  /* 0x22080000c4f67fae */ /* 0x000fe8000992184e */
[----:B------:R-:W-:Y:S04]  /*1a540*/  LDGSTS.E [R246+0x22100], desc[UR14][R212.64], P6 ;  /* 0x22100000d4f67fae */ /* 0x000fe8000b12184e */
[----:B------:R-:W-:Y:S04]  /*1a550*/  LDGSTS.E [R246+0x22180], desc[UR14][R226.64], P4 ;  /* 0x22180000e2f67fae */ /* 0x000fe8000a12184e */
[----:B------:R-:W4:Y:S04]  /*1a560*/  LDL.64 R196, [R1+0xa58] ;  /* 0x000a580001c47983 */ /* 0x000f280000100a00 */
[----:B------:R-:W4:Y:S04]  /*1a570*/  LDL.64 R212, [R1+0x668] ;  /* 0x0006680001d47983 */ /* 0x000f280000100a00 */
[----:B------:R-:W-:Y:S04]  /*1a580*/  STL.64 [R1+0x3310], R226 ;  /* 0x003310e201007387 */ /* 0x000fe80000100a00 */
[----:B------:R-:W4:Y:S04]  /*1a590*/  LDL.64 R84, [R1+0xa18] ;  /* 0x000a180001547983 */ /* 0x000f280000100a00 */
[----:B--2---:R-:W-:Y:S04]  /*1a5a0*/  LDGSTS.E [R246+0x23000], desc[UR14][R228.64], P0 ;  /* 0x23000000e4f67fae */ /* 0x004fe8000812184e */
[----:B------:R-:W-:Y:S04]  /*1a5b0*/  LDGSTS.E [R246+0x23080], desc[UR14][R100.64], P3 ;  /* 0x2308000064f67fae */ /* 0x000fe8000992184e */
[----:B------:R-:W-:Y:S04]  /*1a5c0*/  LDGSTS.E [R246+0x23100], desc[UR14][R116.64], P6 ;  /* 0x2310000074f67fae */ /* 0x000fe8000b12184e */
[----:B------:R-:W2:Y:S04]  /*1a5d0*/  LDL.64 R228, [R1+0x270] ;  /* 0x0002700001e47983 */ /* 0x000ea80000100a00 */
[----:B------:R-:W-:Y:S04]  /*1a5e0*/  LDGSTS.E [R246+0x23180], desc[UR14][R210.64], P4 ;  /* 0x23180000d2f67fae */ /* 0x000fe8000a12184e */
[----:B------:R-:W2:Y:S04]  /*1a5f0*/  LDL.64 R100, [R1+0x628] ;  /* 0x0006280001647983 */ /* 0x000ea80000100a00 */
[----:B------:R-:W2:Y:S04]  /*1a600*/  LDL.64 R116, [R1+0x230] ;  /* 0x0002300001747983 */ /* 0x000ea80000100a00 */
[----:B------:R-:W-:Y:S04]  /*1a610*/  STL.64 [R1+0x3318], R210 ;  /* 0x003318d201007387 */ /* 0x000fe80000100a00 */
[----:B------:R1:W-:Y:S04]  /*1a620*/  STL.64 [R1+0x3320], R194 ;  /* 0x003320c201007387 */ /* 0x0003e80000100a00 */
[----:B---3--:R-:W-:Y:S04]  /*1a630*/  LDGSTS.E [R246+0x24000], desc[UR14][R244.64], P0 ;  /* 0x24000000f4f67fae */ /* 0x008fe8000812184e */
[----:B------:R-:W-:Y:S04]  /*1a640*/  LDGSTS.E [R246+0x24080], desc[UR14][R20.64], P3 ;  /* 0x2408000014f67fae */ /* 0x000fe8000992184e */
[----:B------:R-:W-:Y:S04]  /*1a650*/  LDGSTS.E [R246+0x24100], desc[UR14][R132.64], P6 ;  /* 0x2410000084f67fae */ /* 0x000fe8000b12184e */
[----:B------:R-:W-:Y:S04]  /*1a660*/  LDGSTS.E [R246+0x24180], desc[UR14][R194.64], P4 ;  /* 0x24180000c2f67fae */ /* 0x000fe8000a12184e */
[----:B----4-:R-:W-:Y:S04]  /*1a670*/  LDGSTS.E [R246+0x25000], desc[UR14][R148.64], P0 ;  /* 0x2500000094f67fae */ /* 0x010fe8000812184e */
[----:B------:R-:W3:Y:S04]  /*1a680*/  LDL.64 R132, [R1+0x9d8] ;  /* 0x0009d80001847983 */ /* 0x000ee80000100a00 */
[----:B------:R-:W-:Y:S04]  /*1a690*/  LDGSTS.E [R246+0x25080], desc[UR14][R36.64], P3 ;  /* 0x2508000024f67fae */ /* 0x000fe8000992184e */
[----:B------:R-:W4:Y:S04]  /*1a6a0*/  LDL.64 R148, [R1+0x5e8] ;  /* 0x0005e80001947983 */ /* 0x000f280000100a00 */
[----:B------:R-:W-:Y:S04]  /*1a6b0*/  LDGSTS.E [R246+0x25100], desc[UR14][R164.64], P6 ;  /* 0x25100000a4f67fae */ /* 0x000fe8000b12184e */
[----:B------:R-:W-:Y:S04]  /*1a6c0*/  LDGSTS.E [R246+0x25180], desc[UR14][R178.64], P4 ;  /* 0x25180000b2f67fae */ /* 0x000fe8000a12184e */
[----:B------:R-:W-:Y:S04]  /*1a6d0*/  LDGSTS.E [R246+0x26000], desc[UR14][R52.64], P0 ;  /* 0x2600000034f67fae */ /* 0x000fe8000812184e */
[----:B------:R-:W4:Y:S04]  /*1a6e0*/  LDL.64 R164, [R1+0x1f0] ;  /* 0x0001f00001a47983 */ /* 0x000f280000100a00 */
[----:B------:R-:W-:Y:S04]  /*1a6f0*/  LDGSTS.E [R246+0x26080], desc[UR14][R68.64], P3 ;  /* 0x2608000044f67fae */ /* 0x000fe8000992184e */
[----:B------:R-:W-:Y:S04]  /*1a700*/  STL.64 [R1+0x3328], R178 ;  /* 0x003328b201007387 */ /* 0x000fe80000100a00 */
[----:B------:R-:W-:Y:S04]  /*1a710*/  LDGSTS.E [R246+0x26100], desc[UR14][R180.64], P6 ;  /* 0x26100000b4f67fae */ /* 0x000fe8000b12184e */
[----:B------:R-:W-:Y:S04]  /*1a720*/  LDGSTS.E [R246+0x26180], desc[UR14][R162.64], P4 ;  /* 0x26180000a2f67fae */ /* 0x000fe8000a12184e */
[----:B------:R-:W-:Y:S04]  /*1a730*/  LDGSTS.E [R246+0x27000], desc[UR14][R196.64], P0 ;  /* 0x27000000c4f67fae */ /* 0x000fe8000812184e */
[----:B------:R-:W4:Y:S04]  /*1a740*/  LDL.64 R180, [R1+0x998] ;  /* 0x0009980001b47983 */ /* 0x000f280000100a00 */
[----:B------:R-:W-:Y:S04]  /*1a750*/  STL.64 [R1+0x3330], R162 ;  /* 0x003330a201007387 */ /* 0x000fe80000100a00 */
[----:B------:R-:W-:Y:S04]  /*1a760*/  LDGSTS.E [R246+0x27080], desc[UR14][R212.64], P3 ;  /* 0x27080000d4f67fae */ /* 0x000fe8000992184e */
[----:B------:R-:W4:Y:S04]  /*1a770*/  LDL.64 R196, [R1+0x5a8] ;  /* 0x0005a80001c47983 */ /* 0x000f280000100a00 */
[----:B--2---:R-:W-:Y:S04]  /*1a780*/  LDGSTS.E [R246+0x27100], desc[UR14][R228.64], P6 ;  /* 0x27100000e4f67fae */ /* 0x004fe8000b12184e */
[----:B------:R-:W2:Y:S04]  /*1a790*/  LDL.64 R212, [R1+0x1b0] ;  /* 0x0001b00001d47983 */ /* 0x000ea80000100a00 */
[----:B------:R-:W-:Y:S04]  /*1a7a0*/  LDGSTS.E [R246+0x27180], desc[UR14][R146.64], P4 ;  /* 0x2718000092f67fae */ /* 0x000fe8000a12184e */
[----:B------:R-:W2:Y:S04]  /*1a7b0*/  LDL.64 R228, [R1+0x958] ;  /* 0x0009580001e47983 */ /* 0x000ea80000100a00 */
[----:B------:R-:W-:Y:S04]  /*1a7c0*/  STL.64 [R1+0x3338], R146 ;  /* 0x0033389201007387 */ /* 0x000fe80000100a00 */
[----:B-1----:R-:W2:Y:S04]  /*1a7d0*/  LDL.64 R194, [R1+0x568] ;  /* 0x0005680001c27983 */ /* 0x002ea80000100a00 */
[----:B------:R-:W2:Y:S04]  /*1a7e0*/  LDL.64 R210, [R1+0x170] ;  /* 0x0001700001d27983 */ /* 0x000ea80000100a00 */
[----:B------:R-:W2:Y:S04]  /*1a7f0*/  LDL.64 R226, [R1+0x918] ;  /* 0x0009180001e27983 */ /* 0x000ea80000100a00 */
[----:B------:R-:W2:Y:S04]  /*1a800*/  LDL.64 R244, [R1+0x528] ;  /* 0x0005280001f47983 */ /* 0x000ea80000100a00 */
[----:B------:R-:W2:Y:S04]  /*1a810*/  LDL.64 R20, [R1+0x130] ;  /* 0x0001300001147983 */ /* 0x000ea80000100a00 */
[----:B------:R-:W-:Y:S04]  /*1a820*/  STL.64 [R1+0x3340], R130 ;  /* 0x0033408201007387 */ /* 0x000fe80000100a00 */
[----:B------:R-:W2:Y:S04]  /*1a830*/  LDL.64 R36, [R1+0x8d8] ;  /* 0x0008d80001247983 */ /* 0x000ea80000100a00 */
[----:B------:R-:W2:Y:S04]  /*1a840*/  LDL.64 R52, [R1+0x4e8] ;  /* 0x0004e80001347983 */ /* 0x000ea80000100a00 */
[----:B------:R-:W2:Y:S04]  /*1a850*/  LDL.64 R68, [R1+0xf0] ;  /* 0x0000f00001447983 */ /* 0x000ea80000100a00 */
[----:B------:R-:W-:Y:S04]  /*1a860*/  LDGSTS.E [R246+0x28000], desc[UR14][R84.64], P0 ;  /* 0x2800000054f67fae */ /* 0x000fe8000812184e */
[----:B------:R-:W-:Y:S04]  /*1a870*/  LDGSTS.E [R246+0x28080], desc[UR14][R100.64], P3 ;  /* 0x2808000064f67fae */ /* 0x000fe8000992184e */
[----:B------:R-:W-:Y:S04]  /*1a880*/  LDGSTS.E [R246+0x28100], desc[UR14][R116.64], P6 ;  /* 0x2810000074f67fae */ /* 0x000fe8000b12184e */
[----:B------:R-:W2:Y:S04]  /*1a890*/  LDL.64 R84, [R1+0x898] ;  /* 0x0008980001547983 */ /* 0x000ea80000100a00 */
[----:B------:R-:W2:Y:S04]  /*1a8a0*/  LDL.64 R100, [R1+0x4a8] ;  /* 0x0004a80001647983 */ /* 0x000ea80000100a00 */
[----:B------:R-:W-:Y:S04]  /*1a8b0*/  LDGSTS.E [R246+0x28180], desc[UR14][R130.64], P4 ;  /* 0x2818000082f67fae */ /* 0x000fe8000a12184e */
[----:B------:R-:W2:Y:S04]  /*1a8c0*/  LDL.64 R116, [R1+0xb0] ;  /* 0x0000b00001747983 */ /* 0x000ea80000100a00 */
[----:B------:R-:W-:Y:S04]  /*1a8d0*/  STL.64 [R1+0x3348], R114 ;  /* 0x0033487201007387 */ /* 0x000fe80000100a00 */
[----:B---3--:R-:W-:Y:S04]  /*1a8e0*/  LDGSTS.E [R246+0x29000], desc[UR14][R132.64], P0 ;  /* 0x2900000084f67fae */ /* 0x008fe8000812184e */
[----:B----4-:R-:W-:Y:S04]  /*1a8f0*/  LDGSTS.E [R246+0x29080], desc[UR14][R148.64], P3 ;  /* 0x2908000094f67fae */ /* 0x010fe8000992184e */
[----:B------:R-:W3:Y:S04]  /*1a900*/  LDL.64 R132, [R1+0x858] ;  /* 0x0008580001847983 */ /* 0x000ee80000100a00 */
[----:B------:R-:W4:Y:S04]  /*1a910*/  LDL.64 R148, [R1+0x468] ;  /* 0x0004680001947983 */ /* 0x000f280000100a00 */
[----:B------:R-:W-:Y:S04]  /*1a920*/  LDGSTS.E [R246+0x29100], desc[UR14][R164.64], P6 ;  /* 0x29100000a4f67fae */ /* 0x000fe8000b12184e */
[----:B------:R-:W-:Y:S04]  /*1a930*/  LDGSTS.E [R246+0x29180], desc[UR14][R114.64], P4 ;  /* 0x2918000072f67fae */ /* 0x000fe8000a12184e */
[----:B------:R-:W4:Y:S04]  /*1a940*/  LDL.64 R164, [R1+0x70] ;  /* 0x0000700001a47983 */ /* 0x000f280000100a00 */
[----:B------:R-:W-:Y:S04]  /*1a950*/  STL.64 [R1+0x3350], R98 ;  /* 0x0033506201007387 */ /* 0x000fe80000100a00 */
[----:B------:R-:W-:Y:S04]  /*1a960*/  LDGSTS.E [R246+0x2a000], desc[UR14][R180.64], P0 ;  /* 0x2a000000b4f67fae */ /* 0x000fe8000812184e */
[----:B------:R-:W-:Y:S04]  /*1a970*/  LDGSTS.E [R246+0x2a080], desc[UR14][R196.64], P3 ;  /* 0x2a080000c4f67fae */ /* 0x000fe8000992184e */
[----:B------:R-:W4:Y:S04]  /*1a980*/  LDL.64 R180, [R1+0xc10] ;  /* 0x000c100001b47983 */ /* 0x000f280000100a00 */
[----:B--2---:R-:W-:Y:S04]  /*1a990*/  LDGSTS.E [R246+0x2a100], desc[UR14][R212.64], P6 ;  /* 0x2a100000d4f67fae */ /* 0x004fe8000b12184e */
[----:B------:R-:W-:Y:S04]  /*1a9a0*/  LDGSTS.E [R246+0x2a180], desc[UR14][R98.64], P4 ;  /* 0x2a18000062f67fae */ /* 0x000fe8000a12184e */
[----:B------:R-:W2:Y:S04]  /*1a9b0*/  LDL.64 R196, [R1+0x820] ;  /* 0x0008200001c47983 */ /* 0x000ea80000100a00 */
[----:B------:R-:W-:Y:S04]  /*1a9c0*/  LDGSTS.E [R246+0x2b000], desc[UR14][R228.64], P0 ;  /* 0x2b000000e4f67fae */ /* 0x000fe8000812184e */
[----:B------:R-:W2:Y:S04]  /*1a9d0*/  LDL.64 R212, [R1+0x428] ;  /* 0x0004280001d47983 */ /* 0x000ea80000100a00 */
[----:B------:R-:W-:Y:S04]  /*1a9e0*/  LDGSTS.E [R246+0x2b080], desc[UR14][R194.64], P3 ;  /* 0x2b080000c2f67fae */ /* 0x000fe8000992184e */
[----:B------:R-:W2:Y:S04]  /*1a9f0*/  LDL.64 R228, [R1+0x30] ;  /* 0x0000300001e47983 */ /* 0x000ea80000100a00 */
[----:B------:R-:W-:Y:S04]  /*1aa00*/  LDGSTS.E [R246+0x2b100], desc[UR14][R210.64], P6 ;  /* 0x2b100000d2f67fae */ /* 0x000fe8000b12184e */
        /* <DEDUP_REMOVED lines=10> */
[----:B------:R-:W-:Y:S04]  /*1aab0*/  STL.64 [R1+0x3358], R82 ;  /* 0x0033585201007387 */ /* 0x000fe80000100a00 */
[----:B------:R-:W-:Y:S04]  /*1aac0*/  LDGSTS.E [R246+0x2e080], desc[UR14][R100.64], P3 ;  /* 0x2e08000064f67fae */ /* 0x000fe8000992184e */
[----:B------:R-:W-:Y:S04]  /*1aad0*/  STL.64 [R1+0x3360], R66 ;  /* 0x0033604201007387 */ /* 0x000fe80000100a00 */
[----:B------:R-:W-:Y:S04]  /*1aae0*/  LDGSTS.E [R246+0x2e100], desc[UR14][R116.64], P6 ;  /* 0x2e10000074f67fae */ /* 0x000fe8000b12184e */
[----:B------:R-:W-:Y:S04]  /*1aaf0*/  STL.64 [R1+0x3368], R50 ;  /* 0x0033683201007387 */ /* 0x000fe80000100a00 */
[----:B------:R-:W-:Y:S04]  /*1ab00*/  LDGSTS.E [R246+0x2e180], desc[UR14][R34.64], P4 ;  /* 0x2e18000022f67fae */ /* 0x000fe8000a12184e */
        /* <DEDUP_REMOVED lines=8> */
[----:B------:R1:W-:Y:S04]  /*1ab90*/  STL.64 [R1+0x3378], R18 ;  /* 0x0033781201007387 */ /* 0x0003e80000100a00 */
[----:B------:R-:W4:Y:S04]  /*1aba0*/  LDL.64 R52, [R1+0xb90] ;  /* 0x000b900001347983 */ /* 0x000f280000100a00 */
[----:B------:R-:W4:Y:S04]  /*1abb0*/  LDL.64 R116, [R1+0x7a0] ;  /* 0x0007a00001747983 */ /* 0x000f280000100a00 */
[----:B------:R-:W-:Y:S04]  /*1abc0*/  LDGSTS.E [R248+0x20200], desc[UR14][R180.64], P0 ;  /* 0x20200000b4f87fae */ /* 0x000fe8000812184e */
[----:B------:R-:W4:Y:S04]  /*1abd0*/  LDL.64 R68, [R1+0xb50] ;  /* 0x000b500001447983 */ /* 0x000f280000100a00 */
[----:B------:R-:W4:Y:S04]  /*1abe0*/  LDL.64 R84, [R1+0xb10] ;  /* 0x000b100001547983 */ /* 0x000f280000100a00 */
[----:B------:R-:W4:Y:S04]  /*1abf0*/  LDL.64 R100, [R1+0x720] ;  /* 0x0007200001647983 */ /* 0x000f280000100a00 */
[----:B--2---:R-:W-:Y:S04]  /*1ac00*/  LDGSTS.E [R248+0x20280], desc[UR14][R196.64], P3 ;  /* 0x20280000c4f87fae */ /* 0x004fe8000992184e */
[----:B------:R-:W2:Y:S04]  /*1ac10*/  LDL.64 R180, [R1+0x328] ;  /* 0x0003280001b47983 */ /* 0x000ea80000100a00 */
[----:B------:R-:W-:Y:S04]  /*1ac20*/  LDGSTS.E [R248+0x20300], desc[UR14][R212.64], P6 ;  /* 0x20300000d4f87fae */ /* 0x000fe8000b12184e */
[----:B------:R-:W2:Y:S04]  /*1ac30*/  LDL.64 R196, [R1+0x760] ;  /* 0x0007600001c47983 */ /* 0x000ea80000100a00 */
[----:B------:R-:W-:Y:S04]  /*1ac40*/  LDGSTS.E [R248+0x20380], desc[UR14][R228.64], P4 ;  /* 0x20380000e4f87fae */ /* 0x000fe8000a12184e */
[----:B------:R-:W2:Y:S04]  /*1ac50*/  LDL.64 R212, [R1+0x3a8] ;  /* 0x0003a80001d47983 */ /* 0x000ea80000100a00 */
[----:B------:R-:W2:Y:S04]  /*1ac60*/  LDL.64 R228, [R1+0x368] ;  /* 0x0003680001e47983 */ /* 0x000ea80000100a00 */
[----:B------:R-:W2:Y:S04]  /*1ac70*/  LDL.LU.64 R244, [R1+0x60] ;  /* 0x0000600001f47983 */ /* 0x000ea80000300a00 */
[----:B-1----:R-:W2:Y:S04]  /*1ac80*/  LDL.LU.64 R18, [R1+0x178] ;  /* 0x0001780001127983 */ /* 0x002ea80000300a00 */
[----:B------:R-:W2:Y:S04]  /*1ac90*/  LDL.LU.64 R34, [R1+0x148] ;  /* 0x0001480001227983 */ /* 0x000ea80000300a00 */
        /* <DEDUP_REMOVED lines=12> */
[----:B---3--:R-:W-:Y:S04]  /*1ad60*/  LDGSTS.E [R248+0x21200], desc[UR14][R132.64], P0 ;  /* 0x2120000084f87fae */ /* 0x008fe8000812184e */
[----:B----4-:R-:W-:Y:S04]  /*1ad70*/  LDGSTS.E [R248+0x21280], desc[UR14][R148.64], P3 ;  /* 0x2128000094f87fae */ /* 0x010fe8000992184e */
[----:B------:R-:W3:Y:S04]  /*1ad80*/  LDL.64 R132, [R1+0xad0] ;  /* 0x000ad00001847983 */ /* 0x000ee80000100a00 */
[----:B------:R-:W4:Y:S04]  /*1ad90*/  LDL.64 R148, [R1+0x6e0] ;  /* 0x0006e00001947983 */ /* 0x000f280000100a00 */
[----:B------:R-:W-:Y:S04]  /*1ada0*/  LDGSTS.E [R248+0x21300], desc[UR14][R164.64], P6 ;  /* 0x21300000a4f87fae */ /* 0x000fe8000b12184e */
[----:B------:R-:W-:Y:S04]  /*1adb0*/  LDGSTS.E [R248+0x21380], desc[UR14][R242.64], P4 ;  /* 0x21380000f2f87fae */ /* 0x000fe8000a12184e */
[----:B------:R-:W-:Y:S04]  /*1adc0*/  LDGSTS.E [R248+0x22200], desc[UR14][R52.64], P0 ;  /* 0x2220000034f87fae */ /* 0x000fe8000812184e */
[----:B------:R-:W4:Y:S04]  /*1add0*/  LDL.64 R164, [R1+0x2e8] ;  /* 0x0002e80001a47983 */ /* 0x000f280000100a00 */
[----:B------:R1:W-:Y:S04]  /*1ade0*/  STL.64 [R1+0x32f0], R242 ;  /* 0x0032f0f201007387 */ /* 0x0003e80000100a00 */
[----:B------:R-:W-:Y:S04]  /*1adf0*/  LDGSTS.E [R248+0x22280], desc[UR14][R116.64], P3 ;  /* 0x2228000074f87fae */ /* 0x000fe8000992184e */
[----:B-1----:R-:W4:Y:S04]  /*1ae00*/  LDL.LU.64 R242, [R1+0x18] ;  /* 0x0000180001f27983 */ /* 0x002f280000300a00 */
[----:B------:R-:W4:Y:S04]  /*1ae10*/  LDL.64 R52, [R1+0xa90] ;  /* 0x000a900001347983 */ /* 0x000f280000100a00 */
[----:B------:R-:W4:Y:S04]  /*1ae20*/  LDL.64 R116, [R1+0x6a0] ;  /* 0x0006a00001747983 */ /* 0x000f280000100a00 */
[----:B--2---:R-:W-:Y:S04]  /*1ae30*/  LDGSTS.E [R248+0x22300], desc[UR14][R212.64], P6 ;  /* 0x22300000d4f87fae */ /* 0x004fe8000b12184e */
[----:B------:R-:W-:Y:S04]  /*1ae40*/  LDGSTS.E [R248+0x22380], desc[UR14][R224.64], P4 ;  /* 0x22380000e0f87fae */ /* 0x000fe8000a12184e */
[----:B------:R-:W-:Y:S04]  /*1ae50*/  LDGSTS.E [R248+0x23200], desc[UR14][R68.64], P0 ;  /* 0x2320000044f87fae */ /* 0x000fe8000812184e */
[----:B------:R-:W2:Y:S04]  /*1ae60*/  LDL.64 R212, [R1+0x2a8] ;  /* 0x0002a80001d47983 */ /* 0x000ea80000100a00 */
[----:B------:R1:W-:Y:S04]  /*1ae70*/  STL.64 [R1+0x32e0], R224 ;  /* 0x0032e0e001007387 */ /* 0x0003e80000100a00 */
[----:B------:R-:W-:Y:S04]  /*1ae80*/  LDGSTS.E [R248+0x23280], desc[UR14][R196.64], P3 ;  /* 0x23280000c4f87fae */ /* 0x000fe8000992184e */
[----:B------:R-:W-:Y:S04]  /*1ae90*/  LDGSTS.E [R248+0x23300], desc[UR14][R228.64], P6 ;  /* 0x23300000e4f87fae */ /* 0x000fe8000b12184e */
[----:B-1----:R-:W2:Y:S04]  /*1aea0*/  LDL.LU.64 R224, [R1+0x8] ;  /* 0x0000080001e07983 */ /* 0x002ea80000300a00 */
[----:B------:R-:W2:Y:S04]  /*1aeb0*/  LDL.64 R68, [R1+0xa50] ;  /* 0x000a500001447983 */ /* 0x000ea80000100a00 */
[----:B------:R-:W2:Y:S04]  /*1aec0*/  LDL.64 R196, [R1+0x660] ;  /* 0x0006600001c47983 */ /* 0x000ea80000100a00 */
[----:B------:R-:W2:Y:S04]  /*1aed0*/  LDL.64 R228, [R1+0x268] ;  /* 0x0002680001e47983 */ /* 0x000ea80000100a00 */
[----:B------:R-:W-:Y:S04]  /*1aee0*/  LDGSTS.E [R248+0x23380], desc[UR14][R208.64], P4 ;  /* 0x23380000d0f87fae */ /* 0x000fe8000a12184e */
[----:B------:R1:W-:Y:S04]  /*1aef0*/  STL.64 [R1+0x32e8], R208 ;  /* 0x0032e8d001007387 */ /* 0x0003e80000100a00 */
[----:B------:R-:W-:Y:S04]  /*1af00*/  LDGSTS.E [R248+0x24200], desc[UR14][R84.64], P0 ;  /* 0x2420000054f87fae */ /* 0x000fe8000812184e */
[----:B------:R-:W-:Y:S04]  /*1af10*/  LDGSTS.E [R248+0x24280], desc[UR14][R100.64], P3 ;  /* 0x2428000064f87fae */ /* 0x000fe8000992184e */
[----:B-1----:R-:W2:Y:S04]  /*1af20*/  LDL.LU.64 R208, [R1+0x10] ;  /* 0x0000100001d07983 */ /* 0x002ea80000300a00 */
[----:B------:R-:W2:Y:S04]  /*1af30*/  LDL.64 R84, [R1+0xa10] ;  /* 0x000a100001547983 */ /* 0x000ea80000100a00 */
[----:B------:R-:W-:Y:S04]  /*1af40*/  LDGSTS.E [R248+0x24300], desc[UR14][R180.64], P6 ;  /* 0x24300000b4f87fae */ /* 0x000fe8000b12184e */
[----:B------:R-:W2:Y:S04]  /*1af50*/  LDL.64 R100, [R1+0x620] ;  /* 0x0006200001647983 */ /* 0x000ea80000100a00 */
[----:B------:R-:W-:Y:S04]  /*1af60*/  LDGSTS.E [R248+0x24380], desc[UR14][R192.64], P4 ;  /* 0x24380000c0f87fae */ /* 0x000fe8000a12184e */
[----:B------:R-:W2:Y:S04]  /*1af70*/  LDL.64 R180, [R1+0x228] ;  /* 0x0002280001b47983 */ /* 0x000ea80000100a00 */
[----:B------:R1:W-:Y:S04]  /*1af80*/  STL.64 [R1+0x32f8], R192 ;  /* 0x0032f8c001007387 */ /* 0x0003e80000100a00 */
[----:B-1----:R-:W2:Y:S04]  /*1af90*/  LDL.LU.64 R192, [R1+0x20] ;  /* 0x0000200001c07983 */ /* 0x002ea80000300a00 */
        /* <DEDUP_REMOVED lines=8> */
[----:B------:R-:W-:Y:S04]  /*1b020*/  LDGSTS.E [R248+0x26200], desc[UR14][R52.64], P0 ;  /* 0x2620000034f87fae */ /* 0x000fe8000812184e */
[----:B------:R-:W-:Y:S04]  /*1b030*/  LDGSTS.E [R248+0x26280], desc[UR14][R116.64], P3 ;  /* 0x2628000074f87fae */ /* 0x000fe8000992184e */
[----:B-1----:R-:W4:Y:S04]  /*1b040*/  LDL.LU.64 R176, [R1+0x28] ;  /* 0x0000280001b07983 */ /* 0x002f280000300a00 */
[----:B------:R-:W4:Y:S04]  /*1b050*/  LDL.64 R52, [R1+0x990] ;  /* 0x0009900001347983 */ /* 0x000f280000100a00 */
[----:B------:R-:W4:Y:S04]  /*1b060*/  LDL.64 R116, [R1+0x5a0] ;  /* 0x0005a00001747983 */ /* 0x000f280000100a00 */
[----:B--2---:R-:W-:Y:S04]  /*1b070*/  LDGSTS.E [R248+0x26300], desc[UR14][R212.64], P6 ;  /* 0x26300000d4f87fae */ /* 0x004fe8000b12184e */
[----:B------:R-:W-:Y:S04]  /*1b080*/  LDGSTS.E [R248+0x26380], desc[UR14][R160.64], P4 ;  /* 0x26380000a0f87fae */ /* 0x000fe8000a12184e */
[----:B------:R-:W2:Y:S04]  /*1b090*/  LDL.64 R212, [R1+0x1a8] ;  /* 0x0001a80001d47983 */ /* 0x000ea80000100a00 */
        /* <DEDUP_REMOVED lines=38> */
[----:B-1----:R-:W2:Y:S04]  /*1b300*/  LDL.LU.64 R96, [R1+0x110] ;  /* 0x0001100001607983 */ /* 0x002ea80000300a00 */
[----:B------:R-:W-:Y:S04]  /*1b310*/  LDGSTS.E [R248+0x2b280], desc[UR14][R196.64], P3 ;  /* 0x2b280000c4f87fae */ /* 0x000fe8000992184e */
[----:B------:R-:W-:Y:S04]  /*1b320*/  LDGSTS.E [R248+0x2b300], desc[UR14][R228.64], P6 ;  /* 0x2b300000e4f87fae */ /* 0x000fe8000b12184e */
        /* <DEDUP_REMOVED lines=62> */
[----:B------:R1:W-:Y:S04]  /*1b710*/  STL.64 [R1+0x33e0], R222 ;  /* 0x0033e0de01007387 */ /* 0x0003e80000100a00 */
[----:B--2---:R-:W-:Y:S04]  /*1b720*/  LDGSTS.E [R3+0x22500], desc[UR14][R212.64], P6 ;  /* 0x22500000d4037fae */ /* 0x004fe8000b12184e */
[----:B------:R-:W-:Y:S04]  /*1b730*/  LDGSTS.E [R3+0x22580], desc[UR14][R222.64], P4 ;  /* 0x22580000de037fae */ /* 0x000fe8000a12184e */
[----:B-1----:R-:W2:Y:S04]  /*1b740*/  LDL.LU.64 R222, [R1+0x158] ;  /* 0x0001580001de7983 */ /* 0x002ea80000300a00 */
[----:B------:R-:W2:Y:S04]  /*1b750*/  LDL.64 R212, [R1+0x698] ;  /* 0x0006980001d47983 */ /* 0x000ea80000100a00 */
[----:B------:R-:W2:Y:S04]  /*1b760*/  LDL.64 R116, [R1+0x2a0] ;  /* 0x0002a00001747983 */ /* 0x000ea80000100a00 */
[----:B------:R-:W2:Y:S04]  /*1b770*/  LDL.64 R20, [R1+0x658] ;  /* 0x0006580001147983 */ /* 0x000ea80000100a00 */
[----:B------:R-:W2:Y:S04]  /*1b780*/  LDL.64 R36, [R1+0x260] ;  /* 0x0002600001247983 */ /* 0x000ea80000100a00 */
[----:B------:R-:W-:Y:S04]  /*1b790*/  LDGSTS.E [R3+0x23400], desc[UR14][R228.64], P0 ;  /* 0x23400000e4037fae */ /* 0x000fe8000812184e */
[----:B------:R-:W-:Y:S04]  /*1b7a0*/  LDGSTS.E [R3+0x23480], desc[UR14][R68.64], P3 ;  /* 0x2348000044037fae */ /* 0x000fe8000992184e */
        /* <DEDUP_REMOVED lines=8> */
[----:B------:R-:W-:Y:S04]  /*1b830*/  LDGSTS.E [R3+0x24500], desc[UR14][R180.64], P6 ;  /* 0x24500000b4037fae */ /* 0x000fe8000b12184e */
[----:B------:R-:W2:Y:S04]  /*1b840*/  LDL.64 R52, [R1+0x618] ;  /* 0x0006180001347983 */ /* 0x000ea80000100a00 */
[----:B------:R-:W-:Y:S04]  /*1b850*/  LDGSTS.E [R3+0x24580], desc[UR14][R190.64], P4 ;  /* 0x24580000be037fae */ /* 0x000fe8000a12184e */
[----:B------:R-:W2:Y:S04]  /*1b860*/  LDL.64 R180, [R1+0xa08] ;  /* 0x000a080001b47983 */ /* 0x000ea80000100a00 */
[----:B------:R-:W2:Y:S04]  /*1b870*/  LDL.64 R68, [R1+0x220] ;  /* 0x0002200001447983 */ /* 0x000ea80000100a00 */
[----:B------:R1:W-:Y:S04]  /*1b880*/  STL.64 [R1+0x33f0], R190 ;  /* 0x0033f0be01007387 */ /* 0x0003e80000100a00 */
[----:B-1----:R-:W2:Y:S04]  /*1b890*/  LDL.LU.64 R190, [R1+0xa0] ;  /* 0x0000a00001be7983 */ /* 0x002ea80000300a00 */
[----:B------:R-:W2:Y:S04]  /*1b8a0*/  LDL.64 R84, [R1+0x598] ;  /* 0x0005980001547983 */ /* 0x000ea80000100a00 */
[----:B------:R-:W2:Y:S04]  /*1b8b0*/  LDL.64 R100, [R1+0x1a0] ;  /* 0x0001a00001647983 */ /* 0x000ea80000100a00 */
[----:B---3--:R-:W-:Y:S04]  /*1b8c0*/  LDGSTS.E [R3+0x25400], desc[UR14][R132.64], P0 ;  /* 0x2540000084037fae */ /* 0x008fe8000812184e */
[----:B----4-:R-:W-:Y:S04]  /*1b8d0*/  LDGSTS.E [R3+0x25480], desc[UR14][R148.64], P3 ;  /* 0x2548000094037fae */ /* 0x010fe8000992184e */
[----:B------:R-:W3:Y:S04]  /*1b8e0*/  LDL.64 R132, [R1+0x1e0] ;  /* 0x0001e00001847983 */ /* 0x000ee80000100a00 */
[----:B------:R-:W4:Y:S04]  /*1b8f0*/  LDL.64 R148, [R1+0x5d8] ;  /* 0x0005d80001947983 */ /* 0x000f280000100a00 */
[----:B------:R-:W-:Y:S04]  /*1b900*/  LDGSTS.E [R3+0x25500], desc[UR14][R164.64], P6 ;  /* 0x25500000a4037fae */ /* 0x000fe8000b12184e */
[----:B------:R-:W-:Y:S04]  /*1b910*/  LDGSTS.E [R3+0x25580], desc[UR14][R174.64], P4 ;  /* 0x25580000ae037fae */ /* 0x000fe8000a12184e */
[----:B------:R-:W3:Y:S04]  /*1b920*/  LDL.64 R164, [R1+0x9c8] ;  /* 0x0009c80001a47983 */ /* 0x000ee80000100a00 */
[----:B------:R1:W-:Y:S04]  /*1b930*/  STL.64 [R1+0x33f8], R174 ;  /* 0x0033f8ae01007387 */ /* 0x0003e80000100a00 */
[----:B-1----:R-:W4:Y:S04]  /*1b940*/  LDL.LU.64 R174, [R1+0xe0] ;  /* 0x0000e00001ae7983 */ /* 0x002f280000300a00 */
[----:B--2---:R-:W-:Y:S04]  /*1b950*/  LDGSTS.E [R3+0x26400], desc[UR14][R228.64], P0 ;  /* 0x26400000e4037fae */ /* 0x004fe8000812184e */
[----:B------:R-:W-:Y:S04]  /*1b960*/  LDGSTS.E [R3+0x26480], desc[UR14][R212.64], P3 ;  /* 0x26480000d4037fae */ /* 0x000fe8000992184e */
[----:B------:R-:W-:Y:S04]  /*1b970*/  LDGSTS.E [R3+0x26500], desc[UR14][R116.64], P6 ;  /* 0x2650000074037fae */ /* 0x000fe8000b12184e */
[----:B------:R-:W2:Y:S04]  /*1b980*/  LDL.LU.64 R228, [R1+0x38e0] ;  /* 0x0038e00001e47983 */ /* 0x000ea80000300a00 */
[----:B------:R-:W2:Y:S04]  /*1b990*/  LDL.LU.64 R212, [R1+0x38d8] ;  /* 0x0038d80001d47983 */ /* 0x000ea80000300a00 */
[----:B------:R-:W2:Y:S04]  /*1b9a0*/  LDL.64 R116, [R1+0x558] ;  /* 0x0005580001747983 */ /* 0x000ea80000100a00 */
[----:B------:R-:W-:Y:S04]  /*1b9b0*/  LDGSTS.E [R3+0x26580], desc[UR14][R158.64], P4 ;  /* 0x265800009e037fae */ /* 0x000fe8000a12184e */
[----:B------:R1:W-:Y:S04]  /*1b9c0*/  STL.64 [R1+0x3400], R158 ;  /* 0x0034009e01007387 */ /* 0x0003e80000100a00 */
[----:B------:R-:W-:Y:S04]  /*1b9d0*/  LDGSTS.E [R3+0x27400], desc[UR14][R196.64], P0 ;  /* 0x27400000c4037fae */ /* 0x000fe8000812184e */
[----:B------:R-:W-:Y:S04]  /*1b9e0*/  LDGSTS.E [R3+0x27480], desc[UR14][R20.64], P3 ;  /* 0x2748000014037fae */ /* 0x000fe8000992184e */
[----:B-1----:R-:W2:Y:S04]  /*1b9f0*/  LDL.LU.64 R158, [R1+0x120] ;  /* 0x00012000019e7983 */ /* 0x002ea80000300a00 */
[----:B------:R-:W2:Y:S04]  /*1ba00*/  LDL.LU.64 R196, [R1+0x38d0] ;  /* 0x0038d00001c47983 */ /* 0x000ea80000300a00 */
        /* <DEDUP_REMOVED lines=14> */
[----:B-1----:R-:W2:Y:S04]  /*1baf0*/  LDL.64 R126, [R1+0x948] ;  /* 0x00094800017e7983 */ /* 0x002ea80000100a00 */
[----:B---3--:R-:W-:Y:S04]  /*1bb00*/  LDGSTS.E [R3+0x29400], desc[UR14][R164.64], P0 ;  /* 0x29400000a4037fae */ /* 0x008fe8000812184e */
[----:B----4-:R-:W-:Y:S04]  /*1bb10*/  LDGSTS.E [R3+0x29480], desc[UR14][R148.64], P3 ;  /* 0x2948000094037fae */ /* 0x010fe8000992184e */
[----:B------:R-:W-:Y:S04]  /*1bb20*/  LDGSTS.E [R3+0x29500], desc[UR14][R132.64], P6 ;  /* 0x2950000084037fae */ /* 0x000fe8000b12184e */
[----:B------:R-:W3:Y:S04]  /*1bb30*/  LDL.LU.64 R164, [R1+0x38c0] ;  /* 0x0038c00001a47983 */ /* 0x000ee80000300a00 */
[----:B------:R-:W4:Y:S04]  /*1bb40*/  LDL.LU.64 R148, [R1+0x38b8] ;  /* 0x0038b80001947983 */ /* 0x000f280000300a00 */
[----:B------:R-:W4:Y:S04]  /*1bb50*/  LDL.LU.64 R132, [R1+0x38b0] ;  /* 0x0038b00001847983 */ /* 0x000f280000300a00 */
[----:B------:R-:W-:Y:S04]  /*1bb60*/  LDGSTS.E [R3+0x29580], desc[UR14][R110.64], P4 ;  /* 0x295800006e037fae */ /* 0x000fe8000a12184e */
[----:B------:R1:W-:Y:S04]  /*1bb70*/  STL.64 [R1+0x3418], R110 ;  /* 0x0034186e01007387 */ /* 0x0003e80000100a00 */
[----:B-1----:R-:W2:Y:S04]  /*1bb80*/  LDL.64 R110, [R1+0x988] ;  /* 0x00098800016e7983 */ /* 0x002ea80000100a00 */
[----:B--2---:R-:W-:Y:S04]  /*1bb90*/  LDGSTS.E [R3+0x2a400], desc[UR14][R110.64], P0 ;  /* 0x2a4000006e037fae */ /* 0x004fe8000812184e */
[----:B------:R-:W-:Y:S04]  /*1bba0*/  LDGSTS.E [R3+0x2a480], desc[UR14][R84.64], P3 ;  /* 0x2a48000054037fae */ /* 0x000fe8000992184e */
[----:B------:R-:W-:Y:S04]  /*1bbb0*/  LDGSTS.E [R3+0x2a500], desc[UR14][R100.64], P6 ;  /* 0x2a50000064037fae */ /* 0x000fe8000b12184e */
[----:B------:R-:W-:Y:S04]  /*1bbc0*/  LDGSTS.E [R3+0x2a580], desc[UR14][R94.64], P4 ;  /* 0x2a5800005e037fae */ /* 0x000fe8000a12184e */
[----:B------:R-:W2:Y:S04]  /*1bbd0*/  LDL.64 R84, [R1+0x498] ;  /* 0x0004980001547983 */ /* 0x000ea80000100a00 */
[----:B------:R-:W3:Y:S04]  /*1bbe0*/  LDL.64 R100, [R1+0x888] ;  /* 0x0008880001647983 */ /* 0x000ee80000100a00 */
[----:B------:R-:W4:Y:S04]  /*1bbf0*/  LDL.LU.64 R110, [R1+0x298] ;  /* 0x00029800016e7983 */ /* 0x000f280000300a00 */
[----:B------:R-:W-:Y:S04]  /*1bc00*/  LDGSTS.E [R3+0x2b400], desc[UR14][R126.64], P0 ;  /* 0x2b4000007e037fae */ /* 0x000fe8000812184e */
[----:B------:R-:W-:Y:S04]  /*1bc10*/  STL.64 [R1+0x3420], R94 ;  /* 0x0034205e01007387 */ /* 0x000fe80000100a00 */
[----:B------:R-:W-:Y:S04]  /*1bc20*/  LDGSTS.E [R3+0x2b480], desc[UR14][R116.64], P3 ;  /* 0x2b48000074037fae */ /* 0x000fe8000992184e */
[----:B------:R-:W-:Y:S04]  /*1bc30*/  LDGSTS.E [R3+0x2b500], desc[UR14][R142.64], P6 ;  /* 0x2b5000008e037fae */ /* 0x000fe8000b12184e */
[----:B------:R-:W-:Y:S04]  /*1bc40*/  LDGSTS.E [R3+0x2b580], desc[UR14][R78.64], P4 ;  /* 0x2b5800004e037fae */ /* 0x000fe8000a12184e */
[----:B------:R-:W4:Y:S04]  /*1bc50*/  LDL.64 R116, [R1+0x848] ;  /* 0x0008480001747983 */ /* 0x000f280000100a00 */
[----:B------:R1:W-:Y:S04]  /*1bc60*/  STL.64 [R1+0x3428], R142 ;  /* 0x0034288e01007387 */ /* 0x0003e80000100a00 */
[----:B------:R-:W-:Y:S04]  /*1bc70*/  STL.64 [R1+0x3430], R78 ;  /* 0x0034304e01007387 */ /* 0x000fe80000100a00 */
[----:B------:R-:W-:Y:S04]  /*1bc80*/  LDGSTS.E [R3+0x2c400], desc[UR14][R20.64], P0 ;  /* 0x2c40000014037fae */ /* 0x000fe8000812184e */
[----:B-1----:R-:W4:Y:S04]  /*1bc90*/  LDL.64 R142, [R1+0x458] ;  /* 0x00045800018e7983 */ /* 0x002f280000100a00 */
[----:B------:R-:W-:Y:S04]  /*1bca0*/  LDGSTS.E [R3+0x2c480], desc[UR14][R36.64], P3 ;  /* 0x2c48000024037fae */ /* 0x000fe8000992184e */
[----:B------:R-:W4:Y:S04]  /*1bcb0*/  LDL.64 R94, [R1+0xc00] ;  /* 0x000c0000015e7983 */ /* 0x000f280000100a00 */
[----:B------:R-:W-:Y:S04]  /*1bcc0*/  LDGSTS.E [R3+0x2c500], desc[UR14][R158.64], P6 ;  /* 0x2c5000009e037fae */ /* 0x000fe8000b12184e */
[----:B------:R-:W-:Y:S04]  /*1bcd0*/  STL.64 [R1+0x3438], R158 ;  /* 0x0034389e01007387 */ /* 0x000fe80000100a00 */
[----:B------:R-:W-:Y:S04]  /*1bce0*/  LDGSTS.E [R3+0x2c580], desc[UR14][R62.64], P4 ;  /* 0x2c5800003e037fae */ /* 0x000fe8000a12184e */
[----:B------:R1:W-:Y:S04]  /*1bcf0*/  STL.64 [R1+0x3440], R62 ;  /* 0x0034403e01007387 */ /* 0x0003e80000100a00 */
[----:B------:R-:W-:Y:S04]  /*1bd00*/  LDGSTS.E [R3+0x2d400], desc[UR14][R52.64], P0 ;  /* 0x2d40000034037fae */ /* 0x000fe8000812184e */
[----:B------:R-:W-:Y:S04]  /*1bd10*/  LDGSTS.E [R3+0x2d480], desc[UR14][R68.64], P3 ;  /* 0x2d48000044037fae */ /* 0x000fe8000992184e */
[----:B-1----:R-:W4:Y:S04]  /*1bd20*/  LDL.LU.64 R62, [R1+0x1b8] ;  /* 0x0001b800013e7983 */ /* 0x002f280000300a00 */
[----:B------:R-:W4:Y:S04]  /*1bd30*/  LDL.64 R126, [R1+0x810] ;  /* 0x00081000017e7983 */ /* 0x000f280000100a00 */
[----:B------:R-:W4:Y:S04]  /*1bd40*/  LDL.64 R36, [R1+0x418] ;  /* 0x0004180001247983 */ /* 0x000f280000100a00 */
[----:B------:R-:W-:Y:S04]  /*1bd50*/  LDGSTS.E [R3+0x2d500], desc[UR14][R174.64], P6 ;  /* 0x2d500000ae037fae */ /* 0x000fe8000b12184e */
[----:B------:R1:W-:Y:S04]  /*1bd60*/  STL.64 [R1+0x3448], R174 ;  /* 0x003448ae01007387 */ /* 0x0003e80000100a00 */
[----:B------:R-:W-:Y:S04]  /*1bd70*/  LDGSTS.E [R3+0x2d580], desc[UR14][R46.64], P4 ;  /* 0x2d5800002e037fae */ /* 0x000fe8000a12184e */
[----:B-1----:R-:W4:Y:S04]  /*1bd80*/  LDL.LU.64 R174, [R1+0x1c0] ;  /* 0x0001c00001ae7983 */ /* 0x002f280000300a00 */
[----:B------:R1:W-:Y:S04]  /*1bd90*/  STL.64 [R1+0x3450], R46 ;  /* 0x0034502e01007387 */ /* 0x0003e80000100a00 */
[----:B-1----:R-:W4:Y:S04]  /*1bda0*/  LDL.LU.64 R46, [R1+0x1c8] ;  /* 0x0001c800012e7983 */ /* 0x002f280000300a00 */
[----:B------:R-:W4:Y:S04]  /*1bdb0*/  LDL.64 R52, [R1+0x7d0] ;  /* 0x0007d00001347983 */ /* 0x000f280000100a00 */
[----:B------:R-:W4:Y:S04]  /*1bdc0*/  LDL.64 R68, [R1+0x3d8] ;  /* 0x0003d80001447983 */ /* 0x000f280000100a00 */
[----:B---3--:R-:W-:Y:S04]  /*1bdd0*/  LDGSTS.E [R3+0x2e400], desc[UR14][R100.64], P0 ;  /* 0x2e40000064037fae */ /* 0x008fe8000812184e */
[----:B--2---:R-:W-:Y:S04]  /*1bde0*/  LDGSTS.E [R3+0x2e480], desc[UR14][R84.64], P3 ;  /* 0x2e48000054037fae */ /* 0x004fe8000992184e */
[----:B------:R-:W-:Y:S04]  /*1bdf0*/  LDGSTS.E [R3+0x2e500], desc[UR14][R190.64], P6 ;  /* 0x2e500000be037fae */ /* 0x000fe8000b12184e */
[----:B------:R-:W2:Y:S04]  /*1be00*/  LDL.64 R100, [R1+0xbc0] ;  /* 0x000bc00001647983 */ /* 0x000ea80000100a00 */
[----:B------:R1:W-:Y:S04]  /*1be10*/  STL.64 [R1+0x3458], R190 ;  /* 0x003458be01007387 */ /* 0x0003e80000100a00 */
[----:B------:R-:W-:Y:S04]  /*1be20*/  LDGSTS.E [R3+0x2e580], desc[UR14][R30.64], P4 ;  /* 0x2e5800001e037fae */ /* 0x000fe8000a12184e */
[----:B-1----:R-:W3:Y:S04]  /*1be30*/  LDL.LU.64 R190, [R1+0x1d0] ;  /* 0x0001d00001be7983 */ /* 0x002ee80000300a00 */
[----:B------:R1:W-:Y:S04]  /*1be40*/  STL.64 [R1+0x3460], R30 ;  /* 0x0034601e01007387 */ /* 0x0003e80000100a00 */
[----:B----4-:R-:W-:Y:S04]  /*1be50*/  LDGSTS.E [R3+0x2f400], desc[UR14][R116.64], P0 ;  /* 0x2f40000074037fae */ /* 0x010fe8000812184e */
[----:B-1----:R-:W4:Y:S04]  /*1be60*/  LDL.LU.64 R30, [R1+0x1d8] ;  /* 0x0001d800011e7983 */ /* 0x002f280000300a00 */
[----:B------:R-:W3:Y:S04]  /*1be70*/  LDL.64 R20, [R1+0xb80] ;  /* 0x000b800001147983 */ /* 0x000ee80000100a00 */
[----:B------:R-:W4:Y:S04]  /*1be80*/  LDL.64 R84, [R1+0x790] ;  /* 0x0007900001547983 */ /* 0x000f280000100a00 */
[----:B------:R-:W4:Y:S04]  /*1be90*/  LDL.64 R116, [R1+0x398] ;  /* 0x0003980001747983 */ /* 0x000f280000100a00 */
[----:B------:R-:W-:Y:S04]  /*1bea0*/  LDGSTS.E [R3+0x2f480], desc[UR14][R142.64], P3 ;  /* 0x2f4800008e037fae */ /* 0x000fe8000992184e */
[----:B------:R-:W-:Y:S04]  /*1beb0*/  LDGSTS.E [R3+0x2f500], desc[UR14][R244.64], P6 ;  /* 0x2f500000f4037fae */ /* 0x000fe8000b12184e */
[----:B------:R1:W-:Y:S04]  /*1bec0*/  STL.64 [R1+0x3468], R244 ;  /* 0x003468f401007387 */ /* 0x0003e80000100a00 */
[----:B------:R-:W-:Y:S04]  /*1bed0*/  LDGSTS.E [R3+0x2f580], desc[UR14][R14.64], P4 ;  /* 0x2f5800000e037fae */ /* 0x000fe8000a12184e */
[----:B------:R1:W-:Y:S04]  /*1bee0*/  STL.64 [R1+0x3470], R14 ;  /* 0x0034700e01007387 */ /* 0x0003e80000100a00 */
[----:B-1----:R-:W4:Y:S04]  /*1bef0*/  LDL.64 R244, [R1+0x750] ;  /* 0x0007500001f47983 */ /* 0x002f280000100a00 */
[----:B------:R-:W4:Y:S04]  /*1bf00*/  LDL.64 R158, [R1+0x358] ;  /* 0x00035800019e7983 */ /* 0x000f280000100a00 */
[----:B------:R-:W4:Y:S04]  /*1bf10*/  LDL.64 R14, [R1+0xb40] ;  /* 0x000b4000010e7983 */ /* 0x000f280000100a00 */
[----:B------:R-:W-:Y:S04]  /*1bf20*/  LDGSTS.E [R249+0x20600], desc[UR14][R94.64], P0 ;  /* 0x206000005ef97fae */ /* 0x000fe8000812184e */
[----:B------:R-:W-:Y:S04]  /*1bf30*/  LDGSTS.E [R249+0x20680], desc[UR14][R126.64], P3 ;  /* 0x206800007ef97fae */ /* 0x000fe8000992184e */
[----:B------:R-:W4:Y:S04]  /*1bf40*/  LDL.64 R78, [R1+0xb00] ;  /* 0x000b0000014e7983 */ /* 0x000f280000100a00 */
[----:B------:R-:W-:Y:S04]  /*1bf50*/  LDGSTS.E [R249+0x20700], desc[UR14][R36.64], P6 ;  /* 0x2070000024f97fae */ /* 0x000fe8000b12184e */
[----:B------:R-:W4:Y:S04]  /*1bf60*/  LDL.64 R142, [R1+0x710] ;  /* 0x00071000018e7983 */ /* 0x000f280000100a00 */
[----:B------:R-:W4:Y:S04]  /*1bf70*/  LDL.64 R94, [R1+0x318] ;  /* 0x00031800015e7983 */ /* 0x000f280000100a00 */
[----:B------:R-:W-:Y:S04]  /*1bf80*/  LDGSTS.E [R249+0x20780], desc[UR14][R192.64], P4 ;  /* 0x20780000c0f97fae */ /* 0x000fe8000a12184e */
[----:B------:R1:W-:Y:S04]  /*1bf90*/  STL.64 [R1+0x3478], R192 ;  /* 0x003478c001007387 */ /* 0x0003e80000100a00 */
[----:B-1----:R-:W4:Y:S04]  /*1bfa0*/  LDL.LU.64 R192, [R1+0x1f8] ;  /* 0x0001f80001c07983 */ /* 0x002f280000300a00 */
[----:B------:R-:W4:Y:S04]  /*1bfb0*/  LDL.64 R36, [R1+0xac0] ;  /* 0x000ac00001247983 */ /* 0x000f280000100a00 */
[----:B------:R-:W4:Y:S04]  /*1bfc0*/  LDL.64 R126, [R1+0x2d8] ;  /* 0x0002d800017e7983 */ /* 0x000f280000100a00 */
[----:B--2---:R-:W-:Y:S04]  /*1bfd0*/  LDGSTS.E [R249+0x21600], desc[UR14][R100.64], P0 ;  /* 0x2160000064f97fae */ /* 0x004fe8000812184e */
[----:B------:R-:W-:Y:S04]  /*1bfe0*/  LDGSTS.E [R249+0x21680], desc[UR14][R52.64], P3 ;  /* 0x2168000034f97fae */ /* 0x000fe8000992184e */
[----:B------:R-:W-:Y:S04]  /*1bff0*/  LDGSTS.E [R249+0x21700], desc[UR14][R68.64], P6 ;  /* 0x2170000044f97fae */ /* 0x000fe8000b12184e */
[----:B------:R-:W2:Y:S04]  /*1c000*/  LDL.64 R100, [R1+0x6d0] ;  /* 0x0006d00001647983 */ /* 0x000ea80000100a00 */
[----:B------:R-:W2:Y:S04]  /*1c010*/  LDL.64 R52, [R1+0xa80] ;  /* 0x000a800001347983 */ /* 0x000ea80000100a00 */
[----:B------:R-:W2:Y:S04]  /*1c020*/  LDL.64 R68, [R1+0x690] ;  /* 0x0006900001447983 */ /* 0x000ea80000100a00 */
[----:B------:R-:W-:Y:S04]  /*1c030*/  LDGSTS.E [R249+0x21780], desc[UR14][R236.64], P4 ;  /* 0x21780000ecf97fae */ /* 0x000fe8000a12184e */
[----:B------:R1:W-:Y:S04]  /*1c040*/  STL.64 [R1+0x3480], R236 ;  /* 0x003480ec01007387 */ /* 0x0003e80000100a00 */
[----:B---3--:R-:W-:Y:S04]  /*1c050*/  LDGSTS.E [R249+0x22600], desc[UR14][R20.64], P0 ;  /* 0x2260000014f97fae */ /* 0x008fe8000812184e */
[----:B-1----:R-:W3:Y:S04]  /*1c060*/  LDL.LU.64 R236, [R1+0x200] ;  /* 0x0002000001ec7983 */ /* 0x002ee80000300a00 */
[----:B----4-:R-:W-:Y:S04]  /*1c070*/  LDGSTS.E [R249+0x22680], desc[UR14][R84.64], P3 ;  /* 0x2268000054f97fae */ /* 0x010fe8000992184e */
[----:B------:R-:W4:Y:S04]  /*1c080*/  LDL.64 R20, [R1+0xa40] ;  /* 0x000a400001147983 */ /* 0x000f280000100a00 */
[----:B------:R-:W-:Y:S04]  /*1c090*/  LDGSTS.E [R249+0x22700], desc[UR14][R116.64], P6 ;  /* 0x2270000074f97fae */ /* 0x000fe8000b12184e */
[----:B------:R-:W3:Y:S04]  /*1c0a0*/  LDL.64 R84, [R1+0x650] ;  /* 0x0006500001547983 */ /* 0x000ee80000100a00 */
[----:B------:R-:W-:Y:S04]  /*1c0b0*/  LDGSTS.E [R249+0x22780], desc[UR14][R220.64], P4 ;  /* 0x22780000dcf97fae */ /* 0x000fe8000a12184e */
[----:B------:R-:W3:Y:S04]  /*1c0c0*/  LDL.64 R116, [R1+0x258] ;  /* 0x0002580001747983 */ /* 0x000ee80000100a00 */
[----:B------:R1:W-:Y:S04]  /*1c0d0*/  STL.64 [R1+0x3488], R220 ;  /* 0x003488dc01007387 */ /* 0x0003e80000100a00 */
[----:B------:R-:W-:Y:S04]  /*1c0e0*/  LDGSTS.E [R249+0x23600], desc[UR14][R14.64], P0 ;  /* 0x236000000ef97fae */ /* 0x000fe8000812184e */
[----:B------:R-:W-:Y:S04]  /*1c0f0*/  LDGSTS.E [R249+0x23680], desc[UR14][R244.64], P3 ;  /* 0x23680000f4f97fae */ /* 0x000fe8000992184e */
[----:B------:R-:W-:Y:S04]  /*1c100*/  LDGSTS.E [R249+0x23700], desc[UR14][R158.64], P6 ;  /* 0x237000009ef97fae */ /* 0x000fe8000b12184e */
[----:B------:R-:W-:Y:S04]  /*1c110*/  LDGSTS.E [R249+0x23780], desc[UR14][R204.64], P4 ;  /* 0x23780000ccf97fae */ /* 0x000fe8000a12184e */
[----:B-1----:R-:W3:Y:S04]  /*1c120*/  LDL.LU.64 R220, [R1+0x208] ;  /* 0x0002080001dc7983 */ /* 0x002ee80000300a00 */
[----:B------:R-:W-:Y:S04]  /*1c130*/  LDGSTS.E [R249+0x24600], desc[UR14][R78.64], P0 ;  /* 0x246000004ef97fae */ /* 0x000fe8000812184e */
[----:B------:R1:W-:Y:S04]  /*1c140*/  STL.64 [R1+0x3490], R204 ;  /* 0x003490cc01007387 */ /* 0x0003e80000100a00 */
[----:B------:R-:W-:Y:S04]  /*1c150*/  LDGSTS.E [R249+0x24680], desc[UR14][R142.64], P3 ;  /* 0x246800008ef97fae */ /* 0x000fe8000992184e */
[----:B------:R-:W-:Y:S04]  /*1c160*/  LDGSTS.E [R249+0x24700], desc[UR14][R94.64], P6 ;  /* 0x247000005ef97fae */ /* 0x000fe8000b12184e */
[----:B-1----:R-:W3:Y:S04]  /*1c170*/  LDL.LU.64 R204, [R1+0x210] ;  /* 0x0002100001cc7983 */ /* 0x002ee80000300a00 */
[----:B------:R-:W-:Y:S04]  /*1c180*/  LDGSTS.E [R249+0x24780], desc[UR14][R188.64], P4 ;  /* 0x24780000bcf97fae */ /* 0x000fe8000a12184e */
[----:B------:R1:W-:Y:S04]  /*1c190*/  STL.64 [R1+0x3498], R188 ;  /* 0x003498bc01007387 */ /* 0x0003e80000100a00 */
[----:B------:R-:W-:Y:S04]  /*1c1a0*/  LDGSTS.E [R249+0x25600], desc[UR14][R36.64], P0 ;  /* 0x2560000024f97fae */ /* 0x000fe8000812184e */
[----:B-1----:R-:W3:Y:S04]  /*1c1b0*/  LDL.LU.64 R188, [R1+0x218] ;  /* 0x0002180001bc7983 */ /* 0x002ee80000300a00 */
[----:B------:R-:W3:Y:S04]  /*1c1c0*/  LDL.64 R36, [R1+0xa00] ;  /* 0x000a000001247983 */ /* 0x000ee80000100a00 */
[----:B--2---:R-:W-:Y:S04]  /*1c1d0*/  LDGSTS.E [R249+0x25680], desc[UR14][R100.64], P3 ;  /* 0x2568000064f97fae */ /* 0x004fe8000992184e */
[----:B------:R-:W-:Y:S04]  /*1c1e0*/  LDGSTS.E [R249+0x25700], desc[UR14][R126.64], P6 ;  /* 0x257000007ef97fae */ /* 0x000fe8000b12184e */
[----:B------:R-:W-:Y:S04]  /*1c1f0*/  LDGSTS.E [R249+0x25780], desc[UR14][R172.64], P4 ;  /* 0x25780000acf97fae */ /* 0x000fe8000a12184e */
[----:B------:R-:W2:Y:S04]  /*1c200*/  LDL.64 R100, [R1+0x610] ;  /* 0x0006100001647983 */ /* 0x000ea80000100a00 */
[----:B------:R1:W-:Y:S04]  /*1c210*/  STL.64 [R1+0x34a0], R172 ;  /* 0x0034a0ac01007387 */ /* 0x0003e80000100a00 */
[----:B------:R-:W-:Y:S04]  /*1c220*/  LDGSTS.E [R249+0x26600], desc[UR14][R52.64], P0 ;  /* 0x2660000034f97fae */ /* 0x000fe8000812184e */
[----:B------:R-:W-:Y:S04]  /*1c230*/  LDGSTS.E [R249+0x26680], desc[UR14][R68.64], P3 ;  /* 0x2668000044f97fae */ /* 0x000fe8000992184e */
[----:B------:R-:W-:Y:S04]  /*1c240*/  LDGSTS.E [R249+0x26700], desc[UR14][R110.64], P6 ;  /* 0x267000006ef97fae */ /* 0x000fe8000b12184e */
[----:B------:R-:W2:Y:S04]  /*1c250*/  LDL.64 R52, [R1+0x9c0] ;  /* 0x0009c00001347983 */ /* 0x000ea80000100a00 */
[----:B------:R-:W2:Y:S04]  /*1c260*/  LDL.64 R68, [R1+0x5d0] ;  /* 0x0005d00001447983 */ /* 0x000ea80000100a00 */
[----:B------:R-:W-:Y:S04]  /*1c270*/  LDGSTS.E [R249+0x26780], desc[UR14][R156.64], P4 ;  /* 0x267800009cf97fae */ /* 0x000fe8000a12184e */
[----:B----4-:R-:W-:Y:S04]  /*1c280*/  LDGSTS.E [R249+0x27600], desc[UR14][R20.64], P0 ;  /* 0x2760000014f97fae */ /* 0x010fe8000812184e */
[----:B------:R-:W-:Y:S04]  /*1c290*/  STL.64 [R1+0x3500], R110 ;  /* 0x0035006e01007387 */ /* 0x000fe80000100a00 */
[----:B---3--:R-:W-:Y:S04]  /*1c2a0*/  LDGSTS.E [R249+0x27680], desc[UR14][R84.64], P3 ;  /* 0x2768000054f97fae */ /* 0x008fe8000992184e */
[----:B------:R3:W-:Y:S04]  /*1c2b0*/  STL.64 [R1+0x34a8], R156 ;  /* 0x0034a89c01007387 */ /* 0x0007e80000100a00 */
[----:B------:R-:W-:Y:S04]  /*1c2c0*/  LDGSTS.E [R249+0x27700], desc[UR14][R116.64], P6 ;  /* 0x2770000074f97fae */ /* 0x000fe8000b12184e */
[----:B-1----:R-:W4:Y:S04]  /*1c2d0*/  LDL.64 R172, [R1+0x980] ;  /* 0x0009800001ac7983 */ /* 0x002f280000100a00 */
[----:B------:R-:W4:Y:S04]  /*1c2e0*/  LDL.64 R84, [R1+0x590] ;  /* 0x0005900001547983 */ /* 0x000f280000100a00 */
[----:B------:R-:W4:Y:S04]  /*1c2f0*/  LDL.64 R116, [R1+0x940] ;  /* 0x0009400001747983 */ /* 0x000f280000100a00 */
[----:B------:R-:W4:Y:S04]  /*1c300*/  LDL.64 R20, [R1+0x550] ;  /* 0x0005500001147983 */ /* 0x000f280000100a00 */
[----:B------:R-:W4:Y:S04]  /*1c310*/  LDL.LU.64 R142, [R1+0x388] ;  /* 0x00038800018e7983 */ /* 0x000f280000300a00 */
[----:B------:R-:W4:Y:S04]  /*1c320*/  LDL.LU.64 R94, [R1+0x380] ;  /* 0x00038000015e7983 */ /* 0x000f280000300a00 */
[----:B---3--:R-:W3:Y:S04]  /*1c330*/  LDL.LU.64 R156, [R1+0x2f8] ;  /* 0x0002f800019c7983 */ /* 0x008ee80000300a00 */
[----:B------:R-:W3:Y:S04]  /*1c340*/  LDL.LU.64 R14, [R1+0x2d0] ;  /* 0x0002d000010e7983 */ /* 0x000ee80000300a00 */
[----:B------:R-:W3:Y:S04]  /*1c350*/  LDL.LU.64 R244, [R1+0x2c8] ;  /* 0x0002c80001f47983 */ /* 0x000ee80000300a00 */
[----:B------:R-:W3:Y:S04]  /*1c360*/  LDL.LU.64 R158, [R1+0x2c0] ;  /* 0x0002c000019e7983 */ /* 0x000ee80000300a00 */
[----:B------:R-:W3:Y:S04]  /*1c370*/  LDL.LU.64 R78, [R1+0x2b8] ;  /* 0x0002b800014e7983 */ /* 0x000ee80000300a00 */
[----:B------:R-:W3:Y:S04]  /*1c380*/  LDL.LU.64 R126, [R1+0x290] ;  /* 0x00029000017e7983 */ /* 0x000ee80000300a00 */
        /* <DEDUP_REMOVED lines=13> */
[----:B------:R1:W-:Y:S04]  /*1c460*/  STL.64 [R1+0x34c0], R124 ;  /* 0x0034c07c01007387 */ /* 0x0003e80000100a00 */
[----:B------:R-:W-:Y:S04]  /*1c470*/  LDGSTS.E [R249+0x29700], desc[UR14][R30.64], P6 ;  /* 0x297000001ef97fae */ /* 0x000fe8000b12184e */
[----:B------:R-:W-:Y:S04]  /*1c480*/  LDGSTS.E [R249+0x29780], desc[UR14][R108.64], P4 ;  /* 0x297800006cf97fae */ /* 0x000fe8000a12184e */
[----:B-1----:R-:W2:Y:S04]  /*1c490*/  LDL.LU.64 R124, [R1+0x248] ;  /* 0x00024800017c7983 */ /* 0x002ea80000300a00 */
[----:B------:R-:W2:Y:S04]  /*1c4a0*/  LDL.64 R52, [R1+0x8c0] ;  /* 0x0008c00001347983 */ /* 0x000ea80000100a00 */
[----:B------:R-:W2:Y:S04]  /*1c4b0*/  LDL.64 R68, [R1+0x4d0] ;  /* 0x0004d00001447983 */ /* 0x000ea80000100a00 */
[----:B------:R1:W-:Y:S04]  /*1c4c0*/  STL.64 [R1+0x34c8], R30 ;  /* 0x0034c81e01007387 */ /* 0x0003e80000100a00 */
[----:B----4-:R-:W-:Y:S04]  /*1c4d0*/  LDGSTS.E [R249+0x2a600], desc[UR14][R172.64], P0 ;  /* 0x2a600000acf97fae */ /* 0x010fe8000812184e */
[----:B------:R-:W-:Y:S04]  /*1c4e0*/  LDGSTS.E [R249+0x2a680], desc[UR14][R84.64], P3 ;  /* 0x2a68000054f97fae */ /* 0x000fe8000992184e */
[----:B-1----:R-:W4:Y:S04]  /*1c4f0*/  LDL.LU.64 R30, [R1+0x250] ;  /* 0x00025000011e7983 */ /* 0x002f280000300a00 */
[----:B------:R1:W-:Y:S04]  /*1c500*/  STL.64 [R1+0x34d0], R108 ;  /* 0x0034d06c01007387 */ /* 0x0003e80000100a00 */
[----:B------:R-:W-:Y:S04]  /*1c510*/  LDGSTS.E [R249+0x2a700], desc[UR14][R206.64], P6 ;  /* 0x2a700000cef97fae */ /* 0x000fe8000b12184e */
[----:B------:R-:W-:Y:S04]  /*1c520*/  LDGSTS.E [R249+0x2a780], desc[UR14][R92.64], P4 ;  /* 0x2a7800005cf97fae */ /* 0x000fe8000a12184e */
[----:B-1----:R-:W4:Y:S04]  /*1c530*/  LDL.LU.64 R108, [R1+0x310] ;  /* 0x00031000016c7983 */ /* 0x002f280000300a00 */
[----:B------:R-:W4:Y:S04]  /*1c540*/  LDL.64 R84, [R1+0x880] ;  /* 0x0008800001547983 */ /* 0x000f280000100a00 */
[----:B------:R-:W-:Y:S04]  /*1c550*/  STL.64 [R1+0x34d8], R206 ;  /* 0x0034d8ce01007387 */ /* 0x000fe80000100a00 */
[----:B------:R1:W-:Y:S04]  /*1c560*/  STL.64 [R1+0x34e0], R92 ;  /* 0x0034e05c01007387 */ /* 0x0003e80000100a00 */
[----:B------:R-:W-:Y:S04]  /*1c570*/  LDGSTS.E [R249+0x2b600], desc[UR14][R116.64], P0 ;  /* 0x2b60000074f97fae */ /* 0x000fe8000812184e */
[----:B------:R-:W-:Y:S04]  /*1c580*/  LDGSTS.E [R249+0x2b680], desc[UR14][R20.64], P3 ;  /* 0x2b68000014f97fae */ /* 0x000fe8000992184e */
[----:B-1----:R-:W4:Y:S04]  /*1c590*/  LDL.LU.64 R92, [R1+0x410] ;  /* 0x00041000015c7983 */ /* 0x002f280000300a00 */
[----:B------:R-:W4:Y:S04]  /*1c5a0*/  LDL.64 R116, [R1+0x490] ;  /* 0x0004900001747983 */ /* 0x000f280000100a00 */
[----:B------:R-:W-:Y:S04]  /*1c5b0*/  LDGSTS.E [R249+0x2b700], desc[UR14][R222.64], P6 ;  /* 0x2b700000def97fae */ /* 0x000fe8000b12184e */
[----:B------:R1:W-:Y:S04]  /*1c5c0*/  STL.64 [R1+0x34e8], R222 ;  /* 0x0034e8de01007387 */ /* 0x0003e80000100a00 */
[----:B------:R-:W-:Y:S04]  /*1c5d0*/  LDGSTS.E [R249+0x2b780], desc[UR14][R76.64], P4 ;  /* 0x2b7800004cf97fae */ /* 0x000fe8000a12184e */
[----:B---3--:R-:W-:Y:S04]  /*1c5e0*/  LDGSTS.E [R249+0x2c600], desc[UR14][R36.64], P0 ;  /* 0x2c60000024f97fae */ /* 0x008fe8000812184e */
[----:B-1----:R-:W3:Y:S04]  /*1c5f0*/  LDL.LU.64 R222, [R1+0x278] ;  /* 0x0002780001de7983 */ /* 0x002ee80000300a00 */
[----:B------:R1:W-:Y:S04]  /*1c600*/  STL.64 [R1+0x34f0], R76 ;  /* 0x0034f04c01007387 */ /* 0x0003e80000100a00 */
[----:B-1----:R-:W3:Y:S04]  /*1c610*/  LDL.LU.64 R76, [R1+0x280] ;  /* 0x00028000014c7983 */ /* 0x002ee80000300a00 */
[----:B------:R-:W3:Y:S04]  /*1c620*/  LDL.64 R206, [R1+0x840] ;  /* 0x0008400001ce7983 */ /* 0x000ee80000100a00 */
[----:B--2---:R-:W-:Y:S04]  /*1c630*/  LDGSTS.E [R249+0x2c680], desc[UR14][R100.64], P3 ;  /* 0x2c68000064f97fae */ /* 0x004fe8000992184e */
[----:B------:R-:W-:Y:S04]  /*1c640*/  LDGSTS.E [R249+0x2c700], desc[UR14][R238.64], P6 ;  /* 0x2c700000eef97fae */ /* 0x000fe8000b12184e */
[----:B------:R-:W-:Y:S04]  /*1c650*/  LDGSTS.E [R249+0x2c780], desc[UR14][R60.64], P4 ;  /* 0x2c7800003cf97fae */ /* 0x000fe8000a12184e */
[----:B------:R-:W2:Y:S04]  /*1c660*/  LDL.64 R100, [R1+0x450] ;  /* 0x0004500001647983 */ /* 0x000ea80000100a00 */
[----:B------:R1:W-:Y:S04]  /*1c670*/  STL.64 [R1+0x34f8], R238 ;  /* 0x0034f8ee01007387 */ /* 0x0003e80000100a00 */
[----:B-1----:R-:W2:Y:S04]  /*1c680*/  LDL.LU.64 R238, [R1+0x288] ;  /* 0x0002880001ee7983 */ /* 0x002ea80000300a00 */
        /* <DEDUP_REMOVED lines=10> */
[----:B-1----:R-:W2:Y:S04]  /*1c730*/  LDL.LU.64 R176, [R1+0x308] ;  /* 0x0003080001b07983 */ /* 0x002ea80000300a00 */
[----:B------:R-:W-:Y:S04]  /*1c740*/  STL.64 [R1+0x3518], R44 ;  /* 0x0035182c01007387 */ /* 0x000fe80000100a00 */
[----:B------:R-:W2:Y:S04]  /*1c750*/  LDL.64 R172, [R1+0x7c8] ;  /* 0x0007c80001ac7983 */ /* 0x000ea80000100a00 */
[----:B------:R-:W2:Y:S04]  /*1c760*/  LDL.64 R36, [R1+0x3d0] ;  /* 0x0003d00001247983 */ /* 0x000ea80000100a00 */
[----:B----4-:R-:W-:Y:S04]  /*1c770*/  LDGSTS.E [R249+0x2e600], desc[UR14][R84.64], P0 ;  /* 0x2e60000054f97fae */ /* 0x010fe8000812184e */
[----:B------:R-:W4:Y:S04]  /*1c780*/  LDL.64 R52, [R1+0xb78] ;  /* 0x000b780001347983 */ /* 0x000f280000100a00 */
[----:B------:R-:W-:Y:S04]  /*1c790*/  LDGSTS.E [R249+0x2e680], desc[UR14][R116.64], P3 ;  /* 0x2e68000074f97fae */ /* 0x000fe8000992184e */
[----:B------:R-:W4:Y:S04]  /*1c7a0*/  LDL.64 R84, [R1+0x788] ;  /* 0x0007880001547983 */ /* 0x000f280000100a00 */
[----:B------:R-:W-:Y:S04]  /*1c7b0*/  LDGSTS.E [R249+0x2e700], desc[UR14][R16.64], P6 ;  /* 0x2e70000010f97fae */ /* 0x000fe8000b12184e */
[----:B------:R-:W4:Y:S04]  /*1c7c0*/  LDL.64 R116, [R1+0x390] ;  /* 0x0003900001747983 */ /* 0x000f280000100a00 */
[----:B------:R1:W-:Y:S04]  /*1c7d0*/  STL.64 [R1+0x3520], R16 ;  /* 0x0035201001007387 */ /* 0x0003e80000100a00 */
[----:B------:R-:W-:Y:S04]  /*1c7e0*/  LDGSTS.E [R249+0x2e780], desc[UR14][R28.64], P4 ;  /* 0x2e7800001cf97fae */ /* 0x000fe8000a12184e */
[----:B-1----:R-:W4:Y:S04]  /*1c7f0*/  LDL.LU.64 R16, [R1+0x338] ;  /* 0x0003380001107983 */ /* 0x002f280000300a00 */
[----:B------:R1:W-:Y:S04]  /*1c800*/  STL.64 [R1+0x3528], R28 ;  /* 0x0035281c01007387 */ /* 0x0003e80000100a00 */
[----:B---3--:R-:W-:Y:S04]  /*1c810*/  LDGSTS.E [R249+0x2f600], desc[UR14][R206.64], P0 ;  /* 0x2f600000cef97fae */ /* 0x008fe8000812184e */
[----:B-1----:R-:W3:Y:S04]  /*1c820*/  LDL.LU.64 R28, [R1+0x340] ;  /* 0x00034000011c7983 */ /* 0x002ee80000300a00 */
[----:B--2---:R-:W-:Y:S04]  /*1c830*/  LDGSTS.E [R249+0x2f680], desc[UR14][R100.64], P3 ;  /* 0x2f68000064f97fae */ /* 0x004fe8000992184e */
[----:B------:R-:W-:Y:S04]  /*1c840*/  LDGSTS.E [R249+0x2f700], desc[UR14][R32.64], P6 ;  /* 0x2f70000020f97fae */ /* 0x000fe8000b12184e */
[----:B------:R-:W-:Y:S04]  /*1c850*/  LDGSTS.E [R249+0x2f780], desc[UR14][R10.64], P4 ;  /* 0x2f7800000af97fae */ /* 0x000fe8000a12184e */
[----:B------:R-:W2:Y:S04]  /*1c860*/  LDL.64 R100, [R1+0xb38] ;  /* 0x000b380001647983 */ /* 0x000ea80000100a00 */
[----:B------:R1:W-:Y:S04]  /*1c870*/  STL.64 [R1+0x3530], R32 ;  /* 0x0035302001007387 */ /* 0x0003e80000100a00 */
[----:B-1----:R-:W3:Y:S04]  /*1c880*/  LDL.LU.64 R32, [R1+0x348] ;  /* 0x0003480001207983 */ /* 0x002ee80000300a00 */
[----:B------:R1:W-:Y:S04]  /*1c890*/  STL.64 [R1+0x3538], R10 ;  /* 0x0035380a01007387 */ /* 0x0003e80000100a00 */
[----:B------:R-:W-:Y:S04]  /*1c8a0*/  LDGSTS.E [R2+0x20800], desc[UR14][R20.64], P0 ;  /* 0x2080000014027fae */ /* 0x000fe8000812184e */
[----:B------:R-:W-:Y:S04]  /*1c8b0*/  LDGSTS.E [R2+0x20880], desc[UR14][R110.64], P3 ;  /* 0x208800006e027fae */ /* 0x000fe8000992184e */
[----:B-1----:R-:W3:Y:S04]  /*1c8c0*/  LDL.LU.64 R10, [R1+0x350] ;  /* 0x00035000010a7983 */ /* 0x002ee80000300a00 */
[----:B------:R-:W-:Y:S04]  /*1c8d0*/  STL.64 [R1+0x32a0], R248 ;  /* 0x0032a0f801007387 */ /* 0x000fe80000100a00 */
[----:B------:R-:W3:Y:S04]  /*1c8e0*/  LDL.64 R20, [R1+0x748] ;  /* 0x0007480001147983 */ /* 0x000ee80000100a00 */
[----:B------:R-:W-:Y:S04]  /*1c8f0*/  LDGSTS.E [R2+0x20900], desc[UR14][R92.64], P6 ;  /* 0x209000005c027fae */ /* 0x000fe8000b12184e */
[----:B------:R-:W-:Y:S04]  /*1c900*/  LDGSTS.E [R2+0x20980], desc[UR14][R242.64], P4 ;  /* 0x20980000f2027fae */ /* 0x000fe8000a12184e */
[----:B------:R-:W-:Y:S04]  /*1c910*/  STL.64 [R1+0x35b0], R92 ;  /* 0x0035b05c01007387 */ /* 0x000fe80000100a00 */
[----:B------:R-:W-:Y:S04]  /*1c920*/  LDGSTS.E [R2+0x21800], desc[UR14][R68.64], P0 ;  /* 0x2180000044027fae */ /* 0x000fe8000812184e */
[----:B------:R-:W-:Y:S04]  /*1c930*/  STL.64 [R1+0x3540], R242 ;  /* 0x003540f201007387 */ /* 0x000fe80000100a00 */
[----:B------:R-:W-:Y:S04]  /*1c940*/  LDGSTS.E [R2+0x21880], desc[UR14][R172.64], P3 ;  /* 0x21880000ac027fae */ /* 0x000fe8000992184e */
[----:B------:R-:W3:Y:S04]  /*1c950*/  LDL.64 R68, [R1+0xaf8] ;  /* 0x000af80001447983 */ /* 0x000ee80000100a00 */
[----:B------:R-:W-:Y:S04]  /*1c960*/  LDGSTS.E [R2+0x21900], desc[UR14][R36.64], P6 ;  /* 0x2190000024027fae */ /* 0x000fe8000b12184e */
[----:B------:R-:W-:Y:S04]  /*1c970*/  LDGSTS.E [R2+0x21980], desc[UR14][R234.64], P4 ;  /* 0x21980000ea027fae */ /* 0x000fe8000a12184e */
[----:B----4-:R-:W-:Y:S04]  /*1c980*/  LDGSTS.E [R2+0x22800], desc[UR14][R52.64], P0 ;  /* 0x2280000034027fae */ /* 0x010fe8000812184e */
[----:B------:R-:W4:Y:S04]  /*1c990*/  LDL.64 R36, [R1+0x708] ;  /* 0x0007080001247983 */ /* 0x000f280000100a00 */
[----:B------:R1:W-:Y:S04]  /*1c9a0*/  STL.64 [R1+0x3548], R234 ;  /* 0x003548ea01007387 */ /* 0x0003e80000100a00 */
[----:B------:R-:W-:Y:S04]  /*1c9b0*/  LDGSTS.E [R2+0x22880], desc[UR14][R84.64], P3 ;  /* 0x2288000054027fae */ /* 0x000fe8000992184e */
[----:B------:R-:W-:Y:S04]  /*1c9c0*/  LDGSTS.E [R2+0x22900], desc[UR14][R116.64], P6 ;  /* 0x2290000074027fae */ /* 0x000fe8000b12184e */
[----:B------:R-:W4:Y:S04]  /*1c9d0*/  LDL.64 R52, [R1+0xab8] ;  /* 0x000ab80001347983 */ /* 0x000f280000100a00 */
[----:B------:R-:W4:Y:S04]  /*1c9e0*/  LDL.64 R84, [R1+0x6c8] ;  /* 0x0006c80001547983 */ /* 0x000f280000100a00 */
[----:B------:R-:W4:Y:S04]  /*1c9f0*/  LDL.64 R116, [R1+0xa78] ;  /* 0x000a780001747983 */ /* 0x000f280000100a00 */
[----:B-1----:R-:W4:Y:S04]  /*1ca00*/  LDL.LU.64 R234, [R1+0x4b0] ;  /* 0x0004b00001ea7983 */ /* 0x002f280000300a00 */
[----:B------:R-:W4:Y:S04]  /*1ca10*/  LDL.LU.64 R242, [R1+0x478] ;  /* 0x0004780001f27983 */ /* 0x000f280000300a00 */
[----:B------:R-:W4:Y:S04]  /*1ca20*/  LDL.LU.64 R92, [R1+0x470] ;  /* 0x00047000015c7983 */ /* 0x000f280000300a00 */
[----:B------:R-:W4:Y:S04]  /*1ca30*/  LDL.LU.64 R44, [R1+0x430] ;  /* 0x00043000012c7983 */ /* 0x000f280000300a00 */
[----:B------:R-:W4:Y:S04]  /*1ca40*/  LDL.LU.64 R206, [R1+0x408] ;  /* 0x0004080001ce7983 */ /* 0x000f280000300a00 */
[----:B------:R-:W4:Y:S04]  /*1ca50*/  LDL.LU.64 R172, [R1+0x3c8] ;  /* 0x0003c80001ac7983 */ /* 0x000f280000300a00 */
[----:B------:R-:W4:Y:S04]  /*1ca60*/  LDL.LU.64 R110, [R1+0x3b8] ;  /* 0x0003b800016e7983 */ /* 0x000f280000300a00 */
[----:B------:R-:W-:Y:S04]  /*1ca70*/  LDGSTS.E [R2+0x22980], desc[UR14][R218.64], P4 ;  /* 0x22980000da027fae */ /* 0x000fe8000a12184e */
[----:B------:R1:W-:Y:S04]  /*1ca80*/  STL.64 [R1+0x3550], R218 ;  /* 0x003550da01007387 */ /* 0x0003e80000100a00 */
[----:B-1----:R-:W4:Y:S04]  /*1ca90*/  LDL.LU.64 R218, [R1+0x4b8] ;  /* 0x0004b80001da7983 */ /* 0x002f280000300a00 */
[----:B--2---:R-:W-:Y:S04]  /*1caa0*/  LDGSTS.E [R2+0x23800], desc[UR14][R100.64], P0 ;  /* 0x2380000064027fae */ /* 0x004fe8000812184e */
[----:B------:R-:W2:Y:S04]  /*1cab0*/  LDL.64 R100, [R1+0x688] ;  /* 0x0006880001647983 */ /* 0x000ea80000100a00 */
[----:B---3--:R1:W-:Y:S04]  /*1cac0*/  STL.64 [R1+0x3558], R10 ;  /* 0x0035580a01007387 */ /* 0x0083e80000100a00 */
[----:B------:R-:W-:Y:S04]  /*1cad0*/  LDGSTS.E [R2+0x23880], desc[UR14][R20.64], P3 ;  /* 0x2388000014027fae */ /* 0x000fe8000992184e */
[----:B------:R-:W-:Y:S04]  /*1cae0*/  LDGSTS.E [R2+0x23900], desc[UR14][R10.64], P6 ;  /* 0x239000000a027fae */ /* 0x000fe8000b12184e */
[----:B------:R-:W-:Y:S04]  /*1caf0*/  LDGSTS.E [R2+0x23980], desc[UR14][R202.64], P4 ;  /* 0x23980000ca027fae */ /* 0x000fe8000a12184e */
[----:B-1----:R-:W3:Y:S04]  /*1cb00*/  LDL.LU.64 R10, [R1+0x378] ;  /* 0x00037800010a7983 */ /* 0x002ee80000300a00 */
[----:B------:R1:W-:Y:S04]  /*1cb10*/  STL.64 [R1+0x3560], R202 ;  /* 0x003560ca01007387 */ /* 0x0003e80000100a00 */
[----:B------:R-:W-:Y:S04]  /*1cb20*/  LDGSTS.E [R2+0x24800], desc[UR14][R68.64], P0 ;  /* 0x2480000044027fae */ /* 0x000fe8000812184e */
[----:B-1----:R-:W3:Y:S04]  /*1cb30*/  LDL.LU.64 R202, [R1+0x4f8] ;  /* 0x0004f80001ca7983 */ /* 0x002ee80000300a00 */
[----:B------:R-:W3:Y:S04]  /*1cb40*/  LDL.64 R248, [R1+0xa38] ;  /* 0x000a380001f87983 */ /* 0x000ee80000100a00 */
[----:B------:R-:W3:Y:S04]  /*1cb50*/  LDL.64 R68, [R1+0x648] ;  /* 0x0006480001447983 */ /* 0x000ee80000100a00 */
[----:B----4-:R-:W-:Y:S04]  /*1cb60*/  LDGSTS.E [R2+0x24880], desc[UR14][R36.64], P3 ;  /* 0x2488000024027fae */ /* 0x010fe8000992184e */
[----:B------:R-:W-:Y:S04]  /*1cb70*/  LDGSTS.E [R2+0x24900], desc[UR14][R108.64], P6 ;  /* 0x249000006c027fae */ /* 0x000fe8000b12184e */
[----:B------:R1:W-:Y:S04]  /*1cb80*/  STL.64 [R1+0x3568], R108 ;  /* 0x0035686c01007387 */ /* 0x0003e80000100a00 */
[----:B------:R-:W-:Y:S04]  /*1cb90*/  LDGSTS.E [R2+0x24980], desc[UR14][R186.64], P4 ;  /* 0x24980000ba027fae */ /* 0x000fe8000a12184e */
[----:B------:R-:W-:Y:S04]  /*1cba0*/  LDGSTS.E [R2+0x25800], desc[UR14][R52.64], P0 ;  /* 0x2580000034027fae */ /* 0x000fe8000812184e */
[----:B-1----:R-:W4:Y:S04]  /*1cbb0*/  LDL.LU.64 R108, [R1+0x440] ;  /* 0x00044000016c7983 */ /* 0x002f280000300a00 */
[----:B------:R1:W-:Y:S04]  /*1cbc0*/  STL.64 [R1+0x3570], R186 ;  /* 0x003570ba01007387 */ /* 0x0003e80000100a00 */
[----:B------:R-:W-:Y:S04]  /*1cbd0*/  LDGSTS.E [R2+0x25880], desc[UR14][R84.64], P3 ;  /* 0x2588000054027fae */ /* 0x000fe8000992184e */
[----:B------:R-:W-:Y:S04]  /*1cbe0*/  LDGSTS.E [R2+0x25900], desc[UR14][R14.64], P6 ;  /* 0x259000000e027fae */ /* 0x000fe8000b12184e */
[----:B-1----:R-:W4:Y:S04]  /*1cbf0*/  LDL.LU.64 R186, [R1+0x480] ;  /* 0x0004800001ba7983 */ /* 0x002f280000300a00 */
[----:B------:R-:W4:Y:S04]  /*1cc00*/  LDL.64 R20, [R1+0x9f8] ;  /* 0x0009f80001147983 */ /* 0x000f280000100a00 */
[----:B------:R-:W4:Y:S04]  /*1cc10*/  LDL.64 R36, [R1+0x608] ;  /* 0x0006080001247983 */ /* 0x000f280000100a00 */
[----:B------:R1:W-:Y:S04]  /*1cc20*/  STL.64 [R1+0x3578], R14 ;  /* 0x0035780e01007387 */ /* 0x0003e80000100a00 */
[----:B------:R-:W-:Y:S04]  /*1cc30*/  LDGSTS.E [R2+0x25980], desc[UR14][R170.64], P4 ;  /* 0x25980000aa027fae */ /* 0x000fe8000a12184e */
[----:B------:R-:W-:Y:S04]  /*1cc40*/  LDGSTS.E [R2+0x26800], desc[UR14][R116.64], P0 ;  /* 0x2680000074027fae */ /* 0x000fe8000812184e */
[----:B-1----:R-:W4:Y:S04]  /*1cc50*/  LDL.LU.64 R14, [R1+0x4c0] ;  /* 0x0004c000010e7983 */ /* 0x002f280000300a00 */
[----:B------:R1:W-:Y:S04]  /*1cc60*/  STL.64 [R1+0x3580], R170 ;  /* 0x003580aa01007387 */ /* 0x0003e80000100a00 */
[----:B-1----:R-:W4:Y:S04]  /*1cc70*/  LDL.LU.64 R170, [R1+0x3c0] ;  /* 0x0003c00001aa7983 */ /* 0x002f280000300a00 */
[----:B------:R-:W4:Y:S04]  /*1cc80*/  LDL.64 R116, [R1+0x9b8] ;  /* 0x0009b80001747983 */ /* 0x000f280000100a00 */
[----:B------:R-:W4:Y:S04]  /*1cc90*/  LDL.64 R52, [R1+0x5c8] ;  /* 0x0005c80001347983 */ /* 0x000f280000100a00 */
[----:B------:R-:W4:Y:S04]  /*1cca0*/  LDL.64 R84, [R1+0x588] ;  /* 0x0005880001547983 */ /* 0x000f280000100a00 */
[----:B--2---:R-:W-:Y:S04]  /*1ccb0*/  LDGSTS.E [R2+0x26880], desc[UR14][R100.64], P3 ;  /* 0x2688000064027fae */ /* 0x004fe8000992184e */
[----:B------:R-:W-:Y:S04]  /*1ccc0*/  LDGSTS.E [R2+0x26900], desc[UR14][R126.64], P6 ;  /* 0x269000007e027fae */ /* 0x000fe8000b12184e */
[----:B------:R-:W-:Y:S04]  /*1ccd0*/  LDGSTS.E [R2+0x26980], desc[UR14][R154.64], P4 ;  /* 0x269800009a027fae */ /* 0x000fe8000a12184e */
[----:B------:R-:W2:Y:S04]  /*1cce0*/  LDL.64 R100, [R1+0x978] ;  /* 0x0009780001647983 */ /* 0x000ea80000100a00 */
[----:B------:R1:W-:Y:S04]  /*1ccf0*/  STL.64 [R1+0x3588], R126 ;  /* 0x0035887e01007387 */ /* 0x0003e80000100a00 */
[----:B-1----:R-:W2:Y:S04]  /*1cd00*/  LDL.LU.64 R126, [R1+0x500] ;  /* 0x00050000017e7983 */ /* 0x002ea80000300a00 */
[----:B------:R1:W-:Y:S04]  /*1cd10*/  STL.64 [R1+0x3590], R154 ;  /* 0x0035909a01007387 */ /* 0x0003e80000100a00 */
[----:B-1----:R-:W2:Y:S04]  /*1cd20*/  LDL.LU.64 R154, [R1+0x538] ;  /* 0x00053800019a7983 */ /* 0x002ea80000300a00 */
[----:B---3--:R-:W-:Y:S04]  /*1cd30*/  LDGSTS.E [R2+0x27800], desc[UR14][R248.64], P0 ;  /* 0x27800000f8027fae */ /* 0x008fe8000812184e */
[----:B------:R-:W-:Y:S04]  /*1cd40*/  LDGSTS.E [R2+0x27880], desc[UR14][R68.64], P3 ;  /* 0x2788000044027fae */ /* 0x000fe8000992184e */
[----:B------:R-:W-:Y:S04]  /*1cd50*/  LDGSTS.E [R2+0x27900], desc[UR14][R30.64], P6 ;  /* 0x279000001e027fae */ /* 0x000fe8000b12184e */
[----:B------:R-:W3:Y:S04]  /*1cd60*/  LDL.64 R248, [R1+0x548] ;  /* 0x0005480001f87983 */ /* 0x000ee80000100a00 */
[----:B------:R-:W3:Y:S04]  /*1cd70*/  LDL.64 R68, [R1+0x938] ;  /* 0x0009380001447983 */ /* 0x000ee80000100a00 */
[----:B------:R1:W-:Y:S04]  /*1cd80*/  STL.64 [R1+0x3598], R30 ;  /* 0x0035981e01007387 */ /* 0x0003e80000100a00 */
[----:B------:R-:W-:Y:S04]  /*1cd90*/  LDGSTS.E [R2+0x27980], desc[UR14][R138.64], P4 ;  /* 0x279800008a027fae */ /* 0x000fe8000a12184e */
[----:B-1----:R-:W3:Y:S04]  /*1cda0*/  LDL.LU.64 R30, [R1+0x540] ;  /* 0x00054000011e7983 */ /* 0x002ee80000300a00 */
[----:B------:R1:W-:Y:S04]  /*1cdb0*/  STL.64 [R1+0x35a0], R138 ;  /* 0x0035a08a01007387 */ /* 0x0003e80000100a00 */
[----:B-1----:R-:W3:Y:S04]  /*1cdc0*/  LDL.LU.64 R138, [R1+0x3f8] ;  /* 0x0003f800018a7983 */ /* 0x002ee80000300a00 */
[----:B----4-:R-:W-:Y:S04]  /*1cdd0*/  LDGSTS.E [R2+0x28800], desc[UR14][R20.64], P0 ;  /* 0x2880000014027fae */ /* 0x010fe8000812184e */
[----:B------:R-:W-:Y:S04]  /*1cde0*/  LDGSTS.E [R2+0x28880], desc[UR14][R36.64], P3 ;  /* 0x2888000024027fae */ /* 0x000fe8000992184e */
[----:B------:R-:W-:Y:S04]  /*1cdf0*/  LDGSTS.E [R2+0x28900], desc[UR14][R204.64], P6 ;  /* 0x28900000cc027fae */ /* 0x000fe8000b12184e */
[----:B------:R-:W4:Y:S04]  /*1ce00*/  LDL.64 R20, [R1+0x8f8] ;  /* 0x0008f80001147983 */ /* 0x000f280000100a00 */
[----:B------:R-:W4:Y:S04]  /*1ce10*/  LDL.64 R36, [R1+0x508] ;  /* 0x0005080001247983 */ /* 0x000f280000100a00 */
[----:B------:R1:W-:Y:S04]  /*1ce20*/  STL.64 [R1+0x35a8], R204 ;  /* 0x0035a8cc01007387 */ /* 0x0003e80000100a00 */
[----:B------:R-:W-:Y:S04]  /*1ce30*/  LDGSTS.E [R2+0x28980], desc[UR14][R122.64], P4 ;  /* 0x289800007a027fae */ /* 0x000fe8000a12184e */
[----:B-1----:R-:W4:Y:S04]  /*1ce40*/  LDL.LU.64 R204, [R1+0x400] ;  /* 0x0004000001cc7983 */ /* 0x002f280000300a00 */
[----:B------:R1:W-:Y:S04]  /*1ce50*/  STL.64 [R1+0x35b8], R122 ;  /* 0x0035b87a01007387 */ /* 0x0003e80000100a00 */
[----:B------:R-:W-:Y:S04]  /*1ce60*/  LDGSTS.E [R2+0x29800], desc[UR14][R116.64], P0 ;  /* 0x2980000074027fae */ /* 0x000fe8000812184e */
[----:B------:R-:W-:Y:S04]  /*1ce70*/  LDGSTS.E [R2+0x29880], desc[UR14][R52.64], P3 ;  /* 0x2988000034027fae */ /* 0x000fe8000992184e */
[----:B-1----:R-:W4:Y:S04]  /*1ce80*/  LDL.LU.64 R122, [R1+0x4f0] ;  /* 0x0004f000017a7983 */ /* 0x002f280000300a00 */
[----:B------:R-:W4:Y:S04]  /*1ce90*/  LDL.LU.64 R116, [R1+0x38a8] ;  /* 0x0038a80001747983 */ /* 0x000f280000300a00 */
[----:B------:R-:W4:Y:S04]  /*1cea0*/  LDL.64 R52, [R1+0x8b8] ;  /* 0x0008b80001347983 */ /* 0x000f280000100a00 */
[----:B------:R-:W-:Y:S04]  /*1ceb0*/  LDGSTS.E [R2+0x29900], desc[UR14][R190.64], P6 ;  /* 0x29900000be027fae */ /* 0x000fe8000b12184e */
[----:B------:R1:W-:Y:S04]  /*1cec0*/  STL.64 [R1+0x35c0], R190 ;  /* 0x0035c0be01007387 */ /* 0x0003e80000100a00 */
[----:B------:R-:W-:Y:S04]  /*1ced0*/  LDGSTS.E [R2+0x29980], desc[UR14][R106.64], P4 ;  /* 0x299800006a027fae */ /* 0x000fe8000a12184e */
[----:B-1----:R-:W4:Y:S04]  /*1cee0*/  LDL.LU.64 R190, [R1+0x530] ;  /* 0x0005300001be7983 */ /* 0x002f280000300a00 */
[----:B------:R1:W-:Y:S04]  /*1cef0*/  STL.64 [R1+0x35c8], R106 ;  /* 0x0035c86a01007387 */ /* 0x0003e80000100a00 */
[----:B-1----:R-:W4:Y:S04]  /*1cf00*/  LDL.LU.64 R106, [R1+0x570] ;  /* 0x00057000016a7983 */ /* 0x002f280000300a00 */
[----:B--2---:R-:W-:Y:S04]  /*1cf10*/  LDGSTS.E [R2+0x2a800], desc[UR14][R100.64], P0 ;  /* 0x2a80000064027fae */ /* 0x004fe8000812184e */
[----:B------:R-:W-:Y:S04]  /*1cf20*/  LDGSTS.E [R2+0x2a880], desc[UR14][R84.64], P3 ;  /* 0x2a88000054027fae */ /* 0x000fe8000992184e */
[----:B------:R-:W-:Y:S04]  /*1cf30*/  LDGSTS.E [R2+0x2a900], desc[UR14][R48.64], P6 ;  /* 0x2a90000030027fae */ /* 0x000fe8000b12184e */
[----:B------:R-:W2:Y:S04]  /*1cf40*/  LDL.LU.64 R100, [R1+0x38a0] ;  /* 0x0038a00001647983 */ /* 0x000ea80000300a00 */
[----:B------:R-:W2:Y:S04]  /*1cf50*/  LDL.LU.64 R84, [R1+0x3898] ;  /* 0x0038980001547983 */ /* 0x000ea80000300a00 */
[----:B------:R1:W-:Y:S04]  /*1cf60*/  STL.64 [R1+0x35d0], R48 ;  /* 0x0035d03001007387 */ /* 0x0003e80000100a00 */
[----:B------:R-:W-:Y:S04]  /*1cf70*/  LDGSTS.E [R2+0x2a980], desc[UR14][R90.64], P4 ;  /* 0x2a9800005a027fae */ /* 0x000fe8000a12184e */
[----:B-1----:R-:W2:Y:S04]  /*1cf80*/  LDL.LU.64 R48, [R1+0x578] ;  /* 0x0005780001307983 */ /* 0x002ea80000300a00 */
[----:B------:R1:W-:Y:S04]  /*1cf90*/  STL.64 [R1+0x35d8], R90 ;  /* 0x0035d85a01007387 */ /* 0x0003e80000100a00 */
[----:B-1----:R-:W2:Y:S04]  /*1cfa0*/  LDL.LU.64 R90, [R1+0x448] ;  /* 0x00044800015a7983 */ /* 0x002ea80000300a00 */
[----:B---3--:R-:W-:Y:S04]  /*1cfb0*/  LDGSTS.E [R2+0x2b800], desc[UR14][R68.64], P0 ;  /* 0x2b80000044027fae */ /* 0x008fe8000812184e */
[----:B------:R-:W-:Y:S04]  /*1cfc0*/  LDGSTS.E [R2+0x2b880], desc[UR14][R248.64], P3 ;  /* 0x2b880000f8027fae */ /* 0x000fe8000992184e */
[----:B------:R-:W-:Y:S04]  /*1cfd0*/  LDGSTS.E [R2+0x2b900], desc[UR14][R80.64], P6 ;  /* 0x2b90000050027fae */ /* 0x000fe8000b12184e */
[----:B------:R-:W3:Y:S04]  /*1cfe0*/  LDL.LU.64 R68, [R1+0x3890] ;  /* 0x0038900001447983 */ /* 0x000ee80000300a00 */
[----:B------:R1:W-:Y:S04]  /*1cff0*/  STL.64 [R1+0x35e0], R80 ;  /* 0x0035e05001007387 */ /* 0x0003e80000100a00 */
[----:B------:R-:W-:Y:S04]  /*1d000*/  LDGSTS.E [R2+0x2b980], desc[UR14][R74.64], P4 ;  /* 0x2b9800004a027fae */ /* 0x000fe8000a12184e */
[----:B-1----:R-:W3:Y:S04]  /*1d010*/  LDL.LU.64 R80, [R1+0x40] ;  /* 0x0000400001507983 */ /* 0x002ee80000300a00 */
[----:B------:R1:W-:Y:S04]  /*1d020*/  STL.64 [R1+0x35e8], R74 ;  /* 0x0035e84a01007387 */ /* 0x0003e80000100a00 */
[----:B-1----:R-:W2:Y:S04]  /*1d030*/  LDL.LU.64 R74, [R1+0x488] ;  /* 0x00048800014a7983 */ /* 0x002ea80000300a00 */
[----:B----4-:R-:W-:Y:S04]  /*1d040*/  LDGSTS.E [R2+0x2c800], desc[UR14][R20.64], P0 ;  /* 0x2c80000014027fae */ /* 0x010fe8000812184e */
[----:B------:R-:W-:Y:S04]  /*1d050*/  LDGSTS.E [R2+0x2c880], desc[UR14][R36.64], P3 ;  /* 0x2c88000024027fae */ /* 0x000fe8000992184e */
[----:B------:R-:W-:Y:S04]  /*1d060*/  LDGSTS.E [R2+0x2c900], desc[UR14][R96.64], P6 ;  /* 0x2c90000060027fae */ /* 0x000fe8000b12184e */
[----:B------:R-:W4:Y:S04]  /*1d070*/  LDL.64 R20, [R1+0x838] ;  /* 0x0008380001147983 */ /* 0x000f280000100a00 */
[----:B------:R1:W-:Y:S04]  /*1d080*/  STL.64 [R1+0x35f0], R96 ;  /* 0x0035f06001007387 */ /* 0x0003e80000100a00 */
[----:B------:R-:W-:Y:S04]  /*1d090*/  LDGSTS.E [R2+0x2c980], desc[UR14][R58.64], P4 ;  /* 0x2c9800003a027fae */ /* 0x000fe8000a12184e */
[----:B-1----:R-:W3:Y:S04]  /*1d0a0*/  LDL.LU.64 R96, [R1+0x4c8] ;  /* 0x0004c80001607983 */ /* 0x002ee80000300a00 */
[----:B------:R1:W-:Y:S04]  /*1d0b0*/  STL.64 [R1+0x35f8], R58 ;  /* 0x0035f83a01007387 */ /* 0x0003e80000100a00 */
[----:B-1----:R-:W4:Y:S04]  /*1d0c0*/  LDL.LU.64 R58, [R1+0x600] ;  /* 0x00060000013a7983 */ /* 0x002f280000300a00 */
[----:B------:R-:W-:Y:S04]  /*1d0d0*/  LDGSTS.E [R2+0x2d800], desc[UR14][R52.64], P0 ;  /* 0x2d80000034027fae */ /* 0x000fe8000812184e */
[----:B------:R-:W4:Y:S04]  /*1d0e0*/  LDL.64 R248, [R1+0xbf0] ;  /* 0x000bf00001f87983 */ /* 0x000f280000100a00 */
[----:B------:R-:W4:Y:S04]  /*1d0f0*/  LDL.64 R36, [R1+0xbb0] ;  /* 0x000bb00001247983 */ /* 0x000f280000100a00 */
[----:B------:R-:W4:Y:S04]  /*1d100*/  LDL.64 R52, [R1+0x7c0] ;  /* 0x0007c00001347983 */ /* 0x000f280000100a00 */
[----:B---3--:R-:W-:Y:S04]  /*1d110*/  LDGSTS.E [R2+0x2d880], desc[UR14][R96.64], P3 ;  /* 0x2d88000060027fae */ /* 0x008fe8000992184e */
[----:B------:R1:W-:Y:S04]  /*1d120*/  STL.64 [R1+0x3600], R96 ;  /* 0x0036006001007387 */ /* 0x0003e80000100a00 */
[----:B------:R-:W-:Y:S04]  /*1d130*/  LDGSTS.E [R2+0x2d900], desc[UR14][R112.64], P6 ;  /* 0x2d90000070027fae */ /* 0x000fe8000b12184e */
[----:B------:R-:W-:Y:S04]  /*1d140*/  LDGSTS.E [R2+0x2d980], desc[UR14][R42.64], P4 ;  /* 0x2d9800002a027fae */ /* 0x000fe8000a12184e */
[----:B-1----:R-:W3:Y:S04]  /*1d150*/  LDL.LU.64 R96, [R1+0x580] ;  /* 0x0005800001607983 */ /* 0x002ee80000300a00 */
[----:B------:R1:W-:Y:S04]  /*1d160*/  STL.64 [R1+0x3608], R112 ;  /* 0x0036087001007387 */ /* 0x0003e80000100a00 */
[----:B-1----:R-:W3:Y:S04]  /*1d170*/  LDL.LU.64 R112, [R1+0x700] ;  /* 0x0007000001707983 */ /* 0x002ee80000300a00 */
[----:B------:R1:W-:Y:S04]  /*1d180*/  STL.64 [R1+0x3610], R42 ;  /* 0x0036102a01007387 */ /* 0x0003e80000100a00 */
[----:B-1----:R-:W2:Y:S04]  /*1d190*/  LDL.64 R42, [R1+0x878] ;  /* 0x00087800012a7983 */ /* 0x002ea80000100a00 */
[----:B--2---:R-:W-:Y:S04]  /*1d1a0*/  LDGSTS.E [R2+0x2e800], desc[UR14][R42.64], P0 ;  /* 0x2e8000002a027fae */ /* 0x004fe8000812184e */
[----:B------:R-:W-:Y:S04]  /*1d1b0*/  LDGSTS.E [R2+0x2e880], desc[UR14][R74.64], P3 ;  /* 0x2e8800004a027fae */ /* 0x000fe8000992184e */
[----:B------:R-:W-:Y:S04]  /*1d1c0*/  LDGSTS.E [R2+0x2e900], desc[UR14][R128.64], P6 ;  /* 0x2e90000080027fae */ /* 0x000fe8000b12184e */
[----:B------:R-:W2:Y:S04]  /*1d1d0*/  LDL.64 R42, [R1+0x780] ;  /* 0x00078000012a7983 */ /* 0x000ea80000100a00 */
[----:B------:R1:W-:Y:S04]  /*1d1e0*/  STL.64 [R1+0x3618], R74 ;  /* 0x0036184a01007387 */ /* 0x0003e80000100a00 */
[----:B------:R-:W-:Y:S04]  /*1d1f0*/  LDGSTS.E [R2+0x2e980], desc[UR14][R26.64], P4 ;  /* 0x2e9800001a027fae */ /* 0x000fe8000a12184e */
[----:B----4-:R-:W-:Y:S04]  /*1d200*/  LDGSTS.E [R2+0x2f800], desc[UR14][R20.64], P0 ;  /* 0x2f80000014027fae */ /* 0x010fe8000812184e */
[----:B-1----:R-:W4:Y:S04]  /*1d210*/  LDL.64 R74, [R1+0xb70] ;  /* 0x000b7000014a7983 */ /* 0x002f280000100a00 */
[----:B------:R1:W-:Y:S04]  /*1d220*/  STL.64 [R1+0x3620], R128 ;  /* 0x0036208001007387 */ /* 0x0003e80000100a00 */
[----:B------:R-:W-:Y:S04]  /*1d230*/  LDGSTS.E [R2+0x2f880], desc[UR14][R90.64], P3 ;  /* 0x2f8800005a027fae */ /* 0x000fe8000992184e */
[----:B------:R-:W-:Y:S04]  /*1d240*/  LDGSTS.E [R2+0x2f900], desc[UR14][R144.64], P6 ;  /* 0x2f90000090027fae */ /* 0x000fe8000b12184e */
[----:B-1----:R-:W3:Y:S04]  /*1d250*/  LDL.64 R128, [R1+0x800] ;  /* 0x0008000001807983 */ /* 0x002ee80000100a00 */
[----:B------:R1:W-:Y:S04]  /*1d260*/  STL.64 [R1+0x3628], R26 ;  /* 0x0036281a01007387 */ /* 0x0003e80000100a00 */
[----:B------:R-:W-:Y:S04]  /*1d270*/  LDGSTS.E [R2+0x2f980], desc[UR14][R8.64], P4 ;  /* 0x2f98000008027fae */ /* 0x000fe8000a12184e */
[----:B------:R-:W-:Y:S04]  /*1d280*/  LDGSTS.E [R250+0x20a00], desc[UR14][R248.64], P0 ;  /* 0x20a00000f8fa7fae */ /* 0x000fe8000812184e */
[----:B-1----:R-:W2:Y:S04]  /*1d290*/  LDL.LU.64 R26, [R1+0x630] ;  /* 0x00063000011a7983 */ /* 0x002ea80000300a00 */
[----:B------:R-:W2:Y:S04]  /*1d2a0*/  LDL.64 R20, [R1+0xb30] ;  /* 0x000b300001147983 */ /* 0x000ea80000100a00 */
[----:B------:R1:W-:Y:S04]  /*1d2b0*/  STL.64 [R1+0x3630], R90 ;  /* 0x0036305a01007387 */ /* 0x0003e80000100a00 */
[----:B-1----:R-:W2:Y:S04]  /*1d2c0*/  LDL.LU.64 R90, [R1+0x638] ;  /* 0x00063800015a7983 */ /* 0x002ea80000300a00 */
[----:B------:R1:W-:Y:S04]  /*1d2d0*/  STL.64 [R1+0x3638], R144 ;  /* 0x0036389001007387 */ /* 0x0003e80000100a00 */
[----:B-1----:R-:W2:Y:S04]  /*1d2e0*/  LDL.LU.64 R144, [R1+0x640] ;  /* 0x0006400001907983 */ /* 0x002ea80000300a00 */
[----:B------:R1:W-:Y:S04]  /*1d2f0*/  STL.64 [R1+0x3648], R2 ;  /* 0x0036480201007387 */ /* 0x0003e80000100a00 */
[----:B-1----:R-:W2:Y:S04]  /*1d300*/  LDL.LU.64 R2, [R1+0x740] ;  /* 0x0007400001027983 */ /* 0x002ea80000300a00 */
[----:B------:R-:W-:Y:S04]  /*1d310*/  STL.64 [R1+0x3640], R8 ;  /* 0x0036400801007387 */ /* 0x000fe80000100a00 */
[----:B------:R-:W2:Y:S04]  /*1d320*/  LDL.64 R248, [R1+0xaf0] ;  /* 0x000af00001f87983 */ /* 0x000ea80000100a00 */
[----:B------:R-:W-:Y:S04]  /*1d330*/  STL.64 [R1+0x3650], R206 ;  /* 0x003650ce01007387 */ /* 0x000fe80000100a00 */
[----:B------:R-:W-:Y:S04]  /*1d340*/  STL.64 [R1+0x3658], R208 ;  /* 0x003658d001007387 */ /* 0x000fe80000100a00 */
[----:B---3--:R-:W-:Y:S04]  /*1d350*/  LDGSTS.E [R250+0x20a80], desc[UR14][R128.64], P3 ;  /* 0x20a8000080fa7fae */ /* 0x008fe8000992184e */
[----:B------:R-:W-:Y:S04]  /*1d360*/  LDGSTS.E [R250+0x20b00], desc[UR14][R206.64], P6 ;  /* 0x20b00000cefa7fae */ /* 0x000fe8000b12184e */
[----:B------:R-:W-:Y:S04]  /*1d370*/  LDGSTS.E [R250+0x20b80], desc[UR14][R208.64], P4 ;  /* 0x20b80000d0fa7fae */ /* 0x000fe8000a12184e */
[----:B------:R-:W-:Y:S04]  /*1d380*/  LDGSTS.E [R250+0x21a00], desc[UR14][R36.64], P0 ;  /* 0x21a0000024fa7fae */ /* 0x000fe8000812184e */
[----:B------:R-:W-:Y:S04]  /*1d390*/  LDGSTS.E [R250+0x21a80], desc[UR14][R52.64], P3 ;  /* 0x21a8000034fa7fae */ /* 0x000fe8000992184e */
[----:B------:R-:W-:Y:S04]  /*1d3a0*/  LDGSTS.E [R250+0x21b00], desc[UR14][R172.64], P6 ;  /* 0x21b00000acfa7fae */ /* 0x000fe8000b12184e */
[----:B------:R-:W3:Y:S04]  /*1d3b0*/  LDL.64 R36, [R1+0xab0] ;  /* 0x000ab00001247983 */ /* 0x000ee80000100a00 */
[----:B------:R-:W3:Y:S04]  /*1d3c0*/  LDL.64 R52, [R1+0x6c0] ;  /* 0x0006c00001347983 */ /* 0x000ee80000100a00 */
[----:B------:R1:W-:Y:S04]  /*1d3d0*/  STL.64 [R1+0x3660], R172 ;  /* 0x003660ac01007387 */ /* 0x0003e80000100a00 */
[----:B------:R-:W-:Y:S04]  /*1d3e0*/  LDGSTS.E [R250+0x21b80], desc[UR14][R232.64], P4 ;  /* 0x21b80000e8fa7fae */ /* 0x000fe8000a12184e */
[----:B----4-:R-:W-:Y:S04]  /*1d3f0*/  LDGSTS.E [R250+0x22a00], desc[UR14][R74.64], P0 ;  /* 0x22a000004afa7fae */ /* 0x010fe8000812184e */
[----:B-1----:R-:W4:Y:S04]  /*1d400*/  LDL.LU.64 R172, [R1+0x670] ;  /* 0x0006700001ac7983 */ /* 0x002f280000300a00 */
[----:B------:R1:W-:Y:S04]  /*1d410*/  STL.64 [R1+0x3668], R232 ;  /* 0x003668e801007387 */ /* 0x0003e80000100a00 */
[----:B--2---:R-:W-:Y:S04]  /*1d420*/  LDGSTS.E [R250+0x22a80], desc[UR14][R42.64], P3 ;  /* 0x22a800002afa7fae */ /* 0x004fe8000992184e */
[----:B------:R-:W-:Y:S04]  /*1d430*/  LDGSTS.E [R250+0x22b00], desc[UR14][R142.64], P6 ;  /* 0x22b000008efa7fae */ /* 0x000fe8000b12184e */
[----:B-1----:R-:W2:Y:S04]  /*1d440*/  LDL.LU.64 R232, [R1+0x678] ;  /* 0x0006780001e87983 */ /* 0x002ea80000300a00 */
[----:B------:R1:W-:Y:S04]  /*1d450*/  STL.64 [R1+0x3670], R142 ;  /* 0x0036708e01007387 */ /* 0x0003e80000100a00 */
[----:B------:R-:W-:Y:S04]  /*1d460*/  LDGSTS.E [R250+0x22b80], desc[UR14][R216.64], P4 ;  /* 0x22b80000d8fa7fae */ /* 0x000fe8000a12184e */
[----:B------:R-:W-:Y:S04]  /*1d470*/  LDGSTS.E [R250+0x23a00], desc[UR14][R20.64], P0 ;  /* 0x23a0000014fa7fae */ /* 0x000fe8000812184e */
[----:B-1----:R-:W4:Y:S04]  /*1d480*/  LDL.LU.64 R142, [R1+0x680] ;  /* 0x00068000018e7983 */ /* 0x002f280000300a00 */
[----:B------:R-:W-:Y:S04]  /*1d490*/  STL.64 [R1+0x3678], R216 ;  /* 0x003678d801007387 */ /* 0x000fe80000100a00 */
[----:B------:R-:W2:Y:S04]  /*1d4a0*/  LDL.64 R20, [R1+0xa70] ;  /* 0x000a700001147983 */ /* 0x000ea80000100a00 */
        /* <DEDUP_REMOVED lines=12> */
[----:B------:R1:W-:Y:S04]  /*1d570*/  STL.64 [R1+0x3698], R184 ;  /* 0x003698b801007387 */ /* 0x0003e80000100a00 */
[----:B-1----:R-:W4:Y:S04]  /*1d580*/  LDL.LU.64 R184, [R1+0x6b0] ;  /* 0x0006b00001b87983 */ /* 0x002f280000300a00 */
[----:B---3--:R-:W-:Y:S04]  /*1d590*/  LDGSTS.E [R250+0x25a00], desc[UR14][R36.64], P0 ;  /* 0x25a0000024fa7fae */ /* 0x008fe8000812184e */
[----:B------:R-:W-:Y:S04]  /*1d5a0*/  LDGSTS.E [R250+0x25a80], desc[UR14][R52.64], P3 ;  /* 0x25a8000034fa7fae */ /* 0x000fe8000992184e */
[----:B------:R-:W-:Y:S04]  /*1d5b0*/  LDGSTS.E [R250+0x25b00], desc[UR14][R244.64], P6 ;  /* 0x25b00000f4fa7fae */ /* 0x000fe8000b12184e */
[----:B------:R-:W3:Y:S04]  /*1d5c0*/  LDL.64 R36, [R1+0x9f0] ;  /* 0x0009f00001247983 */ /* 0x000ee80000100a00 */
[----:B------:R-:W3:Y:S04]  /*1d5d0*/  LDL.64 R52, [R1+0xa30] ;  /* 0x000a300001347983 */ /* 0x000ee80000100a00 */
[----:B------:R-:W3:Y:S04]  /*1d5e0*/  LDL.LU.64 R112, [R1+0x920] ;  /* 0x0009200001707983 */ /* 0x000ee80000300a00 */
        /* <DEDUP_REMOVED lines=11> */
[----:B------:R1:W-:Y:S04]  /*1d6a0*/  STL.64 [R1+0x36a0], R244 ;  /* 0x0036a0f401007387 */ /* 0x0003e80000100a00 */
[----:B------:R-:W-:Y:S04]  /*1d6b0*/  LDGSTS.E [R250+0x25b80], desc[UR14][R168.64], P4 ;  /* 0x25b80000a8fa7fae */ /* 0x000fe8000a12184e */
[----:B--2---:R-:W-:Y:S04]  /*1d6c0*/  LDGSTS.E [R250+0x26a00], desc[UR14][R20.64], P0 ;  /* 0x26a0000014fa7fae */ /* 0x004fe8000812184e */
[----:B-1----:R-:W2:Y:S04]  /*1d6d0*/  LDL.LU.64 R244, [R1+0x5b0] ;  /* 0x0005b00001f47983 */ /* 0x002ea80000300a00 */
[----:B------:R1:W-:Y:S04]  /*1d6e0*/  STL.64 [R1+0x36a8], R168 ;  /* 0x0036a8a801007387 */ /* 0x0003e80000100a00 */
[----:B----4-:R-:W-:Y:S04]  /*1d6f0*/  LDGSTS.E [R250+0x26a80], desc[UR14][R142.64], P3 ;  /* 0x26a800008efa7fae */ /* 0x010fe8000992184e */
[----:B------:R-:W-:Y:S04]  /*1d700*/  LDGSTS.E [R250+0x26b00], desc[UR14][R238.64], P6 ;  /* 0x26b00000eefa7fae */ /* 0x000fe8000b12184e */
[----:B-1----:R-:W4:Y:S04]  /*1d710*/  LDL.LU.64 R168, [R1+0x5b8] ;  /* 0x0005b80001a87983 */ /* 0x002f280000300a00 */
[----:B------:R-:W2:Y:S04]  /*1d720*/  LDL.64 R20, [R1+0x9b0] ;  /* 0x0009b00001147983 */ /* 0x000ea80000100a00 */
[----:B------:R-:W4:Y:S04]  /*1d730*/  LDL.64 R248, [R1+0x970] ;  /* 0x0009700001f87983 */ /* 0x000f280000100a00 */
[----:B------:R1:W-:Y:S04]  /*1d740*/  STL.64 [R1+0x36e8], R142 ;  /* 0x0036e88e01007387 */ /* 0x0003e80000100a00 */
[----:B------:R-:W-:Y:S04]  /*1d750*/  LDGSTS.E [R250+0x26b80], desc[UR14][R152.64], P4 ;  /* 0x26b8000098fa7fae */ /* 0x000fe8000a12184e */
[----:B-1----:R-:W4:Y:S04]  /*1d760*/  LDL.LU.64 R142, [R1+0x8e8] ;  /* 0x0008e800018e7983 */ /* 0x002f280000300a00 */
[----:B------:R1:W-:Y:S04]  /*1d770*/  STL.64 [R1+0x36b0], R238 ;  /* 0x0036b0ee01007387 */ /* 0x0003e80000100a00 */
[----:B-1----:R-:W4:Y:S04]  /*1d780*/  LDL.LU.64 R238, [R1+0x5c0] ;  /* 0x0005c00001ee7983 */ /* 0x002f280000300a00 */
[----:B------:R1:W-:Y:S04]  /*1d790*/  STL.64 [R1+0x36b8], R152 ;  /* 0x0036b89801007387 */ /* 0x0003e80000100a00 */
[----:B-1----:R-:W4:Y:S04]  /*1d7a0*/  LDL.LU.64 R152, [R1+0x6b8] ;  /* 0x0006b80001987983 */ /* 0x002f280000300a00 */
[----:B---3--:R-:W-:Y:S04]  /*1d7b0*/  LDGSTS.E [R250+0x27a00], desc[UR14][R52.64], P0 ;  /* 0x27a0000034fa7fae */ /* 0x008fe8000812184e */
[----:B------:R-:W-:Y:S04]  /*1d7c0*/  LDGSTS.E [R250+0x27a80], desc[UR14][R144.64], P3 ;  /* 0x27a8000090fa7fae */ /* 0x000fe8000992184e */
[----:B------:R-:W-:Y:S04]  /*1d7d0*/  LDGSTS.E [R250+0x27b00], desc[UR14][R124.64], P6 ;  /* 0x27b000007cfa7fae */ /* 0x000fe8000b12184e */
[----:B------:R-:W3:Y:S04]  /*1d7e0*/  LDL.LU.64 R52, [R1+0x3888] ;  /* 0x0038880001347983 */ /* 0x000ee80000300a00 */
[----:B------:R1:W-:Y:S04]  /*1d7f0*/  STL.64 [R1+0x36f0], R144 ;  /* 0x0036f09001007387 */ /* 0x0003e80000100a00 */
[----:B------:R-:W-:Y:S04]  /*1d800*/  LDGSTS.E [R250+0x27b80], desc[UR14][R136.64], P4 ;  /* 0x27b8000088fa7fae */ /* 0x000fe8000a12184e */
[----:B------:R-:W-:Y:S04]  /*1d810*/  LDGSTS.E [R250+0x28a00], desc[UR14][R36.64], P0 ;  /* 0x28a0000024fa7fae */ /* 0x000fe8000812184e */
[----:B-1----:R-:W3:Y:S04]  /*1d820*/  LDL.LU.64 R144, [R1+0x6f0] ;  /* 0x0006f00001907983 */ /* 0x002ee80000300a00 */
[----:B------:R1:W-:Y:S04]  /*1d830*/  STL.64 [R1+0x36c0], R124 ;  /* 0x0036c07c01007387 */ /* 0x0003e80000100a00 */
[----:B------:R-:W-:Y:S04]  /*1d840*/  LDGSTS.E [R250+0x28a80], desc[UR14][R58.64], P3 ;  /* 0x28a800003afa7fae */ /* 0x000fe8000992184e */
[----:B------:R-:W-:Y:S04]  /*1d850*/  LDGSTS.E [R250+0x28b00], desc[UR14][R220.64], P6 ;  /* 0x28b00000dcfa7fae */ /* 0x000fe8000b12184e */
[----:B-1----:R-:W3:Y:S04]  /*1d860*/  LDL.LU.64 R124, [R1+0x830] ;  /* 0x00083000017c7983 */ /* 0x002ee80000300a00 */
[----:B------:R1:W-:Y:S04]  /*1d870*/  STL.64 [R1+0x36c8], R136 ;  /* 0x0036c88801007387 */ /* 0x0003e80000100a00 */
[----:B------:R-:W-:Y:S04]  /*1d880*/  LDGSTS.E [R250+0x28b80], desc[UR14][R120.64], P4 ;  /* 0x28b8000078fa7fae */ /* 0x000fe8000a12184e */
[----:B-1----:R-:W3:Y:S04]  /*1d890*/  LDL.LU.64 R136, [R1+0x870] ;  /* 0x0008700001887983 */ /* 0x002ee80000300a00 */
[----:B------:R-:W3:Y:S04]  /*1d8a0*/  LDL.LU.64 R36, [R1+0x3880] ;  /* 0x0038800001247983 */ /* 0x000ee80000300a00 */
[----:B------:R1:W-:Y:S04]  /*1d8b0*/  STL.64 [R1+0x36f8], R58 ;  /* 0x0036f83a01007387 */ /* 0x0003e80000100a00 */
[----:B-1----:R-:W3:Y:S04]  /*1d8c0*/  LDL.LU.64 R58, [R1+0x6f8] ;  /* 0x0006f800013a7983 */ /* 0x002ee80000300a00 */
[----:B------:R1:W-:Y:S04]  /*1d8d0*/  STL.64 [R1+0x36d0], R220 ;  /* 0x0036d0dc01007387 */ /* 0x0003e80000100a00 */
[----:B--2---:R-:W-:Y:S04]  /*1d8e0*/  LDGSTS.E [R250+0x29a00], desc[UR14][R20.64], P0 ;  /* 0x29a0000014fa7fae */ /* 0x004fe8000812184e */
[----:B-1----:R-:W2:Y:S04]  /*1d8f0*/  LDL.LU.64 R220, [R1+0x928] ;  /* 0x0009280001dc7983 */ /* 0x002ea80000300a00 */
[----:B------:R1:W-:Y:S04]  /*1d900*/  STL.64 [R1+0x36d8], R120 ;  /* 0x0036d87801007387 */ /* 0x0003e80000100a00 */
[----:B-1----:R-:W2:Y:S04]  /*1d910*/  LDL.LU.64 R120, [R1+0x5f0] ;  /* 0x0005f00001787983 */ /* 0x002ea80000300a00 */
[----:B------:R-:W2:Y:S04]  /*1d920*/  LDL.LU.64 R20, [R1+0x3878] ;  /* 0x0038780001147983 */ /* 0x000ea80000300a00 */
[----:B----4-:R-:W-:Y:S04]  /*1d930*/  LDGSTS.E [R250+0x29a80], desc[UR14][R238.64], P3 ;  /* 0x29a80000eefa7fae */ /* 0x010fe8000992184e */
[----:B------:R1:W-:Y:S04]  /*1d940*/  STL.64 [R1+0x36e0], R238 ;  /* 0x0036e0ee01007387 */ /* 0x0003e80000100a00 */
[----:B------:R-:W-:Y:S04]  /*1d950*/  LDGSTS.E [R250+0x29b00], desc[UR14][R46.64], P6 ;  /* 0x29b000002efa7fae */ /* 0x000fe8000b12184e */
[----:B------:R-:W-:Y:S04]  /*1d960*/  LDGSTS.E [R250+0x29b80], desc[UR14][R104.64], P4 ;  /* 0x29b8000068fa7fae */ /* 0x000fe8000a12184e */
[----:B-1----:R-:W4:Y:S04]  /*1d970*/  LDL.LU.64 R238, [R1+0x5f8] ;  /* 0x0005f80001ee7983 */ /* 0x002f280000300a00 */
[----:B------:R1:W-:Y:S04]  /*1d980*/  STL.64 [R1+0x3708], R46 ;  /* 0x0037082e01007387 */ /* 0x0003e80000100a00 */
[----:B------:R-:W-:Y:S04]  /*1d990*/  LDGSTS.E [R250+0x2aa00], desc[UR14][R248.64], P0 ;  /* 0x2aa00000f8fa7fae */ /* 0x000fe8000812184e */
[----:B------:R-:W-:Y:S04]  /*1d9a0*/  LDGSTS.E [R250+0x2aa80], desc[UR14][R96.64], P3 ;  /* 0x2aa8000060fa7fae */ /* 0x000fe8000992184e */
[----:B-1----:R-:W2:Y:S04]  /*1d9b0*/  LDL.LU.64 R46, [R1+0x730] ;  /* 0x00073000012e7983 */ /* 0x002ea80000300a00 */
[----:B------:R1:W-:Y:S04]  /*1d9c0*/  STL.64 [R1+0x3710], R104 ;  /* 0x0037106801007387 */ /* 0x0003e80000100a00 */
[----:B------:R-:W-:Y:S04]  /*1d9d0*/  LDGSTS.E [R250+0x2ab00], desc[UR14][R64.64], P6 ;  /* 0x2ab0000040fa7fae */ /* 0x000fe8000b12184e */
[----:B------:R-:W-:Y:S04]  /*1d9e0*/  LDGSTS.E [R250+0x2ab80], desc[UR14][R88.64], P4 ;  /* 0x2ab8000058fa7fae */ /* 0x000fe8000a12184e */
[----:B-1----:R-:W4:Y:S04]  /*1d9f0*/  LDL.LU.64 R104, [R1+0x738] ;  /* 0x0007380001687983 */ /* 0x002f280000300a00 */
[----:B------:R-:W2:Y:S04]  /*1da00*/  LDL.64 R248, [R1+0xae8] ;  /* 0x000ae80001f87983 */ /* 0x000ea80000100a00 */
[----:B------:R1:W-:Y:S04]  /*1da10*/  STL.64 [R1+0x3720], R96 ;  /* 0x0037206001007387 */ /* 0x0003e80000100a00 */
[----:B-1----:R-:W3:Y:S04]  /*1da20*/  LDL.LU.64 R96, [R1+0x930] ;  /* 0x0009300001607983 */ /* 0x002ee80000300a00 */
[----:B------:R1:W-:Y:S04]  /*1da30*/  STL.64 [R1+0x3728], R64 ;  /* 0x0037284001007387 */ /* 0x0003e80000100a00 */
[----:B-1----:R-:W2:Y:S04]  /*1da40*/  LDL.LU.64 R64, [R1+0x960] ;  /* 0x0009600001407983 */ /* 0x002ea80000300a00 */
[----:B------:R1:W-:Y:S04]  /*1da50*/  STL.64 [R1+0x3730], R88 ;  /* 0x0037305801007387 */ /* 0x0003e80000100a00 */
[----:B-1----:R-:W2:Y:S04]  /*1da60*/  LDL.LU.64 R88, [R1+0x828] ;  /* 0x0008280001587983 */ /* 0x002ea80000300a00 */
[----:B---3--:R-:W-:Y:S04]  /*1da70*/  LDGSTS.E [R250+0x2ba00], desc[UR14][R96.64], P0 ;  /* 0x2ba0000060fa7fae */ /* 0x008fe8000812184e */
[----:B------:R-:W-:Y:S04]  /*1da80*/  STL.64 [R1+0x3768], R96 ;  /* 0x0037686001007387 */ /* 0x000fe80000100a00 */
[----:B------:R-:W-:Y:S04]  /*1da90*/  LDGSTS.E [R250+0x2ba80], desc[UR14][R30.64], P3 ;  /* 0x2ba800001efa7fae */ /* 0x000fe8000992184e */
        /* <DEDUP_REMOVED lines=10> */
[----:B------:R-:W-:Y:S04]  /*1db40*/  LDGSTS.E [R250+0x2cb80], desc[UR14][R56.64], P4 ;  /* 0x2cb8000038fa7fae */ /* 0x000fe8000a12184e */
[----:B-1----:R-:W4:Y:S04]  /*1db50*/  LDL.LU.64 R72, [R1+0x8b0] ;  /* 0x0008b00001487983 */ /* 0x002f280000300a00 */
[----:B------:R1:W-:Y:S04]  /*1db60*/  STL.64 [R1+0x3770], R2 ;  /* 0x0037700201007387 */ /* 0x0003e80000100a00 */
[----:B-1----:R-:W3:Y:S04]  /*1db70*/  LDL.LU.64 R2, [R1+0x968] ;  /* 0x0009680001027983 */ /* 0x002ee80000300a00 */
[----:B------:R-:W-:Y:S04]  /*1db80*/  STL.64 [R1+0x3750], R126 ;  /* 0x0037507e01007387 */ /* 0x000fe80000100a00 */
[----:B------:R1:W-:Y:S04]  /*1db90*/  STL.64 [R1+0x3758], R82 ;  /* 0x0037585201007387 */ /* 0x0003e80000100a00 */
[----:B-1----:R-:W3:Y:S04]  /*1dba0*/  LDL.LU.64 R82, [R1+0x9e0] ;  /* 0x0009e00001527983 */ /* 0x002ee80000300a00 */
[----:B------:R1:W-:Y:S04]  /*1dbb0*/  STL.64 [R1+0x3760], R56 ;  /* 0x0037603801007387 */ /* 0x0003e80000100a00 */
[----:B-1----:R-:W3:Y:S04]  /*1dbc0*/  LDL.LU.64 R56, [R1+0x9e8] ;  /* 0x0009e80001387983 */ /* 0x002ee80000300a00 */
[----:B----4-:R-:W-:Y:S04]  /*1dbd0*/  LDGSTS.E [R250+0x2da00], desc[UR14][R72.64], P0 ;  /* 0x2da0000048fa7fae */ /* 0x010fe8000812184e */
[----:B------:R-:W-:Y:S04]  /*1dbe0*/  STL.64 [R1+0x3778], R72 ;  /* 0x0037784801007387 */ /* 0x000fe80000100a00 */
[----:B------:R-:W-:Y:S04]  /*1dbf0*/  LDGSTS.E [R250+0x2da80], desc[UR14][R14.64], P3 ;  /* 0x2da800000efa7fae */ /* 0x000fe8000992184e */
[----:B------:R-:W-:Y:S04]  /*1dc00*/  STL.64 [R1+0x3780], R14 ;  /* 0x0037800e01007387 */ /* 0x000fe80000100a00 */
[----:B------:R-:W-:Y:S04]  /*1dc10*/  LDGSTS.E [R250+0x2db00], desc[UR14][R98.64], P6 ;  /* 0x2db0000062fa7fae */ /* 0x000fe8000b12184e */
[----:B------:R1:W-:Y:S04]  /*1dc20*/  STL.64 [R1+0x3788], R98 ;  /* 0x0037886201007387 */ /* 0x0003e80000100a00 */
[----:B------:R-:W-:Y:S04]  /*1dc30*/  LDGSTS.E [R250+0x2db80], desc[UR14][R40.64], P4 ;  /* 0x2db8000028fa7fae */ /* 0x000fe8000a12184e */
[----:B------:R-:W-:Y:S04]  /*1dc40*/  LDGSTS.E [R250+0x2ea00], desc[UR14][R136.64], P0 ;  /* 0x2ea0000088fa7fae */ /* 0x000fe8000812184e */
[----:B-1----:R-:W4:Y:S04]  /*1dc50*/  LDL.LU.64 R98, [R1+0xba8] ;  /* 0x000ba80001627983 */ /* 0x002f280000300a00 */
[----:B------:R-:W-:Y:S04]  /*1dc60*/  STL.64 [R1+0x3790], R40 ;  /* 0x0037902801007387 */ /* 0x000fe80000100a00 */
        /* <DEDUP_REMOVED lines=9> */
[----:B------:R3:W-:Y:S04]  /*1dd00*/  LDGSTS.E [R250+0x2fa80], desc[UR14][R108.64], P3 ;  /* 0x2fa800006cfa7fae */ /* 0x0007e8000992184e */
[----:B------:R-:W-:Y:S04]  /*1dd10*/  LDGSTS.E [R250+0x2fb00], desc[UR14][R130.64], P6 ;  /* 0x2fb0000082fa7fae */ /* 0x000fe8000b12184e */
[----:B-1----:R-:W2:Y:S04]  /*1dd20*/  LDL.LU.64 R114, [R1+0xb28] ;  /* 0x000b280001727983 */ /* 0x002ea80000300a00 */
[----:B------:R1:W-:Y:S04]  /*1dd30*/  STL.64 [R1+0x37b0], R24 ;  /* 0x0037b01801007387 */ /* 0x0003e80000100a00 */
[----:B------:R-:W-:Y:S04]  /*1dd40*/  LDGSTS.E [R250+0x2fb80], desc[UR14][R6.64], P4 ;  /* 0x2fb8000006fa7fae */ /* 0x000fe8000a12184e */
[----:B-1----:R-:W4:Y:S04]  /*1dd50*/  LDL.LU.64 R24, [R1+0xbe8] ;  /* 0x000be80001187983 */ /* 0x002f280000300a00 */
[----:B------:R-:W-:Y:S04]  /*1dd60*/  STL.64 [R1+0x37b8], R124 ;  /* 0x0037b87c01007387 */ /* 0x000fe80000100a00 */
[----:B------:R-:W-:Y:S04]  /*1dd70*/  STL.64 [R1+0x37c0], R108 ;  /* 0x0037c06c01007387 */ /* 0x000fe80000100a00 */
[----:B------:R-:W-:Y:S04]  /*1dd80*/  STL.64 [R1+0x37c8], R130 ;  /* 0x0037c88201007387 */ /* 0x000fe80000100a00 */
[----:B------:R1:W-:Y:S04]  /*1dd90*/  STL.64 [R1+0x37d0], R6 ;  /* 0x0037d00601007387 */ /* 0x0003e80000100a00 */
[----:B-1----:R-:W3:Y:S04]  /*1dda0*/  LDL.LU.64 R6, [R1+0xa60] ;  /* 0x000a600001067983 */ /* 0x002ee80000300a00 */
[----:B----4-:R-:W-:Y:S04]  /*1ddb0*/  LDGSTS.E [R0+0x20c00], desc[UR14][R24.64], P0 ;  /* 0x20c0000018007fae */ /* 0x010fe8000812184e */
        /* <DEDUP_REMOVED lines=10> */
[----:B-1----:R-:W2:Y:S04]  /*1de60*/  LDL.LU.64 R224, [R1+0xb68] ;  /* 0x000b680001e07983 */ /* 0x002ea80000300a00 */
[----:B------:R-:W-:Y:S04]  /*1de70*/  STL.64 [R1+0x3868], R98 ;  /* 0x0038686201007387 */ /* 0x000fe80000100a00 */
[----:B------:R-:W-:Y:S04]  /*1de80*/  STL.64 [R1+0x37f0], R128 ;  /* 0x0037f08001007387 */ /* 0x000fe80000100a00 */
[----:B------:R-:W-:Y:S04]  /*1de90*/  LDGSTS.E [R0+0x21d00], desc[UR14][R170.64], P6 ;  /* 0x21d00000aa007fae */ /* 0x000fe8000b12184e */
[----:B------:R-:W-:Y:S04]  /*1dea0*/  STL.64 [R1+0x37f8], R170 ;  /* 0x0037f8aa01007387 */ /* 0x000fe80000100a00 */
[----:B------:R-:W-:Y:S04]  /*1deb0*/  LDGSTS.E [R0+0x21d80], desc[UR14][R230.64], P4 ;  /* 0x21d80000e6007fae */ /* 0x000fe8000a12184e */
[----:B------:R-:W-:Y:S04]  /*1dec0*/  STL.64 [R1+0x3800], R230 ;  /* 0x003800e601007387 */ /* 0x000fe80000100a00 */
[----:B--2---:R-:W-:Y:S04]  /*1ded0*/  LDGSTS.E [R0+0x22c00], desc[UR14][R224.64], P0 ;  /* 0x22c00000e0007fae */ /* 0x004fe8000812184e */
[----:B------:R-:W-:Y:S04]  /*1dee0*/  STL.64 [R1+0x3858], R224 ;  /* 0x003858e001007387 */ /* 0x000fe80000100a00 */
[----:B------:R-:W-:Y:S04]  /*1def0*/  LDGSTS.E [R0+0x22c80], desc[UR14][R200.64], P3 ;  /* 0x22c80000c8007fae */ /* 0x000fe8000992184e */
[----:B------:R1:W-:Y:S04]  /*1df00*/  STL.64 [R1+0x3808], R200 ;  /* 0x003808c801007387 */ /* 0x0003e80000100a00 */
[----:B------:R-:W-:Y:S04]  /*1df10*/  LDGSTS.E [R0+0x22d00], desc[UR14][R94.64], P6 ;  /* 0x22d000005e007fae */ /* 0x000fe8000b12184e */
[----:B------:R-:W-:Y:S04]  /*1df20*/  LDGSTS.E [R0+0x22d80], desc[UR14][R214.64], P4 ;  /* 0x22d80000d6007fae */ /* 0x000fe8000a12184e */
[----:B-1----:R-:W2:Y:S04]  /*1df30*/  LDL.LU.64 R200, [R1+0xaa0] ;  /* 0x000aa00001c87983 */ /* 0x002ea80000300a00 */
[----:B------:R1:W-:Y:S04]  /*1df40*/  STL.64 [R1+0x3810], R94 ;  /* 0x0038105e01007387 */ /* 0x0003e80000100a00 */
[----:B------:R2:W-:Y:S04]  /*1df50*/  LDGSTS.E [R0+0x23c00], desc[UR14][R114.64], P0 ;  /* 0x23c0000072007fae */ /* 0x0005e8000812184e */
[----:B------:R-:W-:Y:S04]  /*1df60*/  LDGSTS.E [R0+0x23c80], desc[UR14][R104.64], P3 ;  /* 0x23c8000068007fae */ /* 0x000fe8000992184e */
[----:B-1----:R-:W3:Y:S04]  /*1df70*/  LDL.LU.64 R94, [R1+0xaa8] ;  /* 0x000aa800015e7983 */ /* 0x002ee80000300a00 */
[----:B------:R1:W-:Y:S04]  /*1df80*/  STL.64 [R1+0x3818], R214 ;  /* 0x003818d601007387 */ /* 0x0003e80000100a00 */
[----:B------:R-:W-:Y:S04]  /*1df90*/  LDGSTS.E [R0+0x23d00], desc[UR14][R28.64], P6 ;  /* 0x23d000001c007fae */ /* 0x000fe8000b12184e */
[----:B------:R-:W-:Y:S04]  /*1dfa0*/  LDGSTS.E [R0+0x23d80], desc[UR14][R198.64], P4 ;  /* 0x23d80000c6007fae */ /* 0x000fe8000a12184e */
[----:B-1----:R-:W2:Y:S04]  /*1dfb0*/  LDL.LU.64 R214, [R1+0x9a0] ;  /* 0x0009a00001d67983 */ /* 0x002ea80000300a00 */
[----:B------:R-:W-:Y:S04]  /*1dfc0*/  STL.64 [R1+0x3870], R114 ;  /* 0x0038707201007387 */ /* 0x000fe80000100a00 */
[----:B------:R1:W-:Y:S04]  /*1dfd0*/  STL.64 [R1+0x3820], R104 ;  /* 0x0038206801007387 */ /* 0x0003e80000100a00 */
[----:B------:R-:W-:Y:S04]  /*1dfe0*/  LDGSTS.E [R0+0x24c00], desc[UR14][R248.64], P0 ;  /* 0x24c00000f8007fae */ /* 0x000fe8000812184e */
[----:B------:R-:W-:Y:S04]  /*1dff0*/  LDGSTS.E [R0+0x24c80], desc[UR14][R58.64], P3 ;  /* 0x24c800003a007fae */ /* 0x000fe8000992184e */
[----:B-1----:R-:W2:Y:S04]  /*1e000*/  LDL.LU.64 R104, [R1+0x9a8] ;  /* 0x0009a80001687983 */ /* 0x002ea80000300a00 */
[----:B------:R-:W-:Y:S04]  /*1e010*/  STL.64 [R1+0x3828], R28 ;  /* 0x0038281c01007387 */ /* 0x000fe80000100a00 */
[----:B------:R1:W-:Y:S04]  /*1e020*/  STL.64 [R1+0x3830], R198 ;  /* 0x003830c601007387 */ /* 0x0003e80000100a00 */
[----:B------:R-:W2:Y:S04]  /*1e030*/  LDL.LU R97, [R1+0x1670] ;  /* 0x0016700001617983 */ /* 0x000ea80000300800 */
[----:B------:R-:W2:Y:S04]  /*1e040*/  LDL.LU.64 R72, [R1+0xc30] ;  /* 0x000c300001487983 */ /* 0x000ea80000300a00 */
[----:B------:R-:W2:Y:S04]  /*1e050*/  LDL.LU.64 R248, [R1+0xc28] ;  /* 0x000c280001f87983 */ /* 0x000ea80000300a00 */
[----:B------:R-:W2:Y:S04]  /*1e060*/  LDL.LU.64 R124, [R1+0xc20] ;  /* 0x000c2000017c7983 */ /* 0x000ea80000300a00 */
[----:B------:R-:W2:Y:S04]  /*1e070*/  LDL.LU.64 R126, [R1+0xc18] ;  /* 0x000c1800017e7983 */ /* 0x000ea80000300a00 */
[----:B------:R-:W2:Y:S04]  /*1e080*/  LDL.LU.64 R114, [R1+0xbd8] ;  /* 0x000bd80001727983 */ /* 0x000ea80000300a00 */
        /* <DEDUP_REMOVED lines=8> */
[----:B------:R1:W-:Y:S04]  /*1e110*/  STL.64 [R1+0x3838], R58 ;  /* 0x0038383a01007387 */ /* 0x0003e80000100a00 */
[----:B------:R-:W-:Y:S04]  /*1e120*/  LDGSTS.E [R0+0x24d00], desc[UR14][R60.64], P6 ;  /* 0x24d000003c007fae */ /* 0x000fe8000b12184e */
[----:B------:R-:W-:Y:S04]  /*1e130*/  LDGSTS.E [R0+0x24d80], desc[UR14][R182.64], P4 ;  /* 0x24d80000b6007fae */ /* 0x000fe8000a12184e */
[----:B-1----:R-:W2:Y:S04]  /*1e140*/  LDL.LU.64 R58, [R1+0xb18] ;  /* 0x000b1800013a7983 */ /* 0x002ea80000300a00 */
[----:B------:R1:W-:Y:S04]  /*1e150*/  STL.64 [R1+0x3840], R60 ;  /* 0x0038403c01007387 */ /* 0x0003e80000100a00 */
[----:B-1----:R-:W2:Y:S04]  /*1e160*/  LDL.LU.64 R60, [R1+0xae0] ;  /* 0x000ae000013c7983 */ /* 0x002ea80000300a00 */
[----:B------:R1:W-:Y:S04]  /*1e170*/  STL.64 [R1+0x3848], R182 ;  /* 0x003848b601007387 */ /* 0x0003e80000100a00 */
[----:B-1----:R-:W2:Y:S04]  /*1e180*/  LDL.LU.64 R182, [R1+0xb58] ;  /* 0x000b580001b67983 */ /* 0x002ea80000300a00 */
[----:B---3--:R1:W-:Y:S04]  /*1e190*/  LDGSTS.E [R0+0x25c00], desc[UR14][R94.64], P0 ;  /* 0x25c000005e007fae */ /* 0x0083e8000812184e */
[----:B------:R3:W-:Y:S04]  /*1e1a0*/  STL.64 [R1+0x3850], R94 ;  /* 0x0038505e01007387 */ /* 0x0007e80000100a00 */
[----:B------:R-:W-:Y:S04]  /*1e1b0*/  LDGSTS.E [R0+0x25c80], desc[UR14][R152.64], P3 ;  /* 0x25c8000098007fae */ /* 0x000fe8000992184e */
[----:B------:R-:W-:Y:S04]  /*1e1c0*/  LDGSTS.E [R0+0x25d00], desc[UR14][R158.64], P6 ;  /* 0x25d000009e007fae */ /* 0x000fe8000b12184e */
[----:B---3--:R-:W1:Y:S04]  /*1e1d0*/  LDL.LU.64 R94, [R1+0xb98] ;  /* 0x000b9800015e7983 */ /* 0x008e680000300a00 */
[----:B------:R-:W-:Y:S04]  /*1e1e0*/  LDGSTS.E [R0+0x25d80], desc[UR14][R166.64], P4 ;  /* 0x25d80000a6007fae */ /* 0x000fe8000a12184e */
[----:B----4-:R-:W-:Y:S04]  /*1e1f0*/  LDGSTS.E [R0+0x26c00], desc[UR14][R206.64], P0 ;  /* 0x26c00000ce007fae */ /* 0x010fe8000812184e */
        /* <DEDUP_REMOVED lines=11> */
[----:B--2---:R-:W-:Y:S04]  /*1e2b0*/  LDGSTS.E [R0+0x29c00], desc[UR14][R104.64], P0 ;  /* 0x29c0000068007fae */ /* 0x004fe8000812184e */
        /* <DEDUP_REMOVED lines=39> */
[----:B------:R2:W-:Y:S04]  /*1e530*/  LDGSTS.E [R247+0x23e00], desc[UR14][R40.64], P0 ;  /* 0x23e0000028f77fae */ /* 0x0005e8000812184e */
[----:B------:R-:W-:Y:S04]  /*1e540*/  LDGSTS.E [R247+0x23e80], desc[UR14][R46.64], P3 ;  /* 0x23e800002ef77fae */ /* 0x000fe8000992184e */
[----:B------:R-:W-:Y:S04]  /*1e550*/  LDGSTS.E [R247+0x23f00], desc[UR14][R16.64], P6 ;  /* 0x23f0000010f77fae */ /* 0x000fe8000b12184e */
[----:B------:R-:W-:Y:S04]  /*1e560*/  LDGSTS.E [R247+0x23f80], desc[UR14][R196.64], P4 ;  /* 0x23f80000c4f77fae */ /* 0x000fe8000a12184e */
[----:B------:R3:W-:Y:S04]  /*1e570*/  LDGSTS.E [R247+0x24e00], desc[UR14][R60.64], P0 ;  /* 0x24e000003cf77fae */ /* 0x0007e8000812184e */
        /* <DEDUP_REMOVED lines=36> */
[----:B------:R-:W-:Y:S01]  /*1e7c0*/  LDGSTS.E [R247+0x2de80], desc[UR14][R234.64], P3 ;  /* 0x2de80000eaf77fae */ /* 0x000fe2000992184e */
[----:B------:R-:W-:-:S03]  /*1e7d0*/  SEL R251, R251, RZ, P1 ;  /* 0x000000fffbfb7207 */ /* 0x000fc60000800000 */
[----:B------:R-:W-:Y:S04]  /*1e7e0*/  LDGSTS.E [R247+0x2df00], desc[UR14][R194.64], P6 ;  /* 0x2df00000c2f77fae */ /* 0x000fe8000b12184e */
[----:B------:R-:W-:Y:S04]  /*1e7f0*/  LDGSTS.E [R247+0x2df80], desc[UR14][R36.64], P4 ;  /* 0x2df8000024f77fae */ /* 0x000fe8000a12184e */
[----:B------:R-:W-:Y:S04]  /*1e800*/  LDGSTS.E [R247+0x2ee00], desc[UR14][R208.64], P0 ;  /* 0x2ee00000d0f77fae */ /* 0x000fe8000812184e */
[----:B------:R-:W-:Y:S04]  /*1e810*/  LDGSTS.E [R247+0x2ee80], desc[UR14][R92.64], P3 ;  /* 0x2ee800005cf77fae */ /* 0x000fe8000992184e */
[----:B------:R-:W-:Y:S04]  /*1e820*/  LDGSTS.E [R247+0x2ef00], desc[UR14][R226.64], P6 ;  /* 0x2ef00000e2f77fae */ /* 0x000fe8000b12184e */
[----:B------:R-:W-:Y:S04]  /*1e830*/  LDGSTS.E [R247+0x2ef80], desc[UR14][R20.64], P4 ;  /* 0x2ef8000014f77fae */ /* 0x000fe8000a12184e */
[----:B------:R4:W-:Y:S01]  /*1e840*/  LDGSTS.E [R247+0x2fe00], desc[UR14][R88.64], P0 ;  /* 0x2fe0000058f77fae */ /* 0x0009e2000812184e */
[----:B------:R-:W-:-:S02]  /*1e850*/  ISETP.NE.U32.AND P0, PT, R251, RZ, PT ;  /* 0x000000fffb00720c */ /* 0x000fc40003f05070 */
[----:B------:R-:W-:Y:S01]  /*1e860*/  MOV R251, UR10 ;  /* 0x0000000a00fb7c02 */ /* 0x000fe20008000f00 */
[----:B------:R-:W2:Y:S04]  /*1e870*/  LDL.LU.64 R128, [R1+0x9d8] ;  /* 0x0009d80001807983 */ /* 0x000ea80000300a00 */
[----:B------:R4:W-:Y:S01]  /*1e880*/  LDGSTS.E [R247+0x2fe80], desc[UR14][R44.64], P3 ;  /* 0x2fe800002cf77fae */ /* 0x0009e2000992184e */
[----:B------:R-:W-:Y:S01]  /*1e890*/  IMAD.WIDE R108, R251, 0x4, R72 ;  /* 0x00000004fb6c7825 */ /* 0x000fe200078e0248 */
[----:B------:R-:W-:Y:S02]  /*1e8a0*/  ISETP.NE.U32.AND P3, PT, R97, RZ, PT ;  /* 0x000000ff6100720c */ /* 0x000fe40003f65070 */
[----:B------:R-:W3:Y:S04]  /*1e8b0*/  LDL.LU.64 R14, [R1+0x998] ;  /* 0x00099800010e7983 */ /* 0x000ee80000300a00 */
[----:B------:R-:W4:Y:S04]  /*1e8c0*/  LDL.LU.64 R96, [R1+0x958] ;  /* 0x0009580001607983 */ /* 0x000f280000300a00 */
[----:B------:R-:W4:Y:S04]  /*1e8d0*/  LDL.LU.64 R98, [R1+0x918] ;  /* 0x0009180001627983 */ /* 0x000f280000300a00 */
[----:B------:R-:W4:Y:S01]  /*1e8e0*/  LDL.LU.64 R72, [R1+0x8d8] ;  /* 0x0008d80001487983 */ /* 0x000f220000300a00 */
[----:B------:R-:W-:-:S03]  /*1e8f0*/  IMAD.WIDE R124, R251, 0x4, R124 ;  /* 0x00000004fb7c7825 */ /* 0x000fc600078e027c */
[----:B------:R1:W-:Y:S04]  /*1e900*/  STL.64 [R1+0xc30], R108 ;  /* 0x000c306c01007387 */ /* 0x0003e80000100a00 */
[----:B------:R-:W4:Y:S01]  /*1e910*/  LDL.LU.64 R130, [R1+0x898] ;  /* 0x0008980001827983 */ /* 0x000f220000300a00 */
[----:B-1----:R-:W-:-:S03]  /*1e920*/  IMAD.WIDE R108, R251, 0x4, R248 ;  /* 0x00000004fb6c7825 */ /* 0x002fc600078e02f8 */
[----:B------:R-:W4:Y:S04]  /*1e930*/  LDL.LU.64 R248, [R1+0x858] ;  /* 0x0008580001f87983 */ /* 0x000f280000300a00 */
[----:B------:R1:W-:Y:S01]  /*1e940*/  STL.64 [R1+0xc28], R108 ;  /* 0x000c286c01007387 */ /* 0x0003e20000100a00 */
[----:B------:R-:W-:-:S04]  /*1e950*/  IMAD.WIDE R126, R251, 0x4, R126 ;  /* 0x00000004fb7e7825 */ /* 0x000fc800078e027e */
[C---:B------:R-:W-:Y:S01]  /*1e960*/  IMAD.WIDE R114, R251.reuse, 0x4, R114 ;  /* 0x00000004fb727825 */ /* 0x040fe200078e0272 */
[----:B-1----:R-:W4:Y:S04]  /*1e970*/  LDL.LU.64 R108, [R1+0xc10] ;  /* 0x000c1000016c7983 */ /* 0x002f280000300a00 */
        /* <DEDUP_REMOVED lines=9> */
[----:B------:R-:W-:Y:S01]  /*1ea10*/  STL.64 [R1+0x2978], R182 ;  /* 0x002978b601007387 */ /* 0x000fe20000100a00 */
[----:B-1----:R-:W-:-:S04]  /*1ea20*/  IMAD.WIDE R94, R251, 0x4, R58 ;  /* 0x00000004fb5e7825 */ /* 0x002fc800078e023a */
[C---:B------:R-:W-:Y:S02]  /*1ea30*/  IMAD.WIDE R58, R251.reuse, 0x4, R24 ;  /* 0x00000004fb3a7825 */ /* 0x040fe400078e0218 */
[----:B------:R-:W4:Y:S04]  /*1ea40*/  LDL.LU.64 R24, [R1+0xbf8] ;  /* 0x000bf80001187983 */ /* 0x000f280000300a00 */
[----:B------:R1:W-:Y:S04]  /*1ea50*/  STL.64 [R1+0x2a78], R94 ;  /* 0x002a785e01007387 */ /* 0x0003e80000100a00 */
[----:B------:R1:W-:Y:S02]  /*1ea60*/  STL.64 [R1+0x2ee0], R58 ;  /* 0x002ee03a01007387 */ /* 0x0003e40000100a00 */
[----:B-1----:R-:W-:-:S04]  /*1ea70*/  IMAD.WIDE R94, R251, 0x4, R198 ;  /* 0x00000004fb5e7825 */ /* 0x002fc800078e02c6 */
[C---:B------:R-:W-:Y:S01]  /*1ea80*/  IMAD.WIDE R58, R251.reuse, 0x4, R28 ;  /* 0x00000004fb3a7825 */ /* 0x040fe200078e021c */
[----:B------:R1:W-:Y:S03]  /*1ea90*/  STL.64 [R1+0x2f88], R94 ;  /* 0x002f885e01007387 */ /* 0x0003e60000100a00 */
[C---:B------:R-:W-:Y:S01]  /*1eaa0*/  IMAD.WIDE R28, R251.reuse, 0x4, R170 ;  /* 0x00000004fb1c7825 */ /* 0x040fe200078e02aa */
[----:B-1----:R-:W4:Y:S04]  /*1eab0*/  LDL.LU.64 R94, [R1+0xbd0] ;  /* 0x000bd000015e7983 */ /* 0x002f280000300a00 */
        /* <DEDUP_REMOVED lines=8> */
[----:B---3--:R-:W-:-:S04]  /*1eb40*/  IMAD.WIDE R128, R251, 0x4, R14 ;  /* 0x00000004fb807825 */ /* 0x008fc800078e020e */
[----:B----4-:R-:W-:-:S04]  /*1eb50*/  IMAD.WIDE R14, R251, 0x4, R96 ;  /* 0x00000004fb0e7825 */ /* 0x010fc800078e0260 */
[C---:B------:R-:W-:Y:S01]  /*1eb60*/  IMAD.WIDE R98, R251.reuse, 0x4, R98 ;  /* 0x00000004fb627825 */ /* 0x040fe200078e0262 */
[----:B-1----:R-:W2:Y:S04]  /*1eb70*/  LDL.LU.64 R170, [R1+0xb90] ;  /* 0x000b900001aa7983 */ /* 0x002ea80000300a00 */
[----:B------:R1:W-:Y:S01]  /*1eb80*/  STL.64 [R1+0x3188], R128 ;  /* 0x0031888001007387 */ /* 0x0003e20000100a00 */
[----:B------:R-:W-:-:S04]  /*1eb90*/  IMAD.WIDE R72, R251, 0x4, R72 ;  /* 0x00000004fb487825 */ /* 0x000fc800078e0248 */
[C---:B------:R-:W-:Y:S01]  /*1eba0*/  IMAD.WIDE R130, R251.reuse, 0x4, R130 ;  /* 0x00000004fb827825 */ /* 0x040fe200078e0282 */
[----:B-1----:R-:W3:Y:S04]  /*1ebb0*/  LDL.LU.64 R128, [R1+0xb88] ;  /* 0x000b880001807983 */ /* 0x002ee80000300a00 */
[----:B------:R1:W-:Y:S04]  /*1ebc0*/  STL.64 [R1+0x31b8], R14 ;  /* 0x0031b80e01007387 */ /* 0x0003e80000100a00 */
[----:B-1----:R-:W4:Y:S04]  /*1ebd0*/  LDL.LU.64 R14, [R1+0xb80] ;  /* 0x000b8000010e7983 */ /* 0x002f280000300a00 */
[----:B------:R-:W4:Y:S01]  /*1ebe0*/  LDL.LU.64 R96, [R1+0xb78] ;  /* 0x000b780001607983 */ /* 0x000f220000300a00 */
[----:B------:R-:W-:-:S03]  /*1ebf0*/  IMAD.WIDE R108, R251, 0x4, R108 ;  /* 0x00000004fb6c7825 */ /* 0x000fc600078e026c */
[----:B------:R1:W-:Y:S01]  /*1ec00*/  STL.64 [R1+0x31c8], R98 ;  /* 0x0031c86201007387 */ /* 0x0003e20000100a00 */
[----:B------:R-:W-:-:S03]  /*1ec10*/  IMAD.WIDE R248, R251, 0x4, R248 ;  /* 0x00000004fbf87825 */ /* 0x000fc600078e02f8 */
[----:B-1----:R-:W2:Y:S01]  /*1ec20*/  LDL.LU.64 R98, [R1+0x3868] ;  /* 0x0038680001627983 */ /* 0x002ea20000300a00 */
[----:B------:R-:W-:-:S03]  /*1ec30*/  IMAD.WIDE R124, R251, 0x4, R124 ;  /* 0x00000004fb7c7825 */ /* 0x000fc600078e027c */
[----:B------:R1:W-:Y:S04]  /*1ec40*/  STL.64 [R1+0x31d8], R72 ;  /* 0x0031d84801007387 */ /* 0x0003e80000100a00 */
[----:B-1----:R-:W4:Y:S04]  /*1ec50*/  LDL.LU.64 R72, [R1+0xb70] ;  /* 0x000b700001487983 */ /* 0x002f280000300a00 */
[----:B------:R1:W-:Y:S04]  /*1ec60*/  STL.64 [R1+0x31e8], R130 ;  /* 0x0031e88201007387 */ /* 0x0003e80000100a00 */
[----:B-1----:R-:W4:Y:S04]  /*1ec70*/  LDL.LU.64 R130, [R1+0xb50] ;  /* 0x000b500001827983 */ /* 0x002f280000300a00 */
[----:B------:R1:W-:Y:S04]  /*1ec80*/  STL.64 [R1+0x9d8], R108 ;  /* 0x0009d86c01007387 */ /* 0x0003e80000100a00 */
[----:B-1----:R-:W4:Y:S04]  /*1ec90*/  LDL.LU.64 R108, [R1+0xb48] ;  /* 0x000b4800016c7983 */ /* 0x002f280000300a00 */
[----:B------:R1:W-:Y:S01]  /*1eca0*/  STL.64 [R1+0xa18], R124 ;  /* 0x000a187c01007387 */ /* 0x0003e20000100a00 */
[----:B------:R-:W-:-:S04]  /*1ecb0*/  IMAD.WIDE R24, R251, 0x4, R24 ;  /* 0x00000004fb187825 */ /* 0x000fc800078e0218 */
[C---:B-1----:R-:W-:Y:S02]  /*1ecc0*/  IMAD.WIDE R124, R251.reuse, 0x4, R126 ;  /* 0x00000004fb7c7825 */ /* 0x042fe400078e027e */
[----:B------:R-:W4:Y:S04]  /*1ecd0*/  LDL.LU.64 R126, [R1+0xb40] ;  /* 0x000b4000017e7983 */ /* 0x000f280000300a00 */
[----:B------:R1:W-:Y:S04]  /*1ece0*/  STL.64 [R1+0xa58], R124 ;  /* 0x000a587c01007387 */ /* 0x0003e80000100a00 */
[----:B-1----:R-:W4:Y:S04]  /*1ecf0*/  LDL.LU.64 R124, [R1+0xb38] ;  /* 0x000b3800017c7983 */ /* 0x002f280000300a00 */
[----:B------:R-:W-:Y:S04]  /*1ed00*/  STL.64 [R1+0x31f0], R248 ;  /* 0x0031f0f801007387 */ /* 0x000fe80000100a00 */
[----:B------:R1:W-:Y:S04]  /*1ed10*/  STL.64 [R1+0x32a8], R248 ;  /* 0x0032a8f801007387 */ /* 0x0003e80000100a00 */
[----:B-1----:R-:W3:Y:S04]  /*1ed20*/  LDL.LU.64 R248, [R1+0xbf0] ;  /* 0x000bf00001f87983 */ /* 0x002ee80000300a00 */
[----:B------:R1:W-:Y:S04]  /*1ed30*/  STL.64 [R1+0xa98], R24 ;  /* 0x000a981801007387 */ /* 0x0003e80000100a00 */
[----:B-1----:R-:W2:Y:S01]  /*1ed40*/  LDL.LU.64 R24, [R1+0x3860] ;  /* 0x0038600001187983 */ /* 0x002ea20000300a00 */
[----:B---3--:R-:W-:-:S05]  /*1ed50*/  IMAD.WIDE R248, R251, 0x4, R248 ;  /* 0x00000004fbf87825 */ /* 0x008fca00078e02f8 */
[----:B------:R2:W-:Y:S02]  /*1ed60*/  STL.64 [R1+0xad8], R248 ;  /* 0x000ad8f801007387 */ /* 0x0005e40000100a00 */
[C---:B--2---:R-:W-:Y:S02]  /*1ed70*/  IMAD.WIDE R248, R251.reuse, 0x4, R24 ;  /* 0x00000004fbf87825 */ /* 0x044fe400078e0218 */
[----:B------:R-:W2:Y:S04]  /*1ed80*/  LDL.LU.64 R24, [R1+0xb30] ;  /* 0x000b300001187983 */ /* 0x000ea80000300a00 */
[----:B------:R1:W-:Y:S02]  /*1ed90*/  STL.64 [R1+0xb18], R248 ;  /* 0x000b18f801007387 */ /* 0x0003e40000100a00 */
[----:B-1----:R-:W-:-:S02]  /*1eda0*/  IMAD.WIDE R248, R251, 0x4, R224 ;  /* 0x00000004fbf87825 */ /* 0x002fc400078e02e0 */
[----:B------:R-:W3:Y:S02]  /*1edb0*/  LDL.LU.64 R224, [R1+0x3858] ;  /* 0x0038580001e07983 */ /* 0x000ee40000300a00 */
[C---:B------:R-:W-:Y:S02]  /*1edc0*/  IMAD.WIDE R94, R251.reuse, 0x4, R94 ;  /* 0x00000004fb5e7825 */ /* 0x040fe400078e025e */
[----:B------:R1:W-:Y:S04]  /*1edd0*/  STL.64 [R1+0xb58], R248 ;  /* 0x000b58f801007387 */ /* 0x0003e80000100a00 */
[----:B------:R4:W-:Y:S01]  /*1ede0*/  STL.64 [R1+0xb98], R94 ;  /* 0x000b985e01007387 */ /* 0x0009e20000100a00 */
[----:B-1----:R-:W-:-:S04]  /*1edf0*/  IMAD.WIDE R248, R251, 0x4, R182 ;  /* 0x00000004fbf87825 */ /* 0x002fc800078e02b6 */
[C---:B------:R-:W-:Y:S01]  /*1ee00*/  IMAD.WIDE R182, R251.reuse, 0x4, R58 ;  /* 0x00000004fbb67825 */ /* 0x040fe200078e023a */
[----:B------:R-:W-:Y:S03]  /*1ee10*/  STL.64 [R1+0xbc8], R248 ;  /* 0x000bc8f801007387 */ /* 0x000fe60000100a00 */
[C---:B----4-:R-:W-:Y:S01]  /*1ee20*/  IMAD.WIDE R94, R251.reuse, 0x4, R198 ;  /* 0x00000004fb5e7825 */ /* 0x050fe200078e02c6 */
[----:B------:R-:W-:Y:S03]  /*1ee30*/  STL.64 [R1+0xbc0], R182 ;  /* 0x000bc0b601007387 */ /* 0x000fe60000100a00 */
[C---:B------:R-:W-:Y:S01]  /*1ee40*/  IMAD.WIDE R58, R251.reuse, 0x4, R28 ;  /* 0x00000004fb3a7825 */ /* 0x040fe200078e021c */
[----:B------:R1:W-:Y:S03]  /*1ee50*/  STL.64 [R1+0xbb8], R94 ;  /* 0x000bb85e01007387 */ /* 0x0003e60000100a00 */
[----:B------:R-:W-:-:S02]  /*1ee60*/  IMAD.WIDE R28, R251, 0x4, R98 ;  /* 0x00000004fb1c7825 */ /* 0x000fc400078e0262 */
[----:B------:R-:W4:Y:S04]  /*1ee70*/  LDL.LU.64 R98, [R1+0xb10] ;  /* 0x000b100001627983 */ /* 0x000f280000300a00 */
[----:B------:R1:W-:Y:S04]  /*1ee80*/  STL.64 [R1+0xbb0], R58 ;  /* 0x000bb03a01007387 */ /* 0x0003e80000100a00 */
[----:B------:R1:W-:Y:S02]  /*1ee90*/  STL.64 [R1+0xba8], R28 ;  /* 0x000ba81c01007387 */ /* 0x0003e40000100a00 */
[----:B-1----:R-:W-:-:S04]  /*1eea0*/  IMAD.WIDE R94, R251, 0x4, R128 ;  /* 0x00000004fb5e7825 */ /* 0x002fc800078e0280 */
[----:B------:R-:W-:-:S04]  /*1eeb0*/  IMAD.WIDE R58, R251, 0x4, R230 ;  /* 0x00000004fb3a7825 */ /* 0x000fc800078e02e6 */
[C---:B------:R-:W-:Y:S01]  /*1eec0*/  IMAD.WIDE R28, R251.reuse, 0x4, R170 ;  /* 0x00000004fb1c7825 */ /* 0x040fe200078e02aa */
[----:B------:R1:W-:Y:S04]  /*1eed0*/  STL.64 [R1+0xba0], R58 ;  /* 0x000ba03a01007387 */ /* 0x0003e80000100a00 */
[----:B------:R1:W-:Y:S04]  /*1eee0*/  STL.64 [R1+0xb90], R28 ;  /* 0x000b901c01007387 */ /* 0x0003e80000100a00 */
[----:B------:R1:W-:Y:S02]  /*1eef0*/  STL.64 [R1+0xb88], R94 ;  /* 0x000b885e01007387 */ /* 0x0003e40000100a00 */
[----:B-1----:R-:W-:-:S02]  /*1ef00*/  IMAD.WIDE R58, R251, 0x4, R14 ;  /* 0x00000004fb3a7825 */ /* 0x002fc400078e020e */
[----:B------:R-:W4:Y:S02]  /*1ef10*/  LDL.LU.64 R14, [R1+0xb08] ;  /* 0x000b0800010e7983 */ /* 0x000f240000300a00 */
[C---:B------:R-:W-:Y:S02]  /*1ef20*/  IMAD.WIDE R28, R251.reuse, 0x4, R96 ;  /* 0x00000004fb1c7825 */ /* 0x040fe400078e0260 */
[----:B------:R1:W-:Y:S04]  /*1ef30*/  STL.64 [R1+0xb80], R58 ;  /* 0x000b803a01007387 */ /* 0x0003e80000100a00 */
[----:B------:R-:W4:Y:S01]  /*1ef40*/  LDL.LU.64 R96, [R1+0xb00] ;  /* 0x000b000001607983 */ /* 0x000f220000300a00 */
[----:B------:R-:W-:-:S03]  /*1ef50*/  IMAD.WIDE R94, R251, 0x4, R204 ;  /* 0x00000004fb5e7825 */ /* 0x000fc600078e02cc */
[----:B------:R3:W-:Y:S01]  /*1ef60*/  STL.64 [R1+0xb78], R28 ;  /* 0x000b781c01007387 */ /* 0x0007e20000100a00 */
[----:B-1----:R-:W-:-:S03]  /*1ef70*/  IMAD.WIDE R58, R251, 0x4, R72 ;  /* 0x00000004fb3a7825 */ /* 0x002fc600078e0248 */
[----:B------:R-:W4:Y:S04]  /*1ef80*/  LDL.LU.64 R72, [R1+0xaf8] ;  /* 0x000af80001487983 */ /* 0x000f280000300a00 */
[----:B------:R-:W-:Y:S01]  /*1ef90*/  STL.64 [R1+0xb70], R58 ;  /* 0x000b703a01007387 */ /* 0x000fe20000100a00 */
[----:B---3--:R-:W-:-:S05]  /*1efa0*/  IMAD.WIDE R28, R251, 0x4, R224 ;  /* 0x00000004fb1c7825 */ /* 0x008fca00078e02e0 */
[----:B------:R-:W-:Y:S04]  /*1efb0*/  STL.64 [R1+0xb68], R28 ;  /* 0x000b681c01007387 */ /* 0x000fe80000100a00 */
[----:B------:R1:W-:Y:S04]  /*1efc0*/  STL.64 [R1+0xb60], R94 ;  /* 0x000b605e01007387 */ /* 0x0003e80000100a00 */
[----:B-1----:R-:W3:Y:S01]  /*1efd0*/  LDL.LU.64 R94, [R1+0xaf0] ;  /* 0x000af000015e7983 */ /* 0x002ee20000300a00 */
[----:B------:R-:W-:-:S04]  /*1efe0*/  IMAD.WIDE R58, R251, 0x4, R130 ;  /* 0x00000004fb3a7825 */ /* 0x000fc800078e0282 */
[C---:B------:R-:W-:Y:S01]  /*1eff0*/  IMAD.WIDE R28, R251.reuse, 0x4, R108 ;  /* 0x00000004fb1c7825 */ /* 0x040fe200078e026c */
[----:B------:R-:W-:Y:S04]  /*1f000*/  STL.64 [R1+0xb50], R58 ;  /* 0x000b503a01007387 */ /* 0x000fe80000100a00 */
[----:B------:R-:W3:Y:S04]  /*1f010*/  LDL.LU.64 R182, [R1+0xae8] ;  /* 0x000ae80001b67983 */ /* 0x000ee80000300a00 */
[----:B------:R1:W-:Y:S04]  /*1f020*/  STL.64 [R1+0xb48], R28 ;  /* 0x000b481c01007387 */ /* 0x0003e80000100a00 */
[----:B------:R-:W3:Y:S01]  /*1f030*/  LDL.LU.64 R248, [R1+0xad0] ;  /* 0x000ad00001f87983 */ /* 0x000ee20000300a00 */
[----:B-1----:R-:W-:-:S03]  /*1f040*/  IMAD.WIDE R28, R251, 0x4, R126 ;  /* 0x00000004fb1c7825 */ /* 0x002fc600078e027e */
[----:B------:R-:W3:Y:S04]  /*1f050*/  LDL.LU.64 R126, [R1+0xac8] ;  /* 0x000ac800017e7983 */ /* 0x000ee80000300a00 */
[----:B------:R1:W-:Y:S01]  /*1f060*/  STL.64 [R1+0xb40], R28 ;  /* 0x000b401c01007387 */ /* 0x0003e20000100a00 */
[----:B--2---:R-:W-:-:S03]  /*1f070*/  IMAD.WIDE R108, R251, 0x4, R24 ;  /* 0x00000004fb6c7825 */ /* 0x004fc600078e0218 */
[----:B------:R-:W2:Y:S01]  /*1f080*/  LDL.LU.64 R58, [R1+0xac0] ;  /* 0x000ac000013a7983 */ /* 0x000ea20000300a00 */
[----:B------:R-:W-:-:S03]  /*1f090*/  IMAD.WIDE R24, R251, 0x4, R114 ;  /* 0x00000004fb187825 */ /* 0x000fc600078e0272 */
[----:B------:R-:W2:Y:S01]  /*1f0a0*/  LDL.LU.64 R198, [R1+0xab8] ;  /* 0x000ab80001c67983 */ /* 0x000ea20000300a00 */
[----:B-1----:R-:W-:-:S05]  /*1f0b0*/  IMAD.WIDE R28, R251, 0x4, R124 ;  /* 0x00000004fb1c7825 */ /* 0x002fca00078e027c */
[----:B------:R1:W-:Y:S01]  /*1f0c0*/  STL.64 [R1+0xb38], R28 ;  /* 0x000b381c01007387 */ /* 0x0003e20000100a00 */
[----:B------:R-:W-:-:S03]  /*1f0d0*/  IMAD.WIDE R40, R251, 0x4, R40 ;  /* 0x00000004fb287825 */ /* 0x000fc600078e0228 */
[----:B-1----:R-:W2:Y:S04]  /*1f0e0*/  LDL.LU.64 R28, [R1+0xab0] ;  /* 0x000ab000011c7983 */ /* 0x002ea80000300a00 */
[----:B------:R-:W2:Y:S04]  /*1f0f0*/  LDL.LU.64 R230, [R1+0xa90] ;  /* 0x000a900001e67983 */ /* 0x000ea80000300a00 */
[----:B------:R-:W-:Y:S04]  /*1f100*/  STL.64 [R1+0xb30], R108 ;  /* 0x000b306c01007387 */ /* 0x000fe80000100a00 */
[----:B------:R-:W2:Y:S04]  /*1f110*/  LDL.LU.64 R170, [R1+0xa88] ;  /* 0x000a880001aa7983 */ /* 0x000ea80000300a00 */
[----:B------:R4:W-:Y:S04]  /*1f120*/  STL.64 [R1+0xb28], R24 ;  /* 0x000b281801007387 */ /* 0x0009e80000100a00 */
[----:B------:R-:W2:Y:S04]  /*1f130*/  LDL.LU.64 R128, [R1+0xa80] ;  /* 0x000a800001807983 */ /* 0x000ea80000300a00 */
[----:B------:R-:W2:Y:S01]  /*1f140*/  LDL.LU.64 R224, [R1+0xa78] ;  /* 0x000a780001e07983 */ /* 0x000ea20000300a00 */
[----:B----4-:R-:W-:-:S03]  /*1f150*/  IMAD.WIDE R24, R251, 0x4, R98 ;  /* 0x00000004fb187825 */ /* 0x010fc600078e0262 */
[----:B------:R-:W4:Y:S04]  /*1f160*/  LDL.LU.64 R204, [R1+0xa70] ;  /* 0x000a700001cc7983 */ /* 0x000f280000300a00 */
[----:B------:R-:W4:Y:S01]  /*1f170*/  LDL.LU.64 R130, [R1+0xa50] ;  /* 0x000a500001827983 */ /* 0x000f220000300a00 */
[----:B------:R-:W-:-:S03]  /*1f180*/  IMAD.WIDE R14, R251, 0x4, R14 ;  /* 0x00000004fb0e7825 */ /* 0x000fc600078e020e */
[----:B------:R1:W-:Y:S04]  /*1f190*/  STL.64 [R1+0xb20], R40 ;  /* 0x000b202801007387 */ /* 0x0003e80000100a00 */
[----:B------:R-:W4:Y:S04]  /*1f1a0*/  LDL.LU.64 R108, [R1+0xa48] ;  /* 0x000a4800016c7983 */ /* 0x000f280000300a00 */
[----:B------:R1:W-:Y:S04]  /*1f1b0*/  STL.64 [R1+0x2d48], R24 ;  /* 0x002d481801007387 */ /* 0x0003e80000100a00 */
[----:B------:R-:W4:Y:S01]  /*1f1c0*/  LDL.LU.64 R124, [R1+0xa40] ;  /* 0x000a4000017c7983 */ /* 0x000f220000300a00 */
[----:B-1----:R-:W-:-:S03]  /*1f1d0*/  IMAD.WIDE R40, R251, 0x4, R96 ;  /* 0x00000004fb287825 */ /* 0x002fc600078e0260 */
[----:B------:R-:W4:Y:S04]  /*1f1e0*/  LDL.LU.64 R24, [R1+0xa38] ;  /* 0x000a380001187983 */ /* 0x000f280000300a00 */
[----:B------:R-:W4:Y:S04]  /*1f1f0*/  LDL.LU.64 R114, [R1+0xa30] ;  /* 0x000a300001727983 */ /* 0x000f280000300a00 */
[----:B------:R-:W4:Y:S04]  /*1f200*/  LDL.LU.64 R96, [R1+0xa10] ;  /* 0x000a100001607983 */ /* 0x000f280000300a00 */
[----:B------:R1:W-:Y:S04]  /*1f210*/  STL.64 [R1+0x2d68], R14 ;  /* 0x002d680e01007387 */ /* 0x0003e80000100a00 */
[----:B------:R1:W-:Y:S02]  /*1f220*/  STL.64 [R1+0x2d80], R40 ;  /* 0x002d802801007387 */ /* 0x0003e40000100a00 */
[----:B-1----:R-:W-:-:S02]  /*1f230*/  IMAD.WIDE R14, R251, 0x4, R72 ;  /* 0x00000004fb0e7825 */ /* 0x002fc400078e0248 */
[----:B------:R-:W4:Y:S04]  /*1f240*/  LDL.LU.64 R40, [R1+0xa08] ;  /* 0x000a080001287983 */ /* 0x000f280000300a00 */
[----:B------:R-:W4:Y:S04]  /*1f250*/  LDL.LU.64 R98, [R1+0xa00] ;  /* 0x000a000001627983 */ /* 0x000f280000300a00 */
[----:B------:R1:W-:Y:S04]  /*1f260*/  STL.64 [R1+0x2d98], R14 ;  /* 0x002d980e01007387 */ /* 0x0003e80000100a00 */
[----:B-1----:R-:W4:Y:S04]  /*1f270*/  LDL.LU.64 R14, [R1+0x9f8] ;  /* 0x0009f800010e7983 */ /* 0x002f280000300a00 */
[----:B------:R-:W4:Y:S01]  /*1f280*/  LDL.LU.64 R72, [R1+0x9f0] ;  /* 0x0009f00001487983 */ /* 0x000f220000300a00 */
[----:B---3--:R-:W-:-:S05]  /*1f290*/  IMAD.WIDE R94, R251, 0x4, R94 ;  /* 0x00000004fb5e7825 */ /* 0x008fca00078e025e */
[----:B------:R1:W-:Y:S04]  /*1f2a0*/  STL.64 [R1+0x2db0], R94 ;  /* 0x002db05e01007387 */ /* 0x0003e80000100a00 */
[----:B-1----:R-:W3:Y:S01]  /*1f2b0*/  LDL.LU.64 R94, [R1+0x3850] ;  /* 0x00385000015e7983 */ /* 0x002ee20000300a00 */
[----:B------:R-:W-:-:S04]  /*1f2c0*/  IMAD.WIDE R182, R251, 0x4, R182 ;  /* 0x00000004fbb67825 */ /* 0x000fc800078e02b6 */
[C---:B------:R-:W-:Y:S01]  /*1f2d0*/  IMAD.WIDE R60, R251.reuse, 0x4, R60 ;  /* 0x00000004fb3c7825 */ /* 0x040fe200078e023c */
[----:B------:R1:W-:Y:S03]  /*1f2e0*/  STL.64 [R1+0x2dc8], R182 ;  /* 0x002dc8b601007387 */ /* 0x0003e60000100a00 */
[C---:B------:R-:W-:Y:S01]  /*1f2f0*/  IMAD.WIDE R248, R251.reuse, 0x4, R248 ;  /* 0x00000004fbf87825 */ /* 0x040fe200078e02f8 */
[----:B-1----:R-:W3:Y:S04]  /*1f300*/  LDL.LU.64 R182, [R1+0x3848] ;  /* 0x0038480001b67983 */ /* 0x002ee80000300a00 */
[----:B------:R1:W-:Y:S01]  /*1f310*/  STL.64 [R1+0x2de0], R60 ;  /* 0x002de03c01007387 */ /* 0x0003e20000100a00 */
[----:B--2---:R-:W-:-:S03]  /*1f320*/  IMAD.WIDE R58, R251, 0x4, R58 ;  /* 0x00000004fb3a7825 */ /* 0x004fc600078e023a */
[----:B-1----:R-:W2:Y:S04]  /*1f330*/  LDL.LU.64 R60, [R1+0x3840] ;  /* 0x00384000013c7983 */ /* 0x002ea80000300a00 */
[----:B------:R1:W-:Y:S01]  /*1f340*/  STL.64 [R1+0x2e00], R248 ;  /* 0x002e00f801007387 */ /* 0x0003e20000100a00 */
[----:B------:R-:W-:-:S04]  /*1f350*/  IMAD.WIDE R198, R251, 0x4, R198 ;  /* 0x00000004fbc67825 */ /* 0x000fc800078e02c6 */
[C---:B-1----:R-:W-:Y:S02]  /*1f360*/  IMAD.WIDE R248, R251.reuse, 0x4, R126 ;  /* 0x00000004fbf87825 */ /* 0x042fe400078e027e */
[----:B------:R-:W2:Y:S02]  /*1f370*/  LDL.LU.64 R126, [R1+0x9d0] ;  /* 0x0009d000017e7983 */ /* 0x000ea40000300a00 */
[C---:B------:R-:W-:Y:S02]  /*1f380*/  IMAD.WIDE R28, R251.reuse, 0x4, R28 ;  /* 0x00000004fb1c7825 */ /* 0x040fe400078e021c */
[----:B------:R-:W-:Y:S04]  /*1f390*/  STL.64 [R1+0x2e18], R248 ;  /* 0x002e18f801007387 */ /* 0x000fe80000100a00 */
[----:B------:R-:W-:Y:S04]  /*1f3a0*/  STL.64 [R1+0x2e28], R58 ;  /* 0x002e283a01007387 */ /* 0x000fe80000100a00 */
[----:B------:R-:W-:Y:S04]  /*1f3b0*/  STL.64 [R1+0x2e40], R198 ;  /* 0x002e40c601007387 */ /* 0x000fe80000100a00 */
[----:B------:R1:W-:Y:S02]  /*1f3c0*/  STL.64 [R1+0x2e50], R28 ;  /* 0x002e501c01007387 */ /* 0x0003e40000100a00 */
[----:B-1----:R-:W-:-:S04]  /*1f3d0*/  IMAD.WIDE R28, R251, 0x4, R230 ;  /* 0x00000004fb1c7825 */ /* 0x002fc800078e02e6 */
[----:B----4-:R-:W-:-:S04]  /*1f3e0*/  IMAD.WIDE R24, R251, 0x4, R24 ;  /* 0x00000004fb187825 */ /* 0x010fc800078e0218 */
[----:B---3--:R-:W-:-:S04]  /*1f3f0*/  IMAD.WIDE R58, R251, 0x4, R94 ;  /* 0x00000004fb3a7825 */ /* 0x008fc800078e025e */
        /* <DEDUP_REMOVED lines=8> */
[----:B------:R3:W-:Y:S04]  /*1f480*/  STL.64 [R1+0x2e98], R94 ;  /* 0x002e985e01007387 */ /* 0x0007e80000100a00 */
[----:B------:R4:W-:Y:S01]  /*1f490*/  STL.64 [R1+0x2ea8], R28 ;  /* 0x002ea81c01007387 */ /* 0x0009e20000100a00 */
[----:B-1----:R-:W-:-:S04]  /*1f4a0*/  IMAD.WIDE R58, R251, 0x4, R204 ;  /* 0x00000004fb3a7825 */ /* 0x002fc800078e02cc */
[C---:B---3--:R-:W-:Y:S01]  /*1f4b0*/  IMAD.WIDE R94, R251.reuse, 0x4, R206 ;  /* 0x00000004fb5e7825 */ /* 0x048fe200078e02ce */
[----:B------:R1:W-:Y:S03]  /*1f4c0*/  STL.64 [R1+0x2eb8], R58 ;  /* 0x002eb83a01007387 */ /* 0x0003e60000100a00 */
[C---:B----4-:R-:W-:Y:S01]  /*1f4d0*/  IMAD.WIDE R28, R251.reuse, 0x4, R6 ;  /* 0x00000004fb1c7825 */ /* 0x050fe200078e0206 */
[----:B------:R-:W-:Y:S03]  /*1f4e0*/  STL.64 [R1+0x2ed0], R94 ;  /* 0x002ed05e01007387 */ /* 0x000fe60000100a00 */
[C---:B------:R-:W-:Y:S01]  /*1f4f0*/  IMAD.WIDE R6, R251.reuse, 0x4, R108 ;  /* 0x00000004fb067825 */ /* 0x040fe200078e026c */
[----:B------:R3:W-:Y:S03]  /*1f500*/  STL.64 [R1+0x2ee8], R28 ;  /* 0x002ee81c01007387 */ /* 0x0007e60000100a00 */
[----:B-1----:R-:W-:-:S05]  /*1f510*/  IMAD.WIDE R58, R251, 0x4, R130 ;  /* 0x00000004fb3a7825 */ /* 0x002fca00078e0282 */
[----:B------:R-:W-:Y:S01]  /*1f520*/  STL.64 [R1+0x2f08], R58 ;  /* 0x002f083a01007387 */ /* 0x000fe20000100a00 */
[----:B---3--:R-:W-:-:S03]  /*1f530*/  IMAD.WIDE R28, R251, 0x4, R124 ;  /* 0x00000004fb1c7825 */ /* 0x008fc600078e027c */
[----:B------:R1:W-:Y:S04]  /*1f540*/  STL.64 [R1+0x2f18], R6 ;  /* 0x002f180601007387 */ /* 0x0003e80000100a00 */
[----:B------:R3:W-:Y:S04]  /*1f550*/  STL.64 [R1+0x2f28], R28 ;  /* 0x002f281c01007387 */ /* 0x0007e80000100a00 */
[----:B------:R-:W-:Y:S01]  /*1f560*/  STL.64 [R1+0x2f38], R24 ;  /* 0x002f381801007387 */ /* 0x000fe20000100a00 */
[----:B-1----:R-:W-:-:S04]  /*1f570*/  IMAD.WIDE R6, R251, 0x4, R114 ;  /* 0x00000004fb067825 */ /* 0x002fc800078e0272 */
[C---:B---3--:R-:W-:Y:S01]  /*1f580*/  IMAD.WIDE R28, R251.reuse, 0x4, R186 ;  /* 0x00000004fb1c7825 */ /* 0x048fe200078e02ba */
[----:B------:R1:W-:Y:S04]  /*1f590*/  STL.64 [R1+0x2f48], R6 ;  /* 0x002f480601007387 */ /* 0x0003e80000100a00 */
[----:B------:R3:W-:Y:S01]  /*1f5a0*/  STL.64 [R1+0x2f58], R28 ;  /* 0x002f581c01007387 */ /* 0x0007e20000100a00 */
[----:B-1----:R-:W-:-:S03]  /*1f5b0*/  IMAD.WIDE R6, R251, 0x4, R96 ;  /* 0x00000004fb067825 */ /* 0x002fc600078e0260 */
[----:B------:R-:W4:Y:S01]  /*1f5c0*/  LDL.LU.64 R96, [R1+0x9c8] ;  /* 0x0009c80001607983 */ /* 0x000f220000300a00 */
[----:B------:R-:W-:-:S04]  /*1f5d0*/  IMAD.WIDE R24, R251, 0x4, R136 ;  /* 0x00000004fb187825 */ /* 0x000fc800078e0288 */
[C---:B---3--:R-:W-:Y:S01]  /*1f5e0*/  IMAD.WIDE R28, R251.reuse, 0x4, R40 ;  /* 0x00000004fb1c7825 */ /* 0x048fe200078e0228 */
[----:B------:R1:W-:Y:S04]  /*1f5f0*/  STL.64 [R1+0x2f68], R24 ;  /* 0x002f681801007387 */ /* 0x0003e80000100a00 */
[----:B------:R3:W-:Y:S04]  /*1f600*/  STL.64 [R1+0x2f90], R6 ;  /* 0x002f900601007387 */ /* 0x0007e80000100a00 */
[----:B------:R-:W-:Y:S01]  /*1f610*/  STL.64 [R1+0x2fa0], R28 ;  /* 0x002fa01c01007387 */ /* 0x000fe20000100a00 */
[----:B-1----:R-:W-:-:S04]  /*1f620*/  IMAD.WIDE R24, R251, 0x4, R14 ;  /* 0x00000004fb187825 */ /* 0x002fc800078e020e */
[----:B---3--:R-:W-:-:S04]  /*1f630*/  IMAD.WIDE R6, R251, 0x4, R98 ;  /* 0x00000004fb067825 */ /* 0x008fc800078e0262 */
[C---:B------:R-:W-:Y:S01]  /*1f640*/  IMAD.WIDE R14, R251.reuse, 0x4, R72 ;  /* 0x00000004fb0e7825 */ /* 0x040fe200078e0248 */
[----:B------:R1:W-:Y:S04]  /*1f650*/  STL.64 [R1+0x2fb0], R6 ;  /* 0x002fb00601007387 */ /* 0x0003e80000100a00 */
[----:B------:R-:W-:Y:S04]  /*1f660*/  STL.64 [R1+0x2fc8], R24 ;  /* 0x002fc81801007387 */ /* 0x000fe80000100a00 */
[----:B------:R-:W3:Y:S01]  /*1f670*/  LDL.LU.64 R58, [R1+0x9c0] ;  /* 0x0009c000013a7983 */ /* 0x000ee20000300a00 */
[----:B-1----:R-:W-:-:S03]  /*1f680*/  IMAD.WIDE R6, R251, 0x4, R56 ;  /* 0x00000004fb067825 */ /* 0x002fc600078e0238 */
[----:B------:R1:W-:Y:S04]  /*1f690*/  STL.64 [R1+0x2fe0], R14 ;  /* 0x002fe00e01007387 */ /* 0x0003e80000100a00 */
[----:B------:R-:W3:Y:S04]  /*1f6a0*/  LDL.LU.64 R198, [R1+0x9b8] ;  /* 0x0009b80001c67983 */ /* 0x000ee80000300a00 */
[----:B------:R2:W-:Y:S04]  /*1f6b0*/  STL.64 [R1+0x2ff8], R6 ;  /* 0x002ff80601007387 */ /* 0x0005e80000100a00 */
[----:B------:R-:W3:Y:S01]  /*1f6c0*/  LDL.LU.64 R28, [R1+0x9b0] ;  /* 0x0009b000011c7983 */ /* 0x000ee20000300a00 */
[----:B-1----:R-:W-:-:S03]  /*1f6d0*/  IMAD.WIDE R14, R251, 0x4, R82 ;  /* 0x00000004fb0e7825 */ /* 0x002fc600078e0252 */
[----:B------:R-:W3:Y:S01]  /*1f6e0*/  LDL.LU.64 R94, [R1+0x990] ;  /* 0x00099000015e7983 */ /* 0x000ee20000300a00 */
[----:B--2---:R-:W-:-:S03]  /*1f6f0*/  IMAD.WIDE R6, R251, 0x4, R126 ;  /* 0x00000004fb067825 */ /* 0x004fc600078e027e */
[----:B------:R-:W-:Y:S04]  /*1f700*/  STL.64 [R1+0x3010], R14 ;  /* 0x0030100e01007387 */ /* 0x000fe80000100a00 */
[----:B------:R-:W2:Y:S04]  /*1f710*/  LDL.LU.64 R200, [R1+0x988] ;  /* 0x0009880001c87983 */ /* 0x000ea80000300a00 */
[----:B------:R1:W-:Y:S04]  /*1f720*/  STL.64 [R1+0x3038], R6 ;  /* 0x0030380601007387 */ /* 0x0003e80000100a00 */
        /* <DEDUP_REMOVED lines=17> */
[----:B------:R-:W2:Y:S01]  /*1f840*/  LDL.LU.64 R72, [R1+0x970] ;  /* 0x0009700001487983 */ /* 0x000ea20000300a00 */
[----:B----4-:R-:W-:-:S03]  /*1f850*/  IMAD.WIDE R56, R251, 0x4, R96 ;  /* 0x00000004fb387825 */ /* 0x010fc600078e0260 */
[----:B------:R-:W4:Y:S04]  /*1f860*/  LDL.LU.64 R96, [R1+0x938] ;  /* 0x0009380001607983 */ /* 0x000f280000300a00 */
[----:B------:R-:W4:Y:S04]  /*1f870*/  LDL.LU.64 R248, [R1+0x8f8] ;  /* 0x0008f80001f87983 */ /* 0x000f280000300a00 */
[----:B------:R1:W-:Y:S01]  /*1f880*/  STL.64 [R1+0x3048], R56 ;  /* 0x0030483801007387 */ /* 0x0003e20000100a00 */
[----:B------:R-:W-:-:S04]  /*1f890*/  IMAD.WIDE R104, R251, 0x4, R104 ;  /* 0x00000004fb687825 */ /* 0x000fc800078e0268 */
[C---:B------:R-:W-:Y:S01]  /*1f8a0*/  IMAD.WIDE R214, R251.reuse, 0x4, R214 ;  /* 0x00000004fbd67825 */ /* 0x040fe200078e02d6 */
[----:B-1----:R-:W4:Y:S04]  /*1f8b0*/  LDL.LU.64 R56, [R1+0x8b8] ;  /* 0x0008b80001387983 */ /* 0x002f280000300a00 */
[----:B------:R-:W4:Y:S04]  /*1f8c0*/  LDL.LU.64 R82, [R1+0x878] ;  /* 0x0008780001527983 */ /* 0x000f280000300a00 */
[----:B------:R-:W4:Y:S01]  /*1f8d0*/  LDL.LU.64 R126, [R1+0x838] ;  /* 0x00083800017e7983 */ /* 0x000f220000300a00 */
[----:B---3--:R-:W-:-:S05]  /*1f8e0*/  IMAD.WIDE R58, R251, 0x4, R58 ;  /* 0x00000004fb3a7825 */ /* 0x008fca00078e023a */
[----:B------:R1:W-:Y:S01]  /*1f8f0*/  STL.64 [R1+0x3060], R58 ;  /* 0x0030603a01007387 */ /* 0x0003e20000100a00 */
[----:B------:R-:W-:-:S04]  /*1f900*/  IMAD.WIDE R198, R251, 0x4, R198 ;  /* 0x00000004fbc67825 */ /* 0x000fc800078e02c6 */
[C---:B------:R-:W-:Y:S01]  /*1f910*/  IMAD.WIDE R28, R251.reuse, 0x4, R28 ;  /* 0x00000004fb1c7825 */ /* 0x040fe200078e021c */
[----:B-1----:R-:W3:Y:S04]  /*1f920*/  LDL.LU.64 R58, [R1+0x3838] ;  /* 0x00383800013a7983 */ /* 0x002ee80000300a00 */
[----:B------:R1:W-:Y:S01]  /*1f930*/  STL.64 [R1+0x3070], R198 ;  /* 0x003070c601007387 */ /* 0x0003e20000100a00 */
[----:B------:R-:W-:-:S04]  /*1f940*/  IMAD.WIDE R94, R251, 0x4, R94 ;  /* 0x00000004fb5e7825 */ /* 0x000fc800078e025e */
[C---:B--2---:R-:W-:Y:S01]  /*1f950*/  IMAD.WIDE R200, R251.reuse, 0x4, R200 ;  /* 0x00000004fbc87825 */ /* 0x044fe200078e02c8 */
[----:B-1----:R-:W2:Y:S04]  /*1f960*/  LDL.LU.64 R198, [R1+0x3830] ;  /* 0x0038300001c67983 */ /* 0x002ea80000300a00 */
[----:B------:R1:W-:Y:S01]  /*1f970*/  STL.64 [R1+0x3080], R28 ;  /* 0x0030801c01007387 */ /* 0x0003e20000100a00 */
[----:B------:R-:W-:-:S04]  /*1f980*/  IMAD.WIDE R230, R251, 0x4, R230 ;  /* 0x00000004fbe67825 */ /* 0x000fc800078e02e6 */
[C---:B------:R-:W-:Y:S01]  /*1f990*/  IMAD.WIDE R170, R251.reuse, 0x4, R170 ;  /* 0x00000004fbaa7825 */ /* 0x040fe200078e02aa */
[----:B-1----:R-:W2:Y:S04]  /*1f9a0*/  LDL.LU.64 R28, [R1+0x3828] ;  /* 0x00382800011c7983 */ /* 0x002ea80000300a00 */
[----:B------:R1:W-:Y:S01]  /*1f9b0*/  STL.64 [R1+0x3090], R104 ;  /* 0x0030906801007387 */ /* 0x0003e20000100a00 */
[----:B------:R-:W-:-:S03]  /*1f9c0*/  IMAD.WIDE R128, R251, 0x4, R128 ;  /* 0x00000004fb807825 */ /* 0x000fc600078e0280 */
[----:B-1----:R-:W3:Y:S04]  /*1f9d0*/  LDL.LU.64 R104, [R1+0x3820] ;  /* 0x0038200001687983 */ /* 0x002ee80000300a00 */
[----:B------:R1:W-:Y:S01]  /*1f9e0*/  STL.64 [R1+0x30a0], R214 ;  /* 0x0030a0d601007387 */ /* 0x0003e20000100a00 */
[----:B------:R-:W-:-:S03]  /*1f9f0*/  IMAD.WIDE R224, R251, 0x4, R224 ;  /* 0x00000004fbe07825 */ /* 0x000fc600078e02e0 */
[----:B-1----:R-:W2:Y:S04]  /*1fa00*/  LDL.LU.64 R214, [R1+0x3818] ;  /* 0x0038180001d67983 */ /* 0x002ea80000300a00 */
[----:B------:R1:W-:Y:S01]  /*1fa10*/  STL.64 [R1+0x30b8], R94 ;  /* 0x0030b85e01007387 */ /* 0x0003e20000100a00 */
[----:B------:R-:W-:-:S03]  /*1fa20*/  IMAD.WIDE R204, R251, 0x4, R204 ;  /* 0x00000004fbcc7825 */ /* 0x000fc600078e02cc */
        /* <DEDUP_REMOVED lines=44> */
[----:B----4-:R-:W-:-:S03]  /*1fcf0*/  IMAD.WIDE R96, R251, 0x4, R96 ;  /* 0x00000004fb607825 */ /* 0x010fc600078e0260 */
[----:B-1----:R-:W4:Y:S04]  /*1fd00*/  LDL.LU.64 R136, [R1+0x3798] ;  /* 0x0037980001887983 */ /* 0x002f280000300a00 */
[----:B------:R1:W-:Y:S04]  /*1fd10*/  STL.64 [R1+0x3178], R40 ;  /* 0x0031782801007387 */ /* 0x0003e80000100a00 */
[----:B-1----:R-:W2:Y:S04]  /*1fd20*/  LDL.LU.64 R40, [R1+0x3790] ;  /* 0x0037900001287983 */ /* 0x002ea80000300a00 */
[----:B------:R1:W-:Y:S04]  /*1fd30*/  STL.64 [R1+0x3180], R98 ;  /* 0x0031806201007387 */ /* 0x0003e80000100a00 */
[----:B-1----:R-:W2:Y:S04]  /*1fd40*/  LDL.LU.64 R98, [R1+0x3788] ;  /* 0x0037880001627983 */ /* 0x002ea80000300a00 */
[----:B------:R1:W-:Y:S04]  /*1fd50*/  STL.64 [R1+0x3190], R14 ;  /* 0x0031900e01007387 */ /* 0x0003e80000100a00 */
[----:B-1----:R-:W2:Y:S04]  /*1fd60*/  LDL.LU.64 R14, [R1+0x3780] ;  /* 0x00378000010e7983 */ /* 0x002ea80000300a00 */
[----:B------:R1:W-:Y:S04]  /*1fd70*/  STL.64 [R1+0x3198], R72 ;  /* 0x0031984801007387 */ /* 0x0003e80000100a00 */
[----:B-1----:R-:W3:Y:S04]  /*1fd80*/  LDL.LU.64 R72, [R1+0x3778] ;  /* 0x0037780001487983 */ /* 0x002ee80000300a00 */
[----:B------:R1:W-:Y:S04]  /*1fd90*/  STL.64 [R1+0x31a8], R2 ;  /* 0x0031a80201007387 */ /* 0x0003e80000100a00 */
[----:B-1----:R-:W4:Y:S04]  /*1fda0*/  LDL.LU.64 R2, [R1+0x3770] ;  /* 0x0037700001027983 */ /* 0x002f280000300a00 */
[----:B------:R1:W-:Y:S04]  /*1fdb0*/  STL.64 [R1+0x31a0], R96 ;  /* 0x0031a06001007387 */ /* 0x0003e80000100a00 */
[----:B-1----:R-:W2:Y:S01]  /*1fdc0*/  LDL.LU.64 R96, [R1+0x3768] ;  /* 0x0037680001607983 */ /* 0x002ea20000300a00 */
[----:B------:R-:W-:-:S05]  /*1fdd0*/  IMAD.WIDE R248, R251, 0x4, R248 ;  /* 0x00000004fbf87825 */ /* 0x000fca00078e02f8 */
[----:B------:R1:W-:Y:S01]  /*1fde0*/  STL.64 [R1+0x31b0], R248 ;  /* 0x0031b0f801007387 */ /* 0x0003e20000100a00 */
[----:B------:R-:W-:-:S04]  /*1fdf0*/  IMAD.WIDE R64, R251, 0x4, R64 ;  /* 0x00000004fb407825 */ /* 0x000fc800078e0240 */
[----:B-1----:R-:W-:-:S04]  /*1fe00*/  IMAD.WIDE R248, R251, 0x4, R56 ;  /* 0x00000004fbf87825 */ /* 0x002fc800078e0238 */
[C---:B------:R-:W-:Y:S01]  /*1fe10*/  IMAD.WIDE R56, R251.reuse, 0x4, R82 ;  /* 0x00000004fb387825 */ /* 0x040fe200078e0252 */
[----:B------:R-:W-:Y:S03]  /*1fe20*/  STL.64 [R1+0x31c0], R248 ;  /* 0x0031c0f801007387 */ /* 0x000fe60000100a00 */
[C---:B------:R-:W-:Y:S01]  /*1fe30*/  IMAD.WIDE R82, R251.reuse, 0x4, R126 ;  /* 0x00000004fb527825 */ /* 0x040fe200078e027e */
[----:B------:R-:W-:Y:S04]  /*1fe40*/  STL.64 [R1+0x31d0], R56 ;  /* 0x0031d03801007387 */ /* 0x000fe80000100a00 */
[----:B------:R1:W-:Y:S04]  /*1fe50*/  STL.64 [R1+0x31e0], R82 ;  /* 0x0031e05201007387 */ /* 0x0003e80000100a00 */
[----:B------:R1:W-:Y:S02]  /*1fe60*/  STL.64 [R1+0x31f8], R64 ;  /* 0x0031f84001007387 */ /* 0x0003e40000100a00 */
[----:B-1----:R-:W-:-:S02]  /*1fe70*/  IMAD.WIDE R82, R251, 0x4, R220 ;  /* 0x00000004fb527825 */ /* 0x002fc400078e02dc */
[----:B------:R-:W3:Y:S02]  /*1fe80*/  LDL.LU.64 R64, [R1+0x7e8] ;  /* 0x0007e80001407983 */ /* 0x000ee40000300a00 */
[----:B----4-:R-:W-:-:S04]  /*1fe90*/  IMAD.WIDE R2, R251, 0x4, R2 ;  /* 0x00000004fb027825 */ /* 0x010fc800078e0202 */
[----:B--2---:R-:W-:-:S05]  /*1fea0*/  IMAD.WIDE R56, R251, 0x4, R96 ;  /* 0x00000004fb387825 */ /* 0x004fca00078e0260 */
[----:B------:R1:W-:Y:S04]  /*1feb0*/  STL.64 [R1+0x3200], R56 ;  /* 0x0032003801007387 */ /* 0x0003e80000100a00 */
[----:B------:R-:W-:Y:S04]  /*1fec0*/  STL.64 [R1+0x3208], R82 ;  /* 0x0032085201007387 */ /* 0x000fe80000100a00 */
[----:B------:R-:W2:Y:S01]  /*1fed0*/  LDL.LU.64 R96, [R1+0x7a8] ;  /* 0x0007a80001607983 */ /* 0x000ea20000300a00 */
[----:B-1----:R-:W-:-:S05]  /*1fee0*/  IMAD.WIDE R56, R251, 0x4, R112 ;  /* 0x00000004fb387825 */ /* 0x002fca00078e0270 */
[----:B------:R-:W-:Y:S04]  /*1fef0*/  STL.64 [R1+0x3210], R56 ;  /* 0x0032103801007387 */ /* 0x000fe80000100a00 */
[----:B------:R-:W4:Y:S04]  /*1ff00*/  LDL.LU.64 R220, [R1+0x768] ;  /* 0x0007680001dc7983 */ /* 0x000f280000300a00 */
[----:B------:R1:W-:Y:S04]  /*1ff10*/  STL.64 [R1+0x3218], R2 ;  /* 0x0032180201007387 */ /* 0x0003e80000100a00 */
[----:B------:R-:W4:Y:S04]  /*1ff20*/  LDL.LU.64 R112, [R1+0x728] ;  /* 0x0007280001707983 */ /* 0x000f280000300a00 */
[----:B-1----:R-:W4:Y:S01]  /*1ff30*/  LDL.LU.64 R2, [R1+0x6e8] ;  /* 0x0006e80001027983 */ /* 0x002f220000300a00 */
[----:B---3--:R-:W-:-:S04]  /*1ff40*/  IMAD.WIDE R72, R251, 0x4, R72 ;  /* 0x00000004fb487825 */ /* 0x008fc800078e0248 */
[C---:B------:R-:W-:Y:S01]  /*1ff50*/  IMAD.WIDE R82, R251.reuse, 0x4, R136 ;  /* 0x00000004fb527825 */ /* 0x040fe200078e0288 */
[----:B------:R1:W-:Y:S03]  /*1ff60*/  STL.64 [R1+0x3220], R72 ;  /* 0x0032204801007387 */ /* 0x0003e60000100a00 */
[C---:B------:R-:W-:Y:S01]  /*1ff70*/  IMAD.WIDE R56, R251.reuse, 0x4, R124 ;  /* 0x00000004fb387825 */ /* 0x040fe200078e027c */
[----:B------:R-:W-:Y:S04]  /*1ff80*/  STL.64 [R1+0x3228], R82 ;  /* 0x0032285201007387 */ /* 0x000fe80000100a00 */
[----:B------:R3:W-:Y:S01]  /*1ff90*/  STL.64 [R1+0x3230], R56 ;  /* 0x0032303801007387 */ /* 0x0007e20000100a00 */
[----:B-1----:R-:W-:-:S04]  /*1ffa0*/  IMAD.WIDE R72, R251, 0x4, R142 ;  /* 0x00000004fb487825 */ /* 0x002fc800078e028e */
[C---:B------:R-:W-:Y:S01]  /*1ffb0*/  IMAD.WIDE R42, R251.reuse, 0x4, R42 ;  /* 0x00000004fb2a7825 */ /* 0x040fe200078e022a */
[----:B---3--:R-:W3:Y:S04]  /*1ffc0*/  LDL.LU.64 R56, [R1+0x6a8] ;  /* 0x0006a80001387983 */ /* 0x008ee80000300a00 */
[----:B------:R1:W-:Y:S04]  /*1ffd0*/  STL.64 [R1+0x3238], R72 ;  /* 0x0032384801007387 */ /* 0x0003e80000100a00 */
[----:B------:R-:W3:Y:S04]  /*1ffe0*/  LDL.LU.64 R136, [R1+0x668] ;  /* 0x0006680001887983 */ /* 0x000ee80000300a00 */
[----:B------:R1:W-:Y:S02]  /*1fff0*/  STL.64 [R1+0x3240], R42 ;  /* 0x0032402a01007387 */ /* 0x0003e40000100a00 */
[----:B-1----:R-:W-:-:S02]  /*20000*/  IMAD.WIDE R72, R251, 0x4, R176 ;  /* 0x00000004fb487825 */ /* 0x002fc400078e02b0 */
[----:B------:R-:W3:Y:S02]  /*20010*/  LDL.LU.64 R42, [R1+0x628] ;  /* 0x00062800012a7983 */ /* 0x000ee40000300a00 */
[C---:B------:R-:W-:Y:S02]  /*20020*/  IMAD.WIDE R82, R251.reuse, 0x4, R34 ;  /* 0x00000004fb527825 */ /* 0x040fe400078e0222 */
[----:B------:R-:W3:Y:S04]  /*20030*/  LDL.LU.64 R124, [R1+0x5e8] ;  /* 0x0005e800017c7983 */ /* 0x000ee80000300a00 */
[----:B------:R-:W3:Y:S01]  /*20040*/  LDL.LU.64 R142, [R1+0x5a8] ;  /* 0x0005a800018e7983 */ /* 0x000ee20000300a00 */
[----:B------:R-:W-:-:S03]  /*20050*/  IMAD.WIDE R34, R251, 0x4, R216 ;  /* 0x00000004fb227825 */ /* 0x000fc600078e02d8 */
[----:B------:R1:W-:Y:S04]  /*20060*/  STL.64 [R1+0x3248], R72 ;  /* 0x0032484801007387 */ /* 0x0003e80000100a00 */
[----:B------:R-:W3:Y:S04]  /*20070*/  LDL.LU.64 R176, [R1+0x568] ;  /* 0x0005680001b07983 */ /* 0x000ee80000300a00 */
[----:B------:R1:W-:Y:S02]  /*20080*/  STL.64 [R1+0x3250], R82 ;  /* 0x0032505201007387 */ /* 0x0003e40000100a00 */
[----:B-1----:R-:W-:-:S04]  /*20090*/  IMAD.WIDE R72, R251, 0x4, R30 ;  /* 0x00000004fb487825 */ /* 0x002fc800078e021e */
[C---:B------:R-:W-:Y:S01]  /*200a0*/  IMAD.WIDE R30, R251.reuse, 0x4, R208 ;  /* 0x00000004fb1e7825 */ /* 0x040fe200078e02d0 */
[----:B------:R1:W-:Y:S04]  /*200b0*/  STL.64 [R1+0x3258], R72 ;  /* 0x0032584801007387 */ /* 0x0003e80000100a00 */
[----:B------:R-:W3:Y:S04]  /*200c0*/  LDL.LU.64 R82, [R1+0x528] ;  /* 0x0005280001527983 */ /* 0x000ee80000300a00 */
[----:B------:R1:W-:Y:S04]  /*200d0*/  STL.64 [R1+0x3260], R34 ;  /* 0x0032602201007387 */ /* 0x0003e80000100a00 */
[----:B------:R-:W3:Y:S01]  /*200e0*/  LDL.LU.64 R126, [R1+0x4e8] ;  /* 0x0004e800017e7983 */ /* 0x000ee20000300a00 */
[----:B------:R-:W-:-:S03]  /*200f0*/  IMAD.WIDE R88, R251, 0x4, R88 ;  /* 0x00000004fb587825 */ /* 0x000fc600078e0258 */
[----:B------:R1:W-:Y:S04]  /*20100*/  STL.64 [R1+0x3268], R30 ;  /* 0x0032681e01007387 */ /* 0x0003e80000100a00 */
[----:B-1----:R-:W3:Y:S01]  /*20110*/  LDL.LU.64 R72, [R1+0x4a8] ;  /* 0x0004a80001487983 */ /* 0x002ee20000300a00 */
[----:B------:R-:W-:-:S03]  /*20120*/  IMAD.WIDE R248, R251, 0x4, R64 ;  /* 0x00000004fbf87825 */ /* 0x000fc600078e0240 */
[----:B------:R-:W3:Y:S04]  /*20130*/  LDL.LU.64 R34, [R1+0x468] ;  /* 0x0004680001227983 */ /* 0x000ee80000300a00 */
[----:B------:R-:W3:Y:S04]  /*20140*/  LDL.LU.64 R30, [R1+0x820] ;  /* 0x00082000011e7983 */ /* 0x000ee80000300a00 */
[----:B------:R-:W3:Y:S04]  /*20150*/  LDL.LU.64 R216, [R1+0x818] ;  /* 0x0008180001d87983 */ /* 0x000ee80000300a00 */
[----:B------:R-:W3:Y:S04]  /*20160*/  LDL.LU.64 R208, [R1+0x810] ;  /* 0x0008100001d07983 */ /* 0x000ee80000300a00 */
[----:B------:R1:W-:Y:S04]  /*20170*/  STL.64 [R1+0x3270], R88 ;  /* 0x0032705801007387 */ /* 0x0003e80000100a00 */
[----:B-1----:R-:W3:Y:S04]  /*20180*/  LDL.LU.64 R88, [R1+0x808] ;  /* 0x0008080001587983 */ /* 0x002ee80000300a00 */
[----:B------:R-:W3:Y:S04]  /*20190*/  LDL.LU.64 R64, [R1+0x800] ;  /* 0x0008000001407983 */ /* 0x000ee80000300a00 */
[----:B------:R2:W-:Y:S02]  /*201a0*/  STL.64 [R1+0x9a0], R248 ;  /* 0x0009a0f801007387 */ /* 0x0005e40000100a00 */
[----:B--2---:R-:W-:-:S05]  /*201b0*/  IMAD.WIDE R248, R251, 0x4, R96 ;  /* 0x00000004fbf87825 */ /* 0x004fca00078e0260 */
[----:B------:R-:W-:Y:S01]  /*201c0*/  STL.64 [R1+0x9e8], R248 ;  /* 0x0009e8f801007387 */ /* 0x000fe20000100a00 */
[----:B----4-:R-:W-:-:S05]  /*201d0*/  IMAD.WIDE R96, R251, 0x4, R220 ;  /* 0x00000004fb607825 */ /* 0x010fca00078e02dc */
[----:B------:R1:W-:Y:S01]  /*201e0*/  STL.64 [R1+0xa38], R96 ;  /* 0x000a386001007387 */ /* 0x0003e20000100a00 */
[----:B------:R-:W-:-:S04]  /*201f0*/  IMAD.WIDE R220, R251, 0x4, R112 ;  /* 0x00000004fbdc7825 */ /* 0x000fc800078e0270 */
[C---:B------:R-:W-:Y:S01]  /*20200*/  IMAD.WIDE R112, R251.reuse, 0x4, R2 ;  /* 0x00000004fb707825 */ /* 0x040fe200078e0202 */
[----:B-1----:R-:W2:Y:S04]  /*20210*/  LDL.LU.64 R96, [R1+0x7e0] ;  /* 0x0007e00001607983 */ /* 0x002ea80000300a00 */
[----:B------:R1:W-:Y:S04]  /*20220*/  STL.64 [R1+0xa60], R220 ;  /* 0x000a60dc01007387 */ /* 0x0003e80000100a00 */
[----:B------:R-:W4:Y:S04]  /*20230*/  LDL.LU.64 R2, [R1+0x7d8] ;  /* 0x0007d80001027983 */ /* 0x000f280000300a00 */
[----:B------:R3:W-:Y:S04]  /*20240*/  STL.64 [R1+0x2be8], R112 ;  /* 0x002be87001007387 */ /* 0x0007e80000100a00 */
[----:B------:R-:W4:Y:S04]  /*20250*/  LDL.LU.64 R248, [R1+0x7d0] ;  /* 0x0007d00001f87983 */ /* 0x000f280000300a00 */
[----:B-1----:R-:W4:Y:S04]  /*20260*/  LDL.LU.64 R220, [R1+0x7c8] ;  /* 0x0007c80001dc7983 */ /* 0x002f280000300a00 */
[----:B---3--:R-:W3:Y:S01]  /*20270*/  LDL.LU.64 R112, [R1+0x7c0] ;  /* 0x0007c00001707983 */ /* 0x008ee20000300a00 */
[----:B------:R-:W-:-:S05]  /*20280*/  IMAD.WIDE R56, R251, 0x4, R56 ;  /* 0x00000004fb387825 */ /* 0x000fca00078e0238 */
[----:B------:R1:W-:Y:S01]  /*20290*/  STL.64 [R1+0x2c90], R56 ;  /* 0x002c903801007387 */ /* 0x0003e20000100a00 */
[----:B------:R-:W-:-:S03]  /*202a0*/  IMAD.WIDE R136, R251, 0x4, R136 ;  /* 0x00000004fb887825 */ /* 0x000fc600078e0288 */
[----:B-1----:R-:W3:Y:S04]  /*202b0*/  LDL.LU.64 R56, [R1+0x3760] ;  /* 0x0037600001387983 */ /* 0x002ee80000300a00 */
[----:B------:R1:W-:Y:S02]  /*202c0*/  STL.64 [R1+0x2d60], R136 ;  /* 0x002d608801007387 */ /* 0x0003e40000100a00 */
[C---:B-1----:R-:W-:Y:S02]  /*202d0*/  IMAD.WIDE R136, R251.reuse, 0x4, R42 ;  /* 0x00000004fb887825 */ /* 0x042fe400078e022a */
[----:B------:R-:W3:Y:S04]  /*202e0*/  LDL.LU.64 R42, [R1+0x7a0] ;  /* 0x0007a000012a7983 */ /* 0x000ee80000300a00 */
[----:B------:R1:W-:Y:S02]  /*202f0*/  STL.64 [R1+0x2e38], R136 ;  /* 0x002e388801007387 */ /* 0x0003e40000100a00 */
[----:B-1----:R-:W-:-:S04]  /*20300*/  IMAD.WIDE R136, R251, 0x4, R124 ;  /* 0x00000004fb887825 */ /* 0x002fc800078e027c */
        /* <DEDUP_REMOVED lines=11> */
[----:B------:R-:W-:-:S04]  /*203c0*/  IMAD.WIDE R30, R251, 0x4, R30 ;  /* 0x00000004fb1e7825 */ /* 0x000fc800078e021e */
[C---:B------:R-:W-:Y:S01]  /*203d0*/  IMAD.WIDE R216, R251.reuse, 0x4, R216 ;  /* 0x00000004fbd87825 */ /* 0x040fe200078e02d8 */
[----:B-1----:R-:W3:Y:S04]  /*203e0*/  LDL.LU.64 R142, [R1+0x788] ;  /* 0x00078800018e7983 */ /* 0x002ee80000300a00 */
[----:B------:R-:W3:Y:S04]  /*203f0*/  LDL.LU.64 R176, [R1+0x780] ;  /* 0x0007800001b07983 */ /* 0x000ee80000300a00 */
[----:B------:R1:W-:Y:S01]  /*20400*/  STL.64 [R1+0x2fd8], R82 ;  /* 0x002fd85201007387 */ /* 0x0003e20000100a00 */
[----:B------:R-:W-:-:S03]  /*20410*/  IMAD.WIDE R208, R251, 0x4, R208 ;  /* 0x00000004fbd07825 */ /* 0x000fc600078e02d0 */
[----:B-1----:R-:W3:Y:S04]  /*20420*/  LDL.LU.64 R82, [R1+0x3758] ;  /* 0x0037580001527983 */ /* 0x002ee80000300a00 */
        /* <DEDUP_REMOVED lines=22> */
[----:B------:R1:W-:Y:S01]  /*20590*/  STL.64 [R1+0x980], R8 ;  /* 0x0009800801007387 */ /* 0x0003e20000100a00 */
[----:B--2---:R-:W-:-:S03]  /*205a0*/  IMAD.WIDE R96, R251, 0x4, R96 ;  /* 0x00000004fb607825 */ /* 0x004fc600078e0260 */
[----:B-1----:R-:W2:Y:S01]  /*205b0*/  LDL.LU.64 R8, [R1+0x748] ;  /* 0x0007480001087983 */ /* 0x002ea20000300a00 */
[----:B----4-:R-:W-:-:S03]  /*205c0*/  IMAD.WIDE R2, R251, 0x4, R2 ;  /* 0x00000004fb027825 */ /* 0x010fc600078e0202 */
[----:B------:R1:W-:Y:S01]  /*205d0*/  STL.64 [R1+0x988], R96 ;  /* 0x0009886001007387 */ /* 0x0003e20000100a00 */
[----:B------:R-:W-:-:S03]  /*205e0*/  IMAD.WIDE R248, R251, 0x4, R248 ;  /* 0x00000004fbf87825 */ /* 0x000fc600078e02f8 */
[----:B-1----:R-:W4:Y:S04]  /*205f0*/  LDL.LU.64 R96, [R1+0x3720] ;  /* 0x0037200001607983 */ /* 0x002f280000300a00 */
[----:B------:R1:W-:Y:S01]  /*20600*/  STL.64 [R1+0x990], R2 ;  /* 0x0009900201007387 */ /* 0x0003e20000100a00 */
[----:B------:R-:W-:-:S03]  /*20610*/  IMAD.WIDE R74, R251, 0x4, R74 ;  /* 0x00000004fb4a7825 */ /* 0x000fc600078e024a */
[----:B-1----:R-:W4:Y:S04]  /*20620*/  LDL.LU.64 R2, [R1+0x3718] ;  /* 0x0037180001027983 */ /* 0x002f280000300a00 */
[----:B------:R1:W-:Y:S02]  /*20630*/  STL.64 [R1+0x998], R248 ;  /* 0x000998f801007387 */ /* 0x0003e40000100a00 */
[----:B-1----:R-:W-:-:S04]  /*20640*/  IMAD.WIDE R248, R251, 0x4, R220 ;  /* 0x00000004fbf87825 */ /* 0x002fc800078e02dc */
[C---:B---3--:R-:W-:Y:S01]  /*20650*/  IMAD.WIDE R220, R251.reuse, 0x4, R112 ;  /* 0x00000004fbdc7825 */ /* 0x048fe200078e0270 */
[----:B------:R-:W-:Y:S03]  /*20660*/  STL.64 [R1+0x9a8], R248 ;  /* 0x0009a8f801007387 */ /* 0x000fe60000100a00 */
[C---:B------:R-:W-:Y:S01]  /*20670*/  IMAD.WIDE R112, R251.reuse, 0x4, R128 ;  /* 0x00000004fb707825 */ /* 0x040fe200078e0280 */
[----:B------:R-:W-:Y:S04]  /*20680*/  STL.64 [R1+0x9b0], R220 ;  /* 0x0009b0dc01007387 */ /* 0x000fe80000100a00 */
[----:B------:R-:W3:Y:S04]  /*20690*/  LDL.LU.64 R128, [R1+0x720] ;  /* 0x0007200001807983 */ /* 0x000ee80000300a00 */
[----:B------:R1:W-:Y:S04]  /*206a0*/  STL.64 [R1+0x9b8], R112 ;  /* 0x0009b87001007387 */ /* 0x0003e80000100a00 */
[----:B------:R1:W-:Y:S04]  /*206b0*/  STL.64 [R1+0x9c0], R74 ;  /* 0x0009c04a01007387 */ /* 0x0003e80000100a00 */
[----:B-1----:R-:W3:Y:S01]  /*206c0*/  LDL.LU.64 R112, [R1+0x718] ;  /* 0x0007180001707983 */ /* 0x002ee20000300a00 */
[----:B------:R-:W-:-:S03]  /*206d0*/  IMAD.WIDE R42, R251, 0x4, R42 ;  /* 0x00000004fb2a7825 */ /* 0x000fc600078e022a */
[----:B------:R-:W3:Y:S04]  /*206e0*/  LDL.LU.64 R74, [R1+0x710] ;  /* 0x00071000014a7983 */ /* 0x000ee80000300a00 */
[----:B------:R1:W-:Y:S01]  /*206f0*/  STL.64 [R1+0x9c8], R42 ;  /* 0x0009c82a01007387 */ /* 0x0003e20000100a00 */
[----:B------:R-:W-:-:S03]  /*20700*/  IMAD.WIDE R136, R251, 0x4, R136 ;  /* 0x00000004fb887825 */ /* 0x000fc600078e0288 */
[----:B-1----:R-:W3:Y:S04]  /*20710*/  LDL.LU.64 R42, [R1+0x708] ;  /* 0x00070800012a7983 */ /* 0x002ee80000300a00 */
[----:B------:R1:W-:Y:S01]  /*20720*/  STL.64 [R1+0x9d0], R136 ;  /* 0x0009d08801007387 */ /* 0x0003e20000100a00 */
[----:B------:R-:W-:-:S05]  /*20730*/  IMAD.WIDE R124, R251, 0x4, R124 ;  /* 0x00000004fb7c7825 */ /* 0x000fca00078e027c */
[----:B------:R1:W-:Y:S01]  /*20740*/  STL.64 [R1+0x9e0], R124 ;  /* 0x0009e07c01007387 */ /* 0x0003e20000100a00 */
[----:B------:R-:W-:-:S04]  /*20750*/  IMAD.WIDE R32, R251, 0x4, R32 ;  /* 0x00000004fb207825 */ /* 0x000fc800078e0220 */
[----:B------:R-:W-:-:S04]  /*20760*/  IMAD.WIDE R142, R251, 0x4, R142 ;  /* 0x00000004fb8e7825 */ /* 0x000fc800078e028e */
[C---:B-1----:R-:W-:Y:S01]  /*20770*/  IMAD.WIDE R136, R251.reuse, 0x4, R176 ;  /* 0x00000004fb887825 */ /* 0x042fe200078e02b0 */
[----:B------:R1:W-:Y:S03]  /*20780*/  STL.64 [R1+0x9f0], R142 ;  /* 0x0009f08e01007387 */ /* 0x0003e60000100a00 */
[C---:B------:R-:W-:Y:S01]  /*20790*/  IMAD.WIDE R124, R251.reuse, 0x4, R200 ;  /* 0x00000004fb7c7825 */ /* 0x040fe200078e02c8 */
[----:B------:R1:W-:Y:S04]  /*207a0*/  STL.64 [R1+0x9f8], R136 ;  /* 0x0009f88801007387 */ /* 0x0003e80000100a00 */
[----:B-1----:R-:W3:Y:S04]  /*207b0*/  LDL.LU.64 R142, [R1+0x6e0] ;  /* 0x0006e000018e7983 */ /* 0x002ee80000300a00 */
[----:B------:R1:W-:Y:S04]  /*207c0*/  STL.64 [R1+0xa00], R124 ;  /* 0x000a007c01007387 */ /* 0x0003e80000100a00 */
[----:B------:R-:W3:Y:S04]  /*207d0*/  LDL.LU.64 R248, [R1+0x6d8] ;  /* 0x0006d80001f87983 */ /* 0x000ee80000300a00 */
[----:B------:R1:W-:Y:S04]  /*207e0*/  STL.64 [R1+0xa08], R32 ;  /* 0x000a082001007387 */ /* 0x0003e80000100a00 */
[----:B------:R-:W3:Y:S04]  /*207f0*/  LDL.LU.64 R220, [R1+0x6d0] ;  /* 0x0006d00001dc7983 */ /* 0x000ee80000300a00 */
[----:B------:R-:W3:Y:S04]  /*20800*/  LDL.LU.64 R136, [R1+0x6c8] ;  /* 0x0006c80001887983 */ /* 0x000ee80000300a00 */
[----:B-1----:R-:W3:Y:S04]  /*20810*/  LDL.LU.64 R124, [R1+0x6c0] ;  /* 0x0006c000017c7983 */ /* 0x002ee80000300a00 */
[----:B------:R-:W3:Y:S01]  /*20820*/  LDL.LU.64 R176, [R1+0x6a0] ;  /* 0x0006a00001b07983 */ /* 0x000ee20000300a00 */
[----:B------:R-:W-:-:S04]  /*20830*/  IMAD.WIDE R104, R251, 0x4, R104 ;  /* 0x00000004fb687825 */ /* 0x000fc800078e0268 */
[----:B------:R-:W-:-:S04]  /*20840*/  IMAD.WIDE R46, R251, 0x4, R46 ;  /* 0x00000004fb2e7825 */ /* 0x000fc800078e022e */
[----:B------:R-:W-:-:S05]  /*20850*/  IMAD.WIDE R200, R251, 0x4, R216 ;  /* 0x00000004fbc87825 */ /* 0x000fca00078e02d8 */
[----:B------:R1:W-:Y:S01]  /*20860*/  STL.64 [R1+0xa10], R200 ;  /* 0x000a10c801007387 */ /* 0x0003e20000100a00 */
[----:B------:R-:W-:-:S03]  /*20870*/  IMAD.WIDE R32, R251, 0x4, R208 ;  /* 0x00000004fb207825 */ /* 0x000fc600078e02d0 */
[----:B-1----:R-:W3:Y:S04]  /*20880*/  LDL.LU.64 R200, [R1+0x698] ;  /* 0x0006980001c87983 */ /* 0x002ee80000300a00 */
[----:B------:R1:W-:Y:S04]  /*20890*/  STL.64 [R1+0xa20], R32 ;  /* 0x000a202001007387 */ /* 0x0003e80000100a00 */
[----:B-1----:R-:W3:Y:S04]  /*208a0*/  LDL.LU.64 R32, [R1+0x690] ;  /* 0x0006900001207983 */ /* 0x002ee80000300a00 */
[----:B------:R-:W3:Y:S01]  /*208b0*/  LDL.LU.64 R216, [R1+0x688] ;  /* 0x0006880001d87983 */ /* 0x000ee20000300a00 */
[----:B------:R-:W-:-:S05]  /*208c0*/  IMAD.WIDE R206, R251, 0x4, R206 ;  /* 0x00000004fbce7825 */ /* 0x000fca00078e02ce */
[----:B------:R1:W-:Y:S04]  /*208d0*/  STL.64 [R1+0xa28], R206 ;  /* 0x000a28ce01007387 */ /* 0x0003e80000100a00 */
[----:B------:R-:W3:Y:S01]  /*208e0*/  LDL.LU.64 R208, [R1+0x660] ;  /* 0x0006600001d07983 */ /* 0x000ee20000300a00 */
[----:B--2---:R-:W-:-:S05]  /*208f0*/  IMAD.WIDE R8, R251, 0x4, R8 ;  /* 0x00000004fb087825 */ /* 0x004fca00078e0208 */
[----:B------:R2:W-:Y:S04]  /*20900*/  STL.64 [R1+0xa30], R8 ;  /* 0x000a300801007387 */ /* 0x0005e80000100a00 */
[----:B-1----:R-:W3:Y:S01]  /*20910*/  LDL.LU.64 R206, [R1+0x658] ;  /* 0x0006580001ce7983 */ /* 0x002ee20000300a00 */
[----:B----4-:R-:W-:-:S05]  /*20920*/  IMAD.WIDE R2, R251, 0x4, R2 ;  /* 0x00000004fb027825 */ /* 0x010fca00078e0202 */
[----:B------:R1:W-:Y:S04]  /*20930*/  STL.64 [R1+0xa40], R2 ;  /* 0x000a400201007387 */ /* 0x0003e80000100a00 */
[----:B--2---:R-:W2:Y:S04]  /*20940*/  LDL.LU.64 R8, [R1+0x650] ;  /* 0x0006500001087983 */ /* 0x004ea80000300a00 */
[----:B-1----:R-:W4:Y:S04]  /*20950*/  LDL.LU.64 R2, [R1+0x648] ;  /* 0x0006480001027983 */ /* 0x002f280000300a00 */
[----:B------:R1:W-:Y:S01]  /*20960*/  STL.64 [R1+0xa48], R104 ;  /* 0x000a486801007387 */ /* 0x0003e20000100a00 */
[----:B---3--:R-:W-:-:S03]  /*20970*/  IMAD.WIDE R128, R251, 0x4, R128 ;  /* 0x00000004fb807825 */ /* 0x008fc600078e0280 */
[----:B-1----:R-:W3:Y:S04]  /*20980*/  LDL.LU.64 R104, [R1+0x3710] ;  /* 0x0037100001687983 */ /* 0x002ee80000300a00 */
[----:B------:R1:W-:Y:S01]  /*20990*/  STL.64 [R1+0xa50], R46 ;  /* 0x000a502e01007387 */ /* 0x0003e20000100a00 */
[----:B------:R-:W-:-:S03]  /*209a0*/  IMAD.WIDE R112, R251, 0x4, R112 ;  /* 0x00000004fb707825 */ /* 0x000fc600078e0270 */
[----:B-1----:R-:W3:Y:S04]  /*209b0*/  LDL.LU.64 R46, [R1+0x3708] ;  /* 0x00370800012e7983 */ /* 0x002ee80000300a00 */
[----:B------:R1:W-:Y:S04]  /*209c0*/  STL.64 [R1+0x2a98], R128 ;  /* 0x002a988001007387 */ /* 0x0003e80000100a00 */
[----:B-1----:R-:W3:Y:S04]  /*209d0*/  LDL.LU.64 R128, [R1+0x620] ;  /* 0x0006200001807983 */ /* 0x002ee80000300a00 */
[----:B------:R1:W-:Y:S04]  /*209e0*/  STL.64 [R1+0x2ab8], R112 ;  /* 0x002ab87001007387 */ /* 0x0003e80000100a00 */
[----:B-1----:R-:W2:Y:S01]  /*209f0*/  LDL.LU.64 R112, [R1+0x3700] ;  /* 0x0037000001707983 */ /* 0x002ea20000300a00 */
[----:B------:R-:W-:-:S04]  /*20a00*/  IMAD.WIDE R74, R251, 0x4, R74 ;  /* 0x00000004fb4a7825 */ /* 0x000fc800078e024a */
[C---:B------:R-:W-:Y:S01]  /*20a10*/  IMAD.WIDE R42, R251.reuse, 0x4, R42 ;  /* 0x00000004fb2a7825 */ /* 0x040fe200078e022a */
[----:B------:R1:W-:Y:S03]  /*20a20*/  STL.64 [R1+0x2ad0], R74 ;  /* 0x002ad04a01007387 */ /* 0x0003e60000100a00 */
[----:B------:R-:W-:-:S04]  /*20a30*/  IMAD.WIDE R58, R251, 0x4, R58 ;  /* 0x00000004fb3a7825 */ /* 0x000fc800078e023a */
[C---:B------:R-:W-:Y:S01]  /*20a40*/  IMAD.WIDE R144, R251.reuse, 0x4, R144 ;  /* 0x00000004fb907825 */ /* 0x040fe200078e0290 */
[----:B-1----:R-:W3:Y:S04]  /*20a50*/  LDL.LU.64 R74, [R1+0x618] ;  /* 0x00061800014a7983 */ /* 0x002ee80000300a00 */
[----:B------:R1:W-:Y:S01]  /*20a60*/  STL.64 [R1+0x2ae0], R42 ;  /* 0x002ae02a01007387 */ /* 0x0003e20000100a00 */
[----:B------:R-:W-:-:S03]  /*20a70*/  IMAD.WIDE R142, R251, 0x4, R142 ;  /* 0x00000004fb8e7825 */ /* 0x000fc600078e028e */
[----:B-1----:R-:W3:Y:S01]  /*20a80*/  LDL.LU.64 R42, [R1+0x610] ;  /* 0x00061000012a7983 */ /* 0x002ee20000300a00 */
[----:B--2---:R-:W-:-:S05]  /*20a90*/  IMAD.WIDE R112, R251, 0x4, R112 ;  /* 0x00000004fb707825 */ /* 0x004fca00078e0270 */
[----:B------:R1:W-:Y:S04]  /*20aa0*/  STL.64 [R1+0x2af0], R112 ;  /* 0x002af07001007387 */ /* 0x0003e80000100a00 */
[----:B-1----:R-:W2:Y:S04]  /*20ab0*/  LDL.LU.64 R112, [R1+0x608] ;  /* 0x0006080001707983 */ /* 0x002ea80000300a00 */
[----:B------:R1:W-:Y:S04]  /*20ac0*/  STL.64 [R1+0x2b00], R58 ;  /* 0x002b003a01007387 */ /* 0x0003e80000100a00 */
[----:B-1----:R-:W2:Y:S04]  /*20ad0*/  LDL.LU.64 R58, [R1+0x36f8] ;  /* 0x0036f800013a7983 */ /* 0x002ea80000300a00 */
[----:B------:R1:W-:Y:S04]  /*20ae0*/  STL.64 [R1+0x2b10], R144 ;  /* 0x002b109001007387 */ /* 0x0003e80000100a00 */
[----:B-1----:R-:W3:Y:S04]  /*20af0*/  LDL.LU.64 R144, [R1+0x36f0] ;  /* 0x0036f00001907983 */ /* 0x002ee80000300a00 */
[----:B------:R1:W-:Y:S04]  /*20b00*/  STL.64 [R1+0x2b20], R142 ;  /* 0x002b208e01007387 */ /* 0x0003e80000100a00 */
[----:B-1----:R-:W4:Y:S01]  /*20b10*/  LDL.LU.64 R142, [R1+0x36e8] ;  /* 0x0036e800018e7983 */ /* 0x002f220000300a00 */
[----:B------:R-:W-:-:S04]  /*20b20*/  IMAD.WIDE R248, R251, 0x4, R248 ;  /* 0x00000004fbf87825 */ /* 0x000fc800078e02f8 */
[C---:B------:R-:W-:Y:S01]  /*20b30*/  IMAD.WIDE R220, R251.reuse, 0x4, R220 ;  /* 0x00000004fbdc7825 */ /* 0x040fe200078e02dc */
[----:B------:R1:W-:Y:S04]  /*20b40*/  STL.64 [R1+0x2b30], R248 ;  /* 0x002b30f801007387 */ /* 0x0003e80000100a00 */
[----:B------:R1:W-:Y:S02]  /*20b50*/  STL.64 [R1+0x2b38], R220 ;  /* 0x002b38dc01007387 */ /* 0x0003e40000100a00 */
[----:B-1----:R-:W-:-:S04]  /*20b60*/  IMAD.WIDE R248, R251, 0x4, R136 ;  /* 0x00000004fbf87825 */ /* 0x002fc800078e0288 */
[C---:B------:R-:W-:Y:S01]  /*20b70*/  IMAD.WIDE R220, R251.reuse, 0x4, R124 ;  /* 0x00000004fbdc7825 */ /* 0x040fe200078e027c */
[----:B------:R-:W-:Y:S03]  /*20b80*/  STL.64 [R1+0x2b50], R248 ;  /* 0x002b50f801007387 */ /* 0x000fe60000100a00 */
[C---:B------:R-:W-:Y:S01]  /*20b90*/  IMAD.WIDE R136, R251.reuse, 0x4, R152 ;  /* 0x00000004fb887825 */ /* 0x040fe200078e0298 */
[----:B------:R-:W-:Y:S03]  /*20ba0*/  STL.64 [R1+0x2b58], R220 ;  /* 0x002b58dc01007387 */ /* 0x000fe60000100a00 */
[C---:B------:R-:W-:Y:S01]  /*20bb0*/  IMAD.WIDE R124, R251.reuse, 0x4, R184 ;  /* 0x00000004fb7c7825 */ /* 0x040fe200078e02b8 */
[----:B------:R1:W-:Y:S03]  /*20bc0*/  STL.64 [R1+0x2b68], R136 ;  /* 0x002b688801007387 */ /* 0x0003e60000100a00 */
[C---:B------:R-:W-:Y:S01]  /*20bd0*/  IMAD.WIDE R152, R251.reuse, 0x4, R176 ;  /* 0x00000004fb987825 */ /* 0x040fe200078e02b0 */
[----:B------:R1:W-:Y:S04]  /*20be0*/  STL.64 [R1+0x2b78], R124 ;  /* 0x002b787c01007387 */ /* 0x0003e80000100a00 */
[----:B------:R-:W-:Y:S01]  /*20bf0*/  STL.64 [R1+0x2b80], R152 ;  /* 0x002b809801007387 */ /* 0x000fe20000100a00 */
[----:B-1----:R-:W-:-:S04]  /*20c00*/  IMAD.WIDE R136, R251, 0x4, R200 ;  /* 0x00000004fb887825 */ /* 0x002fc800078e02c8 */
[C---:B------:R-:W-:Y:S01]  /*20c10*/  IMAD.WIDE R124, R251.reuse, 0x4, R32 ;  /* 0x00000004fb7c7825 */ /* 0x040fe200078e0220 */
[----:B------:R-:W-:Y:S03]  /*20c20*/  STL.64 [R1+0x2b90], R136 ;  /* 0x002b908801007387 */ /* 0x000fe60000100a00 */
[C---:B------:R-:W-:Y:S01]  /*20c30*/  IMAD.WIDE R32, R251.reuse, 0x4, R216 ;  /* 0x00000004fb207825 */ /* 0x040fe200078e02d8 */
[----:B------:R1:W-:Y:S04]  /*20c40*/  STL.64 [R1+0x2ba0], R124 ;  /* 0x002ba07c01007387 */ /* 0x0003e80000100a00 */
[----:B------:R1:W-:Y:S02]  /*20c50*/  STL.64 [R1+0x2bb0], R32 ;  /* 0x002bb02001007387 */ /* 0x0003e40000100a00 */
[----:B-1----:R-:W-:-:S04]  /*20c60*/  IMAD.WIDE R124, R251, 0x4, R232 ;  /* 0x00000004fb7c7825 */ /* 0x002fc800078e02e8 */
[----:B------:R-:W-:-:S04]  /*20c70*/  IMAD.WIDE R32, R251, 0x4, R172 ;  /* 0x00000004fb207825 */ /* 0x000fc800078e02ac */
[----:B------:R-:W-:-:S04]  /*20c80*/  IMAD.WIDE R238, R251, 0x4, R238 ;  /* 0x00000004fbee7825 */ /* 0x000fc800078e02ee */
[----:B----4-:R-:W-:-:S05]  /*20c90*/  IMAD.WIDE R136, R251, 0x4, R142 ;  /* 0x00000004fb887825 */ /* 0x010fca00078e028e */
[----:B------:R1:W-:Y:S04]  /*20ca0*/  STL.64 [R1+0x2bc0], R136 ;  /* 0x002bc08801007387 */ /* 0x0003e80000100a00 */
[----:B------:R4:W-:Y:S04]  /*20cb0*/  STL.64 [R1+0x2bd8], R124 ;  /* 0x002bd87c01007387 */ /* 0x0009e80000100a00 */
[----:B------:R2:W-:Y:S01]  /*20cc0*/  STL.64 [R1+0x2bf0], R32 ;  /* 0x002bf02001007387 */ /* 0x0005e20000100a00 */
[----:B-1----:R-:W-:-:S04]  /*20cd0*/  IMAD.WIDE R136, R251, 0x4, R208 ;  /* 0x00000004fb887825 */ /* 0x002fc800078e02d0 */
[C---:B----4-:R-:W-:Y:S01]  /*20ce0*/  IMAD.WIDE R124, R251.reuse, 0x4, R206 ;  /* 0x00000004fb7c7825 */ /* 0x050fe200078e02ce */
[----:B------:R-:W-:Y:S03]  /*20cf0*/  STL.64 [R1+0x2c10], R136 ;  /* 0x002c108801007387 */ /* 0x000fe60000100a00 */
[C---:B--2---:R-:W-:Y:S01]  /*20d00*/  IMAD.WIDE R32, R251.reuse, 0x4, R8 ;  /* 0x00000004fb207825 */ /* 0x044fe200078e0208 */
[----:B------:R-:W-:Y:S03]  /*20d10*/  STL.64 [R1+0x2c20], R124 ;  /* 0x002c207c01007387 */ /* 0x000fe60000100a00 */
[C---:B------:R-:W-:Y:S01]  /*20d20*/  IMAD.WIDE R8, R251.reuse, 0x4, R2 ;  /* 0x00000004fb087825 */ /* 0x040fe200078e0202 */
[----:B------:R1:W-:Y:S03]  /*20d30*/  STL.64 [R1+0x2c30], R32 ;  /* 0x002c302001007387 */ /* 0x0003e60000100a00 */
[C---:B---3--:R-:W-:Y:S01]  /*20d40*/  IMAD.WIDE R2, R251.reuse, 0x4, R144 ;  /* 0x00000004fb027825 */ /* 0x048fe200078e0290 */
[----:B------:R2:W-:Y:S04]  /*20d50*/  STL.64 [R1+0x2c40], R8 ;  /* 0x002c400801007387 */ /* 0x0005e80000100a00 */
[----:B------:R3:W-:Y:S01]  /*20d60*/  STL.64 [R1+0x2c50], R2 ;  /* 0x002c500201007387 */ /* 0x0007e20000100a00 */
[----:B-1----:R-:W-:-:S04]  /*20d70*/  IMAD.WIDE R32, R251, 0x4, R90 ;  /* 0x00000004fb207825 */ /* 0x002fc800078e025a */
[C---:B--2---:R-:W-:Y:S01]  /*20d80*/  IMAD.WIDE R8, R251.reuse, 0x4, R26 ;  /* 0x00000004fb087825 */ /* 0x044fe200078e021a */
[----:B------:R-:W-:Y:S03]  /*20d90*/  STL.64 [R1+0x2c60], R32 ;  /* 0x002c602001007387 */ /* 0x000fe60000100a00 */
[C---:B---3--:R-:W-:Y:S01]  /*20da0*/  IMAD.WIDE R2, R251.reuse, 0x4, R128 ;  /* 0x00000004fb027825 */ /* 0x048fe200078e0280 */
[----:B------:R-:W2:Y:S03]  /*20db0*/  LDL.LU.64 R220, [R1+0x5e0] ;  /* 0x0005e00001dc7983 */ /* 0x000ea60000300a00 */
[C---:B------:R-:W-:Y:S01]  /*20dc0*/  IMAD.WIDE R26, R251.reuse, 0x4, R74 ;  /* 0x00000004fb1a7825 */ /* 0x040fe200078e024a */
[----:B------:R1:W-:Y:S04]  /*20dd0*/  STL.64 [R1+0x2c70], R8 ;  /* 0x002c700801007387 */ /* 0x0003e80000100a00 */
[----:B------:R-:W3:Y:S04]  /*20de0*/  LDL.LU.64 R136, [R1+0x5d8] ;  /* 0x0005d80001887983 */ /* 0x000ee80000300a00 */
[----:B------:R4:W-:Y:S01]  /*20df0*/  STL.64 [R1+0x2c98], R2 ;  /* 0x002c980201007387 */ /* 0x0009e20000100a00 */
[----:B-1----:R-:W-:-:S03]  /*20e00*/  IMAD.WIDE R8, R251, 0x4, R42 ;  /* 0x00000004fb087825 */ /* 0x002fc600078e022a */
[----:B------:R-:W3:Y:S04]  /*20e10*/  LDL.LU.64 R124, [R1+0x5d0] ;  /* 0x0005d000017c7983 */ /* 0x000ee80000300a00 */
[----:B------:R-:W3:Y:S01]  /*20e20*/  LDL.LU.64 R152, [R1+0x5c8] ;  /* 0x0005c80001987983 */ /* 0x000ee20000300a00 */
[----:B----4-:R-:W-:-:S03]  /*20e30*/  IMAD.WIDE R2, R251, 0x4, R112 ;  /* 0x00000004fb027825 */ /* 0x010fc600078e0270 */
[----:B------:R-:W-:Y:S04]  /*20e40*/  STL.64 [R1+0x2ca8], R26 ;  /* 0x002ca81a01007387 */ /* 0x000fe80000100a00 */
[----:B------:R-:W4:Y:S04]  /*20e50*/  LDL.LU.64 R184, [R1+0x5a0] ;  /* 0x0005a00001b87983 */ /* 0x000f280000300a00 */
[----:B------:R-:W-:Y:S04]  /*20e60*/  STL.64 [R1+0x2cb8], R8 ;  /* 0x002cb80801007387 */ /* 0x000fe80000100a00 */
[----:B------:R-:W4:Y:S04]  /*20e70*/  LDL.LU.64 R176, [R1+0x598] ;  /* 0x0005980001b07983 */ /* 0x000f280000300a00 */
[----:B------:R1:W-:Y:S04]  /*20e80*/  STL.64 [R1+0x2cd0], R2 ;  /* 0x002cd00201007387 */ /* 0x0003e80000100a00 */
[----:B------:R-:W4:Y:S04]  /*20e90*/  LDL.LU.64 R200, [R1+0x560] ;  /* 0x0005600001c87983 */ /* 0x000f280000300a00 */
[----:B------:R-:W4:Y:S04]  /*20ea0*/  LDL.LU.64 R32, [R1+0x520] ;  /* 0x0005200001207983 */ /* 0x000f280000300a00 */
[----:B------:R-:W4:Y:S04]  /*20eb0*/  LDL.LU.64 R216, [R1+0x4e0] ;  /* 0x0004e00001d87983 */ /* 0x000f280000300a00 */
[----:B------:R-:W4:Y:S04]  /*20ec0*/  LDL.LU.64 R142, [R1+0x4a0] ;  /* 0x0004a000018e7983 */ /* 0x000f280000300a00 */
[----:B------:R-:W4:Y:S04]  /*20ed0*/  LDL.LU.64 R232, [R1+0x460] ;  /* 0x0004600001e87983 */ /* 0x000f280000300a00 */
[----:B------:R-:W4:Y:S04]  /*20ee0*/  LDL.LU.64 R172, [R1+0x558] ;  /* 0x0005580001ac7983 */ /* 0x000f280000300a00 */
[----:B------:R-:W4:Y:S04]  /*20ef0*/  LDL.LU.64 R208, [R1+0x518] ;  /* 0x0005180001d07983 */ /* 0x000f280000300a00 */
[----:B------:R-:W4:Y:S04]  /*20f00*/  LDL.LU.64 R206, [R1+0x4d8] ;  /* 0x0004d80001ce7983 */ /* 0x000f280000300a00 */
[----:B-1----:R-:W4:Y:S04]  /*20f10*/  LDL.LU.64 R2, [R1+0x498] ;  /* 0x0004980001027983 */ /* 0x002f280000300a00 */
[----:B------:R-:W4:Y:S01]  /*20f20*/  LDL.LU.64 R8, [R1+0x458] ;  /* 0x0004580001087983 */ /* 0x000f220000300a00 */
[----:B------:R-:W-:-:S03]  /*20f30*/  IMAD.WIDE R248, R251, 0x4, R58 ;  /* 0x00000004fbf87825 */ /* 0x000fc600078e023a */
        /* <DEDUP_REMOVED lines=14> */
[----:B------:R-:W-:-:S03]  /*21020*/  IMAD.WIDE R168, R251, 0x4, R168 ;  /* 0x00000004fba87825 */ /* 0x000fc600078e02a8 */
[----:B-1----:R-:W4:Y:S01]  /*21030*/  LDL.LU.64 R120, [R1+0x36d8] ;  /* 0x0036d80001787983 */ /* 0x002f220000300a00 */
[----:B------:R-:W-:-:S04]  /*21040*/  IMAD.WIDE R244, R251, 0x4, R244 ;  /* 0x00000004fbf47825 */ /* 0x000fc800078e02f4 */
[----:B------:R-:W-:-:S04]  /*21050*/  IMAD.WIDE R96, R251, 0x4, R96 ;  /* 0x00000004fb607825 */ /* 0x000fc800078e0260 */
[----:B--2---:R-:W-:-:S05]  /*21060*/  IMAD.WIDE R220, R251, 0x4, R220 ;  /* 0x00000004fbdc7825 */ /* 0x004fca00078e02dc */
[----:B------:R1:W-:Y:S01]  /*21070*/  STL.64 [R1+0x2d40], R220 ;  /* 0x002d40dc01007387 */ /* 0x0003e20000100a00 */
[----:B---3--:R-:W-:-:S04]  /*21080*/  IMAD.WIDE R136, R251, 0x4, R136 ;  /* 0x00000004fb887825 */ /* 0x008fc800078e0288 */
[C---:B------:R-:W-:Y:S01]  /*21090*/  IMAD.WIDE R124, R251.reuse, 0x4, R124 ;  /* 0x00000004fb7c7825 */ /* 0x040fe200078e027c */
[----:B-1----:R-:W2:Y:S03]  /*210a0*/  LDL.LU.64 R220, [R1+0x36d0] ;  /* 0x0036d00001dc7983 */ /* 0x002ea60000300a00 */
[C---:B------:R-:W-:Y:S01]  /*210b0*/  IMAD.WIDE R152, R251.reuse, 0x4, R152 ;  /* 0x00000004fb987825 */ /* 0x040fe200078e0298 */
[----:B------:R1:W-:Y:S04]  /*210c0*/  STL.64 [R1+0x2d58], R136 ;  /* 0x002d588801007387 */ /* 0x0003e80000100a00 */
[----:B-1----:R-:W3:Y:S04]  /*210d0*/  LDL.LU.64 R136, [R1+0x36c8] ;  /* 0x0036c80001887983 */ /* 0x002ee80000300a00 */
[----:B------:R1:W-:Y:S01]  /*210e0*/  STL.64 [R1+0x2d78], R124 ;  /* 0x002d787c01007387 */ /* 0x0003e20000100a00 */
[----:B----4-:R-:W-:-:S04]  /*210f0*/  IMAD.WIDE R184, R251, 0x4, R184 ;  /* 0x00000004fbb87825 */ /* 0x010fc800078e02b8 */
[C---:B------:R-:W-:Y:S01]  /*21100*/  IMAD.WIDE R176, R251.reuse, 0x4, R176 ;  /* 0x00000004fbb07825 */ /* 0x040fe200078e02b0 */
[----:B-1----:R-:W4:Y:S04]  /*21110*/  LDL.LU.64 R124, [R1+0x36c0] ;  /* 0x0036c000017c7983 */ /* 0x002f280000300a00 */
[----:B------:R1:W-:Y:S01]  /*21120*/  STL.64 [R1+0x2d90], R152 ;  /* 0x002d909801007387 */ /* 0x0003e20000100a00 */
[----:B------:R-:W-:-:S03]  /*21130*/  IMAD.WIDE R200, R251, 0x4, R200 ;  /* 0x00000004fbc87825 */ /* 0x000fc600078e02c8 */
        /* <DEDUP_REMOVED lines=21> */
[----:B-1----:R-:W3:Y:S04]  /*21290*/  LDL.LU.64 R184, [R1+0x3698] ;  /* 0x0036980001b87983 */ /* 0x002ee80000300a00 */
        /* <DEDUP_REMOVED lines=12> */
[----:B------:R1:W-:Y:S01]  /*21360*/  STL.64 [R1+0x2ed8], R172 ;  /* 0x002ed8ac01007387 */ /* 0x0003e20000100a00 */
[----:B------:R-:W-:-:S03]  /*21370*/  IMAD.WIDE R128, R251, 0x4, R128 ;  /* 0x00000004fb807825 */ /* 0x000fc600078e0280 */
[----:B-1----:R-:W4:Y:S04]  /*21380*/  LDL.LU.64 R172, [R1+0x3660] ;  /* 0x0036600001ac7983 */ /* 0x002f280000300a00 */
        /* <DEDUP_REMOVED lines=14> */
[----:B-1----:R-:W4:Y:S04]  /*21470*/  LDL.LU.64 R90, [R1+0x3630] ;  /* 0x00363000015a7983 */ /* 0x002f280000300a00 */
[----:B------:R1:W-:Y:S04]  /*21480*/  STL.64 [R1+0x2f40], R26 ;  /* 0x002f401a01007387 */ /* 0x0003e80000100a00 */
        /* <DEDUP_REMOVED lines=8> */
[----:B-1----:R-:W3:Y:S04]  /*21510*/  LDL.LU.64 R112, [R1+0x3608] ;  /* 0x0036080001707983 */ /* 0x002ee80000300a00 */
[----:B------:R1:W-:Y:S04]  /*21520*/  STL.64 [R1+0x2f98], R96 ;  /* 0x002f986001007387 */ /* 0x0003e80000100a00 */
[----:B-1----:R-:W2:Y:S01]  /*21530*/  LDL.LU.64 R96, [R1+0x3600] ;  /* 0x0036000001607983 */ /* 0x002ea20000300a00 */
[----:B------:R-:W-:-:S04]  /*21540*/  IMAD.WIDE R58, R251, 0x4, R58 ;  /* 0x00000004fb3a7825 */ /* 0x000fc800078e023a */
[C---:B------:R-:W-:Y:S01]  /*21550*/  IMAD.WIDE R248, R251.reuse, 0x4, R248 ;  /* 0x00000004fbf87825 */ /* 0x040fe200078e02f8 */
[----:B------:R1:W-:Y:S04]  /*21560*/  STL.64 [R1+0x2fa8], R58 ;  /* 0x002fa83a01007387 */ /* 0x0003e80000100a00 */
[----:B-1----:R-:W3:Y:S04]  /*21570*/  LDL.LU.64 R58, [R1+0x35f8] ;  /* 0x0035f800013a7983 */ /* 0x002ee80000300a00 */
[----:B------:R2:W-:Y:S01]  /*21580*/  STL.64 [R1+0x2fb8], R248 ;  /* 0x002fb8f801007387 */ /* 0x0005e20000100a00 */
[----:B------:R-:W-:-:S04]  /*21590*/  IMAD.WIDE R14, R251, 0x4, R14 ;  /* 0x00000004fb0e7825 */ /* 0x000fc800078e020e */
[----:B------:R-:W-:-:S04]  /*215a0*/  IMAD.WIDE R122, R251, 0x4, R122 ;  /* 0x00000004fb7a7825 */ /* 0x000fc800078e027a */
[----:B------:R-:W-:-:S04]  /*215b0*/  IMAD.WIDE R80, R251, 0x4, R80 ;  /* 0x00000004fb507825 */ /* 0x000fc800078e0250 */
[----:B------:R-:W-:-:S04]  /*215c0*/  IMAD.WIDE R92, R251, 0x4, R92 ;  /* 0x00000004fb5c7825 */ /* 0x000fc800078e025c */
[----:B----4-:R-:W-:-:S04]  /*215d0*/  IMAD.WIDE R90, R251, 0x4, R90 ;  /* 0x00000004fb5a7825 */ /* 0x010fc800078e025a */
[C---:B--2---:R-:W-:Y:S02]  /*215e0*/  IMAD.WIDE R248, R251.reuse, 0x4, R96 ;  /* 0x00000004fbf87825 */ /* 0x044fe400078e0260 */
[----:B------:R-:W2:Y:S04]  /*215f0*/  LDL.LU.64 R96, [R1+0x35f0] ;  /* 0x0035f00001607983 */ /* 0x000ea80000300a00 */
[----:B------:R1:W-:Y:S02]  /*21600*/  STL.64 [R1+0x2fd0], R248 ;  /* 0x002fd0f801007387 */ /* 0x0003e40000100a00 */
[C---:B-1----:R-:W-:Y:S02]  /*21610*/  IMAD.WIDE R248, R251.reuse, 0x4, R74 ;  /* 0x00000004fbf87825 */ /* 0x042fe400078e024a */
[----:B------:R-:W4:Y:S04]  /*21620*/  LDL.LU.64 R74, [R1+0x35e8] ;  /* 0x0035e800014a7983 */ /* 0x000f280000300a00 */
[----:B------:R1:W-:Y:S04]  /*21630*/  STL.64 [R1+0x2fe8], R248 ;  /* 0x002fe8f801007387 */ /* 0x0003e80000100a00 */
[----:B------:R3:W-:Y:S01]  /*21640*/  STL.64 [R1+0x3000], R90 ;  /* 0x0030005a01007387 */ /* 0x0007e20000100a00 */
[----:B-1----:R-:W-:-:S04]  /*21650*/  IMAD.WIDE R248, R251, 0x4, R48 ;  /* 0x00000004fbf87825 */ /* 0x002fc800078e0230 */
[C---:B---3--:R-:W-:Y:S01]  /*21660*/  IMAD.WIDE R90, R251.reuse, 0x4, R106 ;  /* 0x00000004fb5a7825 */ /* 0x048fe200078e026a */
[----:B------:R1:W-:Y:S03]  /*21670*/  STL.64 [R1+0x3018], R248 ;  /* 0x003018f801007387 */ /* 0x0003e60000100a00 */
[C---:B------:R-:W-:Y:S01]  /*21680*/  IMAD.WIDE R48, R251.reuse, 0x4, R30 ;  /* 0x00000004fb307825 */ /* 0x040fe200078e021e */
[----:B------:R3:W-:Y:S03]  /*21690*/  STL.64 [R1+0x3028], R90 ;  /* 0x0030285a01007387 */ /* 0x0007e60000100a00 */
[C---:B------:R-:W-:Y:S01]  /*216a0*/  IMAD.WIDE R30, R251.reuse, 0x4, R154 ;  /* 0x00000004fb1e7825 */ /* 0x040fe200078e029a */
[----:B-1----:R-:W2:Y:S03]  /*216b0*/  LDL.LU.64 R248, [R1+0x3f0] ;  /* 0x0003f00001f87983 */ /* 0x002ea60000300a00 */
[C---:B------:R-:W-:Y:S01]  /*216c0*/  IMAD.WIDE R106, R251.reuse, 0x4, R190 ;  /* 0x00000004fb6a7825 */ /* 0x040fe200078e02be */
[----:B------:R1:W-:Y:S04]  /*216d0*/  STL.64 [R1+0x3030], R48 ;  /* 0x0030303001007387 */ /* 0x0003e80000100a00 */
[----:B---3--:R-:W3:Y:S04]  /*216e0*/  LDL.LU.64 R90, [R1+0x3b0] ;  /* 0x0003b000015a7983 */ /* 0x008ee80000300a00 */
[----:B------:R1:W-:Y:S02]  /*216f0*/  STL.64 [R1+0x3040], R30 ;  /* 0x0030401e01007387 */ /* 0x0003e40000100a00 */
[----:B-1----:R-:W-:-:S02]  /*21700*/  IMAD.WIDE R48, R251, 0x4, R126 ;  /* 0x00000004fb307825 */ /* 0x002fc400078e027e */
[----:B------:R-:W4:Y:S04]  /*21710*/  LDL.LU.64 R30, [R1+0x370] ;  /* 0x00037000011e7983 */ /* 0x000f280000300a00 */
[----:B------:R-:W4:Y:S04]  /*21720*/  LDL.LU.64 R154, [R1+0x330] ;  /* 0x00033000019a7983 */ /* 0x000f280000300a00 */
[----:B------:R-:W4:Y:S04]  /*21730*/  LDL.LU.64 R126, [R1+0x2f0] ;  /* 0x0002f000017e7983 */ /* 0x000f280000300a00 */
[----:B------:R1:W-:Y:S04]  /*21740*/  STL.64 [R1+0x3058], R106 ;  /* 0x0030586a01007387 */ /* 0x0003e80000100a00 */
[----:B------:R1:W-:Y:S04]  /*21750*/  STL.64 [R1+0x3068], R48 ;  /* 0x0030683001007387 */ /* 0x0003e80000100a00 */
[----:B------:R1:W-:Y:S02]  /*21760*/  STL.64 [R1+0x3078], R14 ;  /* 0x0030780e01007387 */ /* 0x0003e40000100a00 */
[----:B-1----:R-:W-:-:S04]  /*21770*/  IMAD.WIDE R106, R251, 0x4, R108 ;  /* 0x00000004fb6a7825 */ /* 0x002fc800078e026c */
[----:B------:R-:W-:-:S04]  /*21780*/  IMAD.WIDE R48, R251, 0x4, R186 ;  /* 0x00000004fb307825 */ /* 0x000fc800078e02ba */
[C---:B------:R-:W-:Y:S01]  /*21790*/  IMAD.WIDE R14, R251.reuse, 0x4, R202 ;  /* 0x00000004fb0e7825 */ /* 0x040fe200078e02ca */
[----:B------:R1:W-:Y:S04]  /*217a0*/  STL.64 [R1+0x3088], R48 ;  /* 0x0030883001007387 */ /* 0x0003e80000100a00 */
[----:B-1----:R-:W4:Y:S04]  /*217b0*/  LDL.LU.64 R48, [R1+0x2b0] ;  /* 0x0002b00001307983 */ /* 0x002f280000300a00 */
[----:B------:R1:W-:Y:S01]  /*217c0*/  STL.64 [R1+0x3098], R106 ;  /* 0x0030986a01007387 */ /* 0x0003e20000100a00 */
[----:B------:R-:W-:-:S03]  /*217d0*/  IMAD.WIDE R190, R251, 0x4, R218 ;  /* 0x00000004fbbe7825 */ /* 0x000fc600078e02da */
[----:B-1----:R-:W4:Y:S04]  /*217e0*/  LDL.LU.64 R106, [R1+0x270] ;  /* 0x00027000016a7983 */ /* 0x002f280000300a00 */
[----:B------:R1:W-:Y:S01]  /*217f0*/  STL.64 [R1+0x30a8], R14 ;  /* 0x0030a80e01007387 */ /* 0x0003e20000100a00 */
[----:B------:R-:W-:-:S03]  /*21800*/  IMAD.WIDE R218, R251, 0x4, R242 ;  /* 0x00000004fbda7825 */ /* 0x000fc600078e02f2 */
[----:B-1----:R-:W4:Y:S04]  /*21810*/  LDL.LU.64 R14, [R1+0x230] ;  /* 0x00023000010e7983 */ /* 0x002f280000300a00 */
[----:B------:R-:W4:Y:S04]  /*21820*/  LDL.LU.64 R186, [R1+0x1f0] ;  /* 0x0001f00001ba7983 */ /* 0x000f280000300a00 */
[----:B------:R-:W4:Y:S04]  /*21830*/  LDL.LU.64 R108, [R1+0x1b0] ;  /* 0x0001b000016c7983 */ /* 0x000f280000300a00 */
[----:B------:R-:W4:Y:S04]  /*21840*/  LDL.LU.64 R202, [R1+0x170] ;  /* 0x0001700001ca7983 */ /* 0x000f280000300a00 */
[----:B------:R1:W-:Y:S04]  /*21850*/  STL.64 [R1+0x30b0], R122 ;  /* 0x0030b07a01007387 */ /* 0x0003e80000100a00 */
[----:B------:R1:W-:Y:S02]  /*21860*/  STL.64 [R1+0x30c0], R190 ;  /* 0x0030c0be01007387 */ /* 0x0003e40000100a00 */
[----:B-1----:R-:W-:-:S02]  /*21870*/  IMAD.WIDE R122, R251, 0x4, R234 ;  /* 0x00000004fb7a7825 */ /* 0x002fc400078e02ea */
[----:B------:R-:W4:Y:S04]  /*21880*/  LDL.LU.64 R190, [R1+0x130] ;  /* 0x0001300001be7983 */ /* 0x000f280000300a00 */
[----:B------:R1:W-:Y:S04]  /*21890*/  STL.64 [R1+0x30d0], R122 ;  /* 0x0030d07a01007387 */ /* 0x0003e80000100a00 */
[----:B-1----:R-:W4:Y:S04]  /*218a0*/  LDL.LU.64 R122, [R1+0xf0] ;  /* 0x0000f000017a7983 */ /* 0x002f280000300a00 */
        /* <DEDUP_REMOVED lines=12> */
[----:B---3--:R-:W-:-:S05]  /*21970*/  IMAD.WIDE R90, R251, 0x4, R90 ;  /* 0x00000004fb5a7825 */ /* 0x008fca00078e025a */
[----:B------:R1:W-:Y:S01]  /*21980*/  STL.64 [R1+0x440], R90 ;  /* 0x0004405a01007387 */ /* 0x0003e20000100a00 */
[----:B----4-:R-:W-:-:S03]  /*21990*/  IMAD.WIDE R30, R251, 0x4, R30 ;  /* 0x00000004fb1e7825 */ /* 0x010fc600078e021e */
[----:B-1----:R-:W2:Y:S04]  /*219a0*/  LDL.LU.64 R90, [R1+0x35d8] ;  /* 0x0035d800015a7983 */ /* 0x002ea80000300a00 */
[----:B------:R1:W-:Y:S01]  /*219b0*/  STL.64 [R1+0x4c8], R30 ;  /* 0x0004c81e01007387 */ /* 0x0003e20000100a00 */
[----:B------:R-:W-:-:S03]  /*219c0*/  IMAD.WIDE R126, R251, 0x4, R126 ;  /* 0x00000004fb7e7825 */ /* 0x000fc600078e027e */
[----:B------:R-:W-:Y:S04]  /*219d0*/  STL.64 [R1+0x3f0], R248 ;  /* 0x0003f0f801007387 */ /* 0x000fe80000100a00 */
[----:B------:R-:W-:Y:S01]  /*219e0*/  STL.64 [R1+0x32c8], R248 ;  /* 0x0032c8f801007387 */ /* 0x000fe20000100a00 */
[----:B-1----:R-:W-:-:S05]  /*219f0*/  IMAD.WIDE R30, R251, 0x4, R154 ;  /* 0x00000004fb1e7825 */ /* 0x002fca00078e029a */
[----:B------:R1:W-:Y:S04]  /*21a00*/  STL.64 [R1+0x520], R30 ;  /* 0x0005201e01007387 */ /* 0x0003e80000100a00 */
[----:B-1----:R-:W3:Y:S04]  /*21a10*/  LDL.LU.64 R30, [R1+0x3e8] ;  /* 0x0003e800011e7983 */ /* 0x002ee80000300a00 */
[----:B------:R-:W4:Y:S04]  /*21a20*/  LDL.LU.64 R154, [R1+0x3e0] ;  /* 0x0003e000019a7983 */ /* 0x000f280000300a00 */
[----:B------:R1:W-:Y:S01]  /*21a30*/  STL.64 [R1+0x610], R126 ;  /* 0x0006107e01007387 */ /* 0x0003e20000100a00 */
[----:B------:R-:W-:-:S03]  /*21a40*/  IMAD.WIDE R48, R251, 0x4, R48 ;  /* 0x00000004fb307825 */ /* 0x000fc600078e0230 */
[----:B-1----:R-:W2:Y:S04]  /*21a50*/  LDL.LU.64 R126, [R1+0x3d8] ;  /* 0x0003d800017e7983 */ /* 0x002ea80000300a00 */
[----:B------:R-:W2:Y:S01]  /*21a60*/  LDL.LU.64 R248, [R1+0x3d0] ;  /* 0x0003d00001f87983 */ /* 0x000ea20000300a00 */
[----:B------:R-:W-:-:S03]  /*21a70*/  IMAD.WIDE R106, R251, 0x4, R106 ;  /* 0x00000004fb6a7825 */ /* 0x000fc600078e026a */
[----:B------:R1:W-:Y:S04]  /*21a80*/  STL.64 [R1+0xad0], R48 ;  /* 0x000ad03001007387 */ /* 0x0003e80000100a00 */
[----:B-1----:R-:W2:Y:S01]  /*21a90*/  LDL.LU.64 R48, [R1+0x35d0] ;  /* 0x0035d00001307983 */ /* 0x002ea20000300a00 */
[----:B------:R-:W-:-:S03]  /*21aa0*/  IMAD.WIDE R14, R251, 0x4, R14 ;  /* 0x00000004fb0e7825 */ /* 0x000fc600078e020e */
[----:B------:R1:W-:Y:S04]  /*21ab0*/  STL.64 [R1+0x2ab0], R106 ;  /* 0x002ab06a01007387 */ /* 0x0003e80000100a00 */
[----:B-1----:R-:W2:Y:S04]  /*21ac0*/  LDL.LU.64 R106, [R1+0x35c8] ;  /* 0x0035c800016a7983 */ /* 0x002ea80000300a00 */
[----:B------:R1:W-:Y:S02]  /*21ad0*/  STL.64 [R1+0x2b48], R14 ;  /* 0x002b480e01007387 */ /* 0x0003e40000100a00 */
[----:B-1----:R-:W-:-:S04]  /*21ae0*/  IMAD.WIDE R14, R251, 0x4, R186 ;  /* 0x00000004fb0e7825 */ /* 0x002fc800078e02ba */
[C---:B------:R-:W-:Y:S01]  /*21af0*/  IMAD.WIDE R186, R251.reuse, 0x4, R108 ;  /* 0x00000004fbba7825 */ /* 0x040fe200078e026c */
[----:B------:R1:W-:Y:S03]  /*21b00*/  STL.64 [R1+0x2bd0], R14 ;  /* 0x002bd00e01007387 */ /* 0x0003e60000100a00 */
[----:B------:R-:W-:-:S04]  /*21b10*/  IMAD.WIDE R108, R251, 0x4, R202 ;  /* 0x00000004fb6c7825 */ /* 0x000fc800078e02ca */
[C---:B------:R-:W-:Y:S01]  /*21b20*/  IMAD.WIDE R190, R251.reuse, 0x4, R190 ;  /* 0x00000004fbbe7825 */ /* 0x040fe200078e02be */
[----:B-1----:R-:W2:Y:S03]  /*21b30*/  LDL.LU.64 R14, [R1+0x3a8] ;  /* 0x0003a800010e7983 */ /* 0x002ea60000300a00 */
[C---:B------:R-:W-:Y:S01]  /*21b40*/  IMAD.WIDE R122, R251.reuse, 0x4, R122 ;  /* 0x00000004fb7a7825 */ /* 0x040fe200078e027a */
[----:B------:R1:W-:Y:S04]  /*21b50*/  STL.64 [R1+0x2c80], R186 ;  /* 0x002c80ba01007387 */ /* 0x0003e80000100a00 */
[----:B-1----:R-:W2:Y:S01]  /*21b60*/  LDL.LU.64 R186, [R1+0x3a0] ;  /* 0x0003a00001ba7983 */ /* 0x002ea20000300a00 */
[----:B------:R-:W-:-:S03]  /*21b70*/  IMAD.WIDE R218, R251, 0x4, R218 ;  /* 0x00000004fbda7825 */ /* 0x000fc600078e02da */
[----:B------:R1:W-:Y:S01]  /*21b80*/  STL.64 [R1+0x2cc8], R108 ;  /* 0x002cc86c01007387 */ /* 0x0003e20000100a00 */
[----:B------:R-:W-:-:S04]  /*21b90*/  IMAD.WIDE R234, R251, 0x4, R234 ;  /* 0x00000004fbea7825 */ /* 0x000fc800078e02ea */
[C---:B------:R-:W-:Y:S01]  /*21ba0*/  IMAD.WIDE R242, R251.reuse, 0x4, R242 ;  /* 0x00000004fbf27825 */ /* 0x040fe200078e02f2 */
[----:B-1----:R-:W2:Y:S04]  /*21bb0*/  LDL.LU.64 R108, [R1+0x398] ;  /* 0x00039800016c7983 */ /* 0x002ea80000300a00 */
[----:B------:R-:W2:Y:S04]  /*21bc0*/  LDL.LU.64 R202, [R1+0x390] ;  /* 0x0003900001ca7983 */ /* 0x000ea80000300a00 */
        /* <DEDUP_REMOVED lines=16> */
[----:B------:R-:W-:-:S04]  /*21cd0*/  IMAD.WIDE R204, R251, 0x4, R204 ;  /* 0x00000004fbcc7825 */ /* 0x000fc800078e02cc */
[C---:B------:R-:W-:Y:S01]  /*21ce0*/  IMAD.WIDE R138, R251.reuse, 0x4, R138 ;  /* 0x00000004fb8a7825 */ /* 0x040fe200078e028a */
[----:B-1----:R-:W2:Y:S03]  /*21cf0*/  LDL.LU.64 R44, [R1+0x328] ;  /* 0x00032800012c7983 */ /* 0x002ea60000300a00 */
        /* <DEDUP_REMOVED lines=54> */
[----:B------:R-:W-:-:S04]  /*22060*/  IMAD.WIDE R242, R251, 0x4, R242 ;  /* 0x00000004fbf27825 */ /* 0x000fc800078e02f2 */
[C---:B------:R-:W-:Y:S01]  /*22070*/  IMAD.WIDE R32, R251.reuse, 0x4, R32 ;  /* 0x00000004fb207825 */ /* 0x040fe200078e0220 */
[----:B-1----:R-:W4:Y:S03]  /*22080*/  LDL.LU.64 R218, [R1+0x3550] ;  /* 0x0035500001da7983 */ /* 0x002f260000300a00 */
[C---:B------:R-:W-:Y:S01]  /*22090*/  IMAD.WIDE R28, R251.reuse, 0x4, R28 ;  /* 0x00000004fb1c7825 */ /* 0x040fe200078e021c */
[----:B------:R1:W-:Y:S03]  /*220a0*/  STL.64 [R1+0x4c0], R234 ;  /* 0x0004c0ea01007387 */ /* 0x0003e60000100a00 */
[----:B------:R-:W-:-:S04]  /*220b0*/  IMAD.WIDE R16, R251, 0x4, R16 ;  /* 0x00000004fb107825 */ /* 0x000fc800078e0210 */
[C---:B------:R-:W-:Y:S01]  /*220c0*/  IMAD.WIDE R44, R251.reuse, 0x4, R44 ;  /* 0x00000004fb2c7825 */ /* 0x040fe200078e022c */
[----:B-1----:R-:W4:Y:S04]  /*220d0*/  LDL.LU.64 R234, [R1+0x3548] ;  /* 0x0035480001ea7983 */ /* 0x002f280000300a00 */
[----:B------:R1:W-:Y:S01]  /*220e0*/  STL.64 [R1+0x358], R242 ;  /* 0x000358f201007387 */ /* 0x0003e20000100a00 */
[----:B--2---:R-:W-:-:S03]  /*220f0*/  IMAD.WIDE R92, R251, 0x4, R92 ;  /* 0x00000004fb5c7825 */ /* 0x004fc600078e025c */
[----:B-1----:R-:W2:Y:S01]  /*22100*/  LDL.LU.64 R242, [R1+0x3540] ;  /* 0x0035400001f27983 */ /* 0x002ea20000300a00 */
[----:B---3--:R-:W-:-:S04]  /*22110*/  IMAD.WIDE R206, R251, 0x4, R206 ;  /* 0x00000004fbce7825 */ /* 0x008fc800078e02ce */
[----:B------:R-:W-:-:S04]  /*22120*/  IMAD.WIDE R176, R251, 0x4, R176 ;  /* 0x00000004fbb07825 */ /* 0x000fc800078e02b0 */
[----:B------:R-:W-:-:S04]  /*22130*/  IMAD.WIDE R60, R251, 0x4, R60 ;  /* 0x00000004fb3c7825 */ /* 0x000fc800078e023c */
[----:B------:R-:W-:-:S04]  /*22140*/  IMAD.WIDE R156, R251, 0x4, R156 ;  /* 0x00000004fb9c7825 */ /* 0x000fc800078e029c */
[----:B----4-:R-:W-:-:S04]  /*22150*/  IMAD.WIDE R172, R251, 0x4, R172 ;  /* 0x00000004fbac7825 */ /* 0x010fc800078e02ac */
[----:B------:R-:W-:-:S04]  /*22160*/  IMAD.WIDE R110, R251, 0x4, R110 ;  /* 0x00000004fb6e7825 */ /* 0x000fc800078e026e */
[----:B------:R-:W-:-:S04]  /*22170*/  IMAD.WIDE R108, R251, 0x4, R108 ;  /* 0x00000004fb6c7825 */ /* 0x000fc800078e026c */
[----:B------:R-:W-:-:S05]  /*22180*/  IMAD.WIDE R10, R251, 0x4, R10 ;  /* 0x00000004fb0a7825 */ /* 0x000fca00078e020a */
        /* <DEDUP_REMOVED lines=13> */
[----:B-1----:R-:W2:Y:S04]  /*22260*/  LDL.LU.64 R206, [R1+0x260] ;  /* 0x0002600001ce7983 */ /* 0x002ea80000300a00 */
        /* <DEDUP_REMOVED lines=19> */
[----:B-1----:R-:W3:Y:S04]  /*223a0*/  LDL.LU.64 R14, [R1+0x1e8] ;  /* 0x0001e800010e7983 */ /* 0x002ee80000300a00 */
[----:B------:R1:W-:Y:S04]  /*223b0*/  STL.64 [R1+0x2c8], R244 ;  /* 0x0002c8f401007387 */ /* 0x0003e80000100a00 */
[----:B-1----:R-:W3:Y:S04]  /*223c0*/  LDL.LU.64 R244, [R1+0x1e0] ;  /* 0x0001e00001f47983 */ /* 0x002ee80000300a00 */
[----:B------:R1:W-:Y:S04]  /*223d0*/  STL.64 [R1+0x2c0], R158 ;  /* 0x0002c09e01007387 */ /* 0x0003e80000100a00 */
[----:B------:R-:W-:Y:S01]  /*223e0*/  STL.64 [R1+0x560], R78 ;  /* 0x0005604e01007387 */ /* 0x000fe20000100a00 */
[----:B-1----:R-:W-:-:S04]  /*223f0*/  IMAD.WIDE R158, R251, 0x4, R142 ;  /* 0x00000004fb9e7825 */ /* 0x002fc800078e028e */
[C---:B------:R-:W-:Y:S01]  /*22400*/  IMAD.WIDE R142, R251.reuse, 0x4, R94 ;  /* 0x00000004fb8e7825 */ /* 0x040fe200078e025e */
[----:B------:R1:W-:Y:S03]  /*22410*/  STL.64 [R1+0x580], R158 ;  /* 0x0005809e01007387 */ /* 0x0003e60000100a00 */
[C---:B------:R-:W-:Y:S01]  /*22420*/  IMAD.WIDE R94, R251.reuse, 0x4, R126 ;  /* 0x00000004fb5e7825 */ /* 0x040fe200078e027e */
[----:B------:R-:W-:Y:S03]  /*22430*/  STL.64 [R1+0x588], R142 ;  /* 0x0005888e01007387 */ /* 0x000fe60000100a00 */
[C---:B------:R-:W-:Y:S01]  /*22440*/  IMAD.WIDE R238, R251.reuse, 0x4, R238 ;  /* 0x00000004fbee7825 */ /* 0x040fe200078e02ee */
[----:B-1----:R-:W3:Y:S03]  /*22450*/  LDL.LU.64 R158, [R1+0x1a8] ;  /* 0x0001a800019e7983 */ /* 0x002ee60000300a00 */
        /* <DEDUP_REMOVED lines=10> */
[----:B-1----:R-:W2:Y:S04]  /*22500*/  LDL.LU.64 R78, [R1+0x1a0] ;  /* 0x0001a000014e7983 */ /* 0x002ea80000300a00 */
[----:B------:R1:W-:Y:S04]  /*22510*/  STL.64 [R1+0x5d8], R94 ;  /* 0x0005d85e01007387 */ /* 0x0003e80000100a00 */
[----:B------:R-:W3:Y:S04]  /*22520*/  LDL.LU.64 R142, [R1+0x168] ;  /* 0x00016800018e7983 */ /* 0x000ee80000300a00 */
[----:B-1----:R-:W4:Y:S04]  /*22530*/  LDL.LU.64 R94, [R1+0x128] ;  /* 0x00012800015e7983 */ /* 0x002f280000300a00 */
[----:B------:R-:W4:Y:S04]  /*22540*/  LDL.LU.64 R110, [R1+0xe8] ;  /* 0x0000e800016e7983 */ /* 0x000f280000300a00 */
[----:B------:R-:W4:Y:S04]  /*22550*/  LDL.LU.64 R126, [R1+0xa8] ;  /* 0x0000a800017e7983 */ /* 0x000f280000300a00 */
        /* <DEDUP_REMOVED lines=39> */
[----:B--2---:R-:W-:-:S04]  /*227d0*/  IMAD.WIDE R78, R251, 0x4, R78 ;  /* 0x00000004fb4e7825 */ /* 0x004fc800078e024e */
[----:B---3--:R-:W-:-:S04]  /*227e0*/  IMAD.WIDE R142, R251, 0x4, R142 ;  /* 0x00000004fb8e7825 */ /* 0x008fc800078e028e */
[----:B----4-:R-:W-:-:S04]  /*227f0*/  IMAD.WIDE R30, R251, 0x4, R30 ;  /* 0x00000004fb1e7825 */ /* 0x010fc800078e021e */
        /* <DEDUP_REMOVED lines=16> */
[----:B-1----:R-:W4:Y:S04]  /*22900*/  LDL.LU.64 R30, [R1+0x3460] ;  /* 0x00346000011e7983 */ /* 0x002f280000300a00 */
        /* <DEDUP_REMOVED lines=24> */
[----:B------:R2:W-:Y:S02]  /*22a90*/  STL.64 [R1+0x2bc8], R248 ;  /* 0x002bc8f801007387 */ /* 0x0005e40000100a00 */
[----:B--2---:R-:W-:-:S02]  /*22aa0*/  IMAD.WIDE R248, R251, 0x4, R142 ;  /* 0x00000004fbf87825 */ /* 0x004fc400078e028e */
[----:B------:R-:W2:Y:S04]  /*22ab0*/  LDL.LU.64 R142, [R1+0x3408] ;  /* 0x00340800018e7983 */ /* 0x000ea80000300a00 */
[----:B------:R3:W-:Y:S02]  /*22ac0*/  STL.64 [R1+0x2be0], R248 ;  /* 0x002be0f801007387 */ /* 0x0007e40000100a00 */
[C---:B---3--:R-:W-:Y:S02]  /*22ad0*/  IMAD.WIDE R248, R251.reuse, 0x4, R158 ;  /* 0x00000004fbf87825 */ /* 0x048fe400078e029e */
[----:B------:R-:W3:Y:S04]  /*22ae0*/  LDL.LU.64 R158, [R1+0x3400] ;  /* 0x00340000019e7983 */ /* 0x000ee80000300a00 */
[----:B------:R1:W-:Y:S02]  /*22af0*/  STL.64 [R1+0x2bf8], R248 ;  /* 0x002bf8f801007387 */ /* 0x0003e40000100a00 */
[----:B-1----:R-:W-:-:S02]  /*22b00*/  IMAD.WIDE R248, R251, 0x4, R174 ;  /* 0x00000004fbf87825 */ /* 0x002fc400078e02ae */
[----:B------:R-:W4:Y:S04]  /*22b10*/  LDL.LU.64 R174, [R1+0x33f8] ;  /* 0x0033f80001ae7983 */ /* 0x000f280000300a00 */
[----:B------:R1:W-:Y:S02]  /*22b20*/  STL.64 [R1+0x2c00], R248 ;  /* 0x002c00f801007387 */ /* 0x0003e40000100a00 */
[C---:B-1----:R-:W-:Y:S02]  /*22b30*/  IMAD.WIDE R248, R251.reuse, 0x4, R190 ;  /* 0x00000004fbf87825 */ /* 0x042fe400078e02be */
[----:B------:R-:W2:Y:S04]  /*22b40*/  LDL.LU.64 R190, [R1+0x33f0] ;  /* 0x0033f00001be7983 */ /* 0x000ea80000300a00 */
[----:B------:R1:W-:Y:S02]  /*22b50*/  STL.64 [R1+0x2c08], R248 ;  /* 0x002c08f801007387 */ /* 0x0003e40000100a00 */
[----:B-1----:R-:W-:-:S02]  /*22b60*/  IMAD.WIDE R248, R251, 0x4, R244 ;  /* 0x00000004fbf87825 */ /* 0x002fc400078e02f4 */
[----:B------:R-:W3:Y:S04]  /*22b70*/  LDL.LU.64 R244, [R1+0x38] ;  /* 0x0000380001f47983 */ /* 0x000ee80000300a00 */
[----:B------:R1:W-:Y:S02]  /*22b80*/  STL.64 [R1+0x2c18], R248 ;  /* 0x002c18f801007387 */ /* 0x0003e40000100a00 */
[C---:B-1----:R-:W-:Y:S02]  /*22b90*/  IMAD.WIDE R248, R251.reuse, 0x4, R206 ;  /* 0x00000004fbf87825 */ /* 0x042fe400078e02ce */
[----:B------:R-:W4:Y:S04]  /*22ba0*/  LDL.LU.64 R206, [R1+0x33e8] ;  /* 0x0033e80001ce7983 */ /* 0x000f280000300a00 */
[----:B------:R1:W-:Y:S02]  /*22bb0*/  STL.64 [R1+0x2c28], R248 ;  /* 0x002c28f801007387 */ /* 0x0003e40000100a00 */
[----:B-1----:R-:W-:-:S02]  /*22bc0*/  IMAD.WIDE R248, R251, 0x4, R222 ;  /* 0x00000004fbf87825 */ /* 0x002fc400078e02de */
[----:B------:R-:W2:Y:S04]  /*22bd0*/  LDL.LU.64 R222, [R1+0x33e0] ;  /* 0x0033e00001de7983 */ /* 0x000ea80000300a00 */
        /* <DEDUP_REMOVED lines=41> */
[----:B------:R-:W4:Y:S04]  /*22e70*/  LDL.LU.64 R34, [R1+0x3370] ;  /* 0x0033700001227983 */ /* 0x000f280000300a00 */
[----:B------:R1:W-:Y:S01]  /*22e80*/  STL.64 [R1+0x2d38], R248 ;  /* 0x002d38f801007387 */ /* 0x0003e20000100a00 */
[----:B------:R-:W-:-:S04]  /*22e90*/  IMAD.WIDE R82, R251, 0x4, R82 ;  /* 0x00000004fb527825 */ /* 0x000fc800078e0252 */
[C---:B------:R-:W-:Y:S01]  /*22ea0*/  IMAD.WIDE R98, R251.reuse, 0x4, R98 ;  /* 0x00000004fb627825 */ /* 0x040fe200078e0262 */
[----:B---3--:R3:W-:Y:S03]  /*22eb0*/  LDGSTS.E [R247+0x2ff00], desc[UR14][R244.64], P6 ;  /* 0x2ff00000f4f77fae */ /* 0x0087e6000b12184e */
[C---:B-1----:R-:W-:Y:S02]  /*22ec0*/  IMAD.WIDE R248, R251.reuse, 0x4, R50 ;  /* 0x00000004fbf87825 */ /* 0x042fe400078e0232 */
[----:B------:R-:W2:Y:S04]  /*22ed0*/  LDL.LU.64 R50, [R1+0x3368] ;  /* 0x0033680001327983 */ /* 0x000ea80000300a00 */
[----:B------:R1:W-:Y:S01]  /*22ee0*/  STL.64 [R1+0x2d50], R248 ;  /* 0x002d50f801007387 */ /* 0x0003e20000100a00 */
[----:B------:R-:W-:-:S04]  /*22ef0*/  IMAD.WIDE R114, R251, 0x4, R114 ;  /* 0x00000004fb727825 */ /* 0x000fc800078e0272 */
[C---:B-1----:R-:W-:Y:S02]  /*22f00*/  IMAD.WIDE R248, R251.reuse, 0x4, R66 ;  /* 0x00000004fbf87825 */ /* 0x042fe400078e0242 */
[----:B------:R-:W4:Y:S04]  /*22f10*/  LDL.LU.64 R66, [R1+0x3360] ;  /* 0x0033600001427983 */ /* 0x000f280000300a00 */
[----:B------:R1:W-:Y:S01]  /*22f20*/  STL.64 [R1+0x2d70], R248 ;  /* 0x002d70f801007387 */ /* 0x0003e20000100a00 */
[----:B------:R-:W-:-:S04]  /*22f30*/  IMAD.WIDE R130, R251, 0x4, R130 ;  /* 0x00000004fb827825 */ /* 0x000fc800078e0282 */
[C---:B------:R-:W-:Y:S01]  /*22f40*/  IMAD.WIDE R146, R251.reuse, 0x4, R146 ;  /* 0x00000004fb927825 */ /* 0x040fe200078e0292 */
[----:B-1----:R-:W2:Y:S04]  /*22f50*/  LDL.LU.64 R248, [R1+0x30] ;  /* 0x0000300001f87983 */ /* 0x002ea80000300a00 */
[----:B------:R1:W-:Y:S01]  /*22f60*/  STL.64 [R1+0x2d88], R82 ;  /* 0x002d885201007387 */ /* 0x0003e20000100a00 */
[----:B------:R-:W-:-:S04]  /*22f70*/  IMAD.WIDE R162, R251, 0x4, R162 ;  /* 0x00000004fba27825 */ /* 0x000fc800078e02a2 */
[C---:B------:R-:W-:Y:S01]  /*22f80*/  IMAD.WIDE R178, R251.reuse, 0x4, R178 ;  /* 0x00000004fbb27825 */ /* 0x040fe200078e02b2 */
        /* <DEDUP_REMOVED lines=11> */
[----:B---3--:R-:W-:-:S03]  /*23040*/  IMAD.WIDE R244, R251, 0x4, R244 ;  /* 0x00000004fbf47825 */ /* 0x008fc600078e02f4 */
        /* <DEDUP_REMOVED lines=12> */
[----:B-1----:R-:W3:Y:S01]  /*23110*/  LDL.LU.64 R244, [R1+0x3308] ;  /* 0x0033080001f47983 */ /* 0x002ee20000300a00 */
[----:B------:R-:W-:-:S05]  /*23120*/  IMAD.WIDE R240, R251, 0x4, R240 ;  /* 0x00000004fbf07825 */ /* 0x000fca00078e02f0 */
[----:B------:R-:W-:Y:S04]  /*23130*/  STL.64 [R1+0x2e48], R240 ;  /* 0x002e48f001007387 */ /* 0x000fe80000100a00 */
[----:B------:R2:W-:Y:S02]  /*23140*/  STL.64 [R1+0x3278], R240 ;  /* 0x003278f001007387 */ /* 0x0005e40000100a00 */
[----:B--2---:R-:W-:-:S04]  /*23150*/  IMAD.WIDE R240, R251, 0x4, R226 ;  /* 0x00000004fbf07825 */ /* 0x004fc800078e02e2 */
[----:B----4-:R-:W-:-:S04]  /*23160*/  IMAD.WIDE R226, R251, 0x4, R210 ;  /* 0x00000004fbe27825 */ /* 0x010fc800078e02d2 */
[----:B---3--:R-:W-:-:S04]  /*23170*/  IMAD.WIDE R210, R251, 0x4, R194 ;  /* 0x00000004fbd27825 */ /* 0x008fc800078e02c2 */
[----:B------:R-:W-:-:S04]  /*23180*/  IMAD.WIDE R194, R251, 0x4, R178 ;  /* 0x00000004fbc27825 */ /* 0x000fc800078e02b2 */
[----:B------:R-:W-:-:S04]  /*23190*/  IMAD.WIDE R244, R251, 0x4, R244 ;  /* 0x00000004fbf47825 */ /* 0x000fc800078e02f4 */
[C---:B------:R-:W-:Y:S01]  /*231a0*/  IMAD.WIDE R178, R251.reuse, 0x4, R162 ;  /* 0x00000004fbb27825 */ /* 0x040fe200078e02a2 */
[----:B------:R-:W-:Y:S03]  /*231b0*/  STL.64 [R1+0x50], R244 ;  /* 0x000050f401007387 */ /* 0x000fe60000100a00 */
        /* <DEDUP_REMOVED lines=19> */
[----:B------:R-:W-:Y:S04]  /*232f0*/  STL.64 [R1+0xb00], R98 ;  /* 0x000b006201007387 */ /* 0x000fe80000100a00 */
[----:B------:R1:W-:Y:S04]  /*23300*/  STL.64 [R1+0xb10], R82 ;  /* 0x000b105201007387 */ /* 0x0003e80000100a00 */
[----:B------:R-:W-:Y:S04]  /*23310*/  STL.64 [R1+0xbe0], R66 ;  /* 0x000be04201007387 */ /* 0x000fe80000100a00 */
[----:B------:R2:W-:Y:S04]  /*23320*/  STL.64 [R1+0xbf0], R50 ;  /* 0x000bf03201007387 */ /* 0x0005e80000100a00 */
[----:B------:R-:W-:Y:S04]  /*23330*/  STL.64 [R1+0x32b0], R18 ;  /* 0x0032b01201007387 */ /* 0x000fe80000100a00 */
[----:B------:R3:W-:Y:S01]  /*23340*/  STL.64 [R1+0xc08], R34 ;  /* 0x000c082201007387 */ /* 0x0007e20000100a00 */
[----:B-1----:R-:W-:-:S04]  /*23350*/  IMAD.WIDE R82, R251, 0x4, R242 ;  /* 0x00000004fb527825 */ /* 0x002fc800078e02f2 */
[----:B--2---:R-:W-:-:S04]  /*23360*/  IMAD.WIDE R50, R251, 0x4, R192 ;  /* 0x00000004fb327825 */ /* 0x004fc800078e02c0 */
[C---:B---3--:R-:W-:Y:S02]  /*23370*/  IMAD.WIDE R34, R251.reuse, 0x4, R176 ;  /* 0x00000004fb227825 */ /* 0x048fe400078e02b0 */
[----:B------:R-:W2:Y:S02]  /*23380*/  LDL.LU.64 R176, [R1+0x3300] ;  /* 0x0033000001b07983 */ /* 0x000ea40000300a00 */
[C---:B------:R-:W-:Y:S02]  /*23390*/  IMAD.WIDE R130, R251.reuse, 0x4, R208 ;  /* 0x00000004fb827825 */ /* 0x040fe400078e02d0 */
[----:B------:R1:W-:Y:S04]  /*233a0*/  STL.64 [R1+0x3280], R34 ;  /* 0x0032802201007387 */ /* 0x0003e80000100a00 */
[----:B------:R-:W3:Y:S04]  /*233b0*/  LDL.LU.64 R192, [R1+0x32f8] ;  /* 0x0032f80001c07983 */ /* 0x000ee80000300a00 */
[----:B------:R-:W-:Y:S01]  /*233c0*/  STL.64 [R1+0x3288], R50 ;  /* 0x0032883201007387 */ /* 0x000fe20000100a00 */
[----:B------:R-:W-:-:S03]  /*233d0*/  IMAD.WIDE R146, R251, 0x4, R224 ;  /* 0x00000004fb927825 */ /* 0x000fc600078e02e0 */
[----:B------:R-:W4:Y:S01]  /*233e0*/  LDL.LU.64 R242, [R1+0x32f0] ;  /* 0x0032f00001f27983 */ /* 0x000f220000300a00 */
[C---:B------:R-:W-:Y:S01]  /*233f0*/  IMAD.WIDE R194, R251.reuse, 0x4, R4 ;  /* 0x00000004fbc27825 */ /* 0x040fe200078e0204 */
[----:B-1----:R-:W1:Y:S02]  /*23400*/  LDC R35, c[0x0][0x230] ;  /* 0x00008c00ff237b82 */ /* 0x002e640000000800 */
[----:B------:R4:W-:Y:S04]  /*23410*/  STL.64 [R1+0x3290], R82 ;  /* 0x0032905201007387 */ /* 0x0009e80000100a00 */
[----:B------:R-:W2:Y:S04]  /*23420*/  LDL.LU.64 R208, [R1+0x32e8] ;  /* 0x0032e80001d07983 */ /* 0x000ea80000300a00 */
[----:B------:R-:W-:Y:S04]  /*23430*/  STL.64 [R1+0x3298], R130 ;  /* 0x0032988201007387 */ /* 0x000fe80000100a00 */
[----:B------:R-:W3:Y:S04]  /*23440*/  LDL.LU.64 R224, [R1+0x32e0] ;  /* 0x0032e00001e07983 */ /* 0x000ee80000300a00 */
[----:B------:R-:W-:Y:S04]  /*23450*/  STL.64 [R1+0x32b8], R146 ;  /* 0x0032b89201007387 */ /* 0x000fe80000100a00 */
[----:B------:R-:W2:Y:S01]  /*23460*/  LDL.LU.64 R4, [R1+0x32d8] ;  /* 0x0032d80001047983 */ /* 0x000ea20000300a00 */
[----:B------:R-:W-:-:S04]  /*23470*/  IMAD.WIDE R238, R251, 0x4, R238 ;  /* 0x00000004fbee7825 */ /* 0x000fc800078e02ee */
[C---:B------:R-:W-:Y:S01]  /*23480*/  IMAD.WIDE R178, R251.reuse, 0x4, R234 ;  /* 0x00000004fbb27825 */ /* 0x040fe200078e02ea */
[----:B------:R-:W-:Y:S03]  /*23490*/  STL.64 [R1+0x32c0], R194 ;  /* 0x0032c0c201007387 */ /* 0x000fe60000100a00 */
[C---:B------:R-:W-:Y:S01]  /*234a0*/  IMAD.WIDE R226, R251.reuse, 0x4, R232 ;  /* 0x00000004fbe27825 */ /* 0x040fe200078e02e8 */
[----:B------:R-:W-:Y:S03]  /*234b0*/  STL.64 [R1+0x32d0], R238 ;  /* 0x0032d0ee01007387 */ /* 0x000fe60000100a00 */
        /* <DEDUP_REMOVED lines=19> */
[C---:B------:R-:W-:Y:S02]  /*235f0*/  IMAD.WIDE R230, R251.reuse, 0x4, R126 ;  /* 0x00000004fbe67825 */ /* 0x040fe400078e027e */
[----:B------:R-:W1:Y:S02]  /*23600*/  LDC R127, c[0x0][0x230] ;  /* 0x00008c00ff7f7b82 */ /* 0x000e640000000800 */
        /* <DEDUP_REMOVED lines=28> */
[C---:B------:R-:W-:Y:S02]  /*237d0*/  IMAD.WIDE R198, R251.reuse, 0x4, R22 ;  /* 0x00000004fbc67825 */ /* 0x040fe400078e0216 */
[----:B------:R-:W1:Y:S08]  /*237e0*/  LDC R22, c[0x0][0x230] ;  /* 0x00008c00ff167b82 */ /* 0x000e700000000800 */
[----:B------:R-:W1:Y:S01]  /*237f0*/  LDC R23, c[0x0][0x230] ;  /* 0x00008c00ff177b82 */ /* 0x000e620000000800 */
[----:B----4-:R-:W-:-:S05]  /*23800*/  IMAD.WIDE R240, R251, 0x4, R242 ;  /* 0x00000004fbf07825 */ /* 0x010fca00078e02f2 */
[----:B------:R-:W-:Y:S04]  /*23810*/  STL.64 [R1], R240 ;  /* 0x000000f001007387 */ /* 0x000fe80000100a00 */
[----:B------:R-:W-:Y:S04]  /*23820*/  STL.64 [R1+0x8], R178 ;  /* 0x000008b201007387 */ /* 0x000fe80000100a00 */
[----:B------:R-:W-:Y:S01]  /*23830*/  STL.64 [R1+0x58], R226 ;  /* 0x000058e201007387 */ /* 0x000fe20000100a00 */
[----:B---3--:R-:W-:-:S03]  /*23840*/  IMAD.WIDE R82, R251, 0x4, R224 ;  /* 0x00000004fb527825 */ /* 0x008fc600078e02e0 */
[----:B------:R-:W-:Y:S01]  /*23850*/  STL.64 [R1+0x70], R114 ;  /* 0x0000707201007387 */ /* 0x000fe20000100a00 */
[----:B--2---:R-:W-:-:S03]  /*23860*/  IMAD.WIDE R224, R251, 0x4, R208 ;  /* 0x00000004fbe07825 */ /* 0x004fc600078e02d0 */
[----:B------:R-:W-:Y:S04]  /*23870*/  STL.64 [R1+0x80], R82 ;  /* 0x0000805201007387 */ /* 0x000fe80000100a00 */
        /* <DEDUP_REMOVED lines=9> */
[----:B------:R-:W2:Y:S04]  /*23910*/  LDL.64 R216, [R1+0x1668] ;  /* 0x0016680001d87983 */ /* 0x000ea80000100a00 */
[----:B------:R-:W3:Y:S04]  /*23920*/  LDL.64 R248, [R1+0x1678] ;  /* 0x0016780001f87983 */ /* 0x000ee80000100a00 */
[----:B------:R4:W-:Y:S01]  /*23930*/  STL.64 [R1+0xf8], R18 ;  /* 0x0000f81201007387 */ /* 0x0009e20000100a00 */
[----:B------:R-:W-:-:S03]  /*23940*/  IMAD.WIDE R208, R251, 0x4, R186 ;  /* 0x00000004fbd07825 */ /* 0x000fc600078e02ba */
[----:B------:R-:W-:Y:S04]  /*23950*/  STL.64 [R1+0xd0], R206 ;  /* 0x0000d0ce01007387 */ /* 0x000fe80000100a00 */
[----:B------:R1:W-:Y:S01]  /*23960*/  LDGSTS.E [R247+0x2ff80], desc[UR14][R4.64], P4 ;  /* 0x2ff8000004f77fae */ /* 0x0003e2000a12184e */
[----:B----4-:R-:W4:Y:S03]  /*23970*/  LDC R19, c[0x0][0x230] ;  /* 0x00008c00ff137b82 */ /* 0x010f260000000800 */
[----:B------:R-:W-:Y:S01]  /*23980*/  STL.64 [R1+0xe0], R200 ;  /* 0x0000e0c801007387 */ /* 0x000fe20000100a00 */
[----:B------:R-:W-:-:S03]  /*23990*/  IMAD.WIDE R234, R251, 0x4, R176 ;  /* 0x00000004fbea7825 */ /* 0x000fc600078e02b0 */
[----:B------:R-:W-:Y:S01]  /*239a0*/  STL.64 [R1+0xe8], R232 ;  /* 0x0000e8e801007387 */ /* 0x000fe20000100a00 */
[----:B------:R-:W-:-:S03]  /*239b0*/  IMAD.WIDE R204, R251, 0x4, R172 ;  /* 0x00000004fbcc7825 */ /* 0x000fc600078e02ac */
        /* <DEDUP_REMOVED lines=10> */
[----:B------:R-:W-:Y:S04]  /*23a60*/  STL.64 [R1+0x198], R166 ;  /* 0x000198a601007387 */ /* 0x000fe80000100a00 */
[----:B------:R-:W-:Y:S01]  /*23a70*/  STL.64 [R1+0x1a8], R186 ;  /* 0x0001a8ba01007387 */ /* 0x000fe20000100a00 */
[----:B----4-:R-:W-:-:S03]  /*23a80*/  VIADD R19, R19, 0xffffff7f ;  /* 0xffffff7f13137836 */ /* 0x010fc60000000000 */
[----:B------:R-:W-:Y:S04]  /*23a90*/  STL.64 [R1+0x1a0], R98 ;  /* 0x0001a06201007387 */ /* 0x000fe80000100a00 */
[----:B------:R-:W-:Y:S04]  /*23aa0*/  STL.64 [R1+0x1e0], R230 ;  /* 0x0001e0e601007387 */ /* 0x000fe80000100a00 */
[----:B------:R-:W-:Y:S04]  /*23ab0*/  STL.64 [R1+0x1e8], R124 ;  /* 0x0001e87c01007387 */ /* 0x000fe80000100a00 */
[----:B------:R-:W-:Y:S04]  /*23ac0*/  STL.64 [R1+0x1f8], R122 ;  /* 0x0001f87a01007387 */ /* 0x000fe80000100a00 */
[----:B------:R-:W-:Y:S01]  /*23ad0*/  STL.64 [R1+0x200], R120 ;  /* 0x0002007801007387 */ /* 0x000fe20000100a00 */
[----:B------:R-:W-:-:S02]  /*23ae0*/  ISETP.GE.U32.AND P4, PT, R19, 0x7fffff00, PT ;  /* 0x7fffff001300780c */ /* 0x000fc40003f86070 */
[----:B------:R-:W4:Y:S01]  /*23af0*/  LDC R19, c[0x0][0x230] ;  /* 0x00008c00ff137b82 */ /* 0x000f220000000800 */
[----:B------:R-:W-:Y:S04]  /*23b00*/  STL.64 [R1+0x208], R118 ;  /* 0x0002087601007387 */ /* 0x000fe80000100a00 */
[----:B------:R-:W-:Y:S04]  /*23b10*/  STL.64 [R1+0x228], R164 ;  /* 0x000228a401007387 */ /* 0x000fe80000100a00 */
[----:B------:R-:W-:Y:S04]  /*23b20*/  STL.64 [R1+0x220], R116 ;  /* 0x0002207401007387 */ /* 0x000fe80000100a00 */
[----:B------:R-:W-:Y:S04]  /*23b30*/  STL.64 [R1+0x238], R110 ;  /* 0x0002386e01007387 */ /* 0x000fe80000100a00 */
[----:B------:R-:W-:Y:S01]  /*23b40*/  STL.64 [R1+0x248], R108 ;  /* 0x0002486c01007387 */ /* 0x000fe20000100a00 */
[----:B------:R-:W-:-:S02]  /*23b50*/  IMAD.WIDE R172, R251, 0x4, R30 ;  /* 0x00000004fbac7825 */ /* 0x000fc400078e021e */
[----:B------:R-:W3:Y:S01]  /*23b60*/  LDC R30, c[0x0][0x230] ;  /* 0x00008c00ff1e7b82 */ /* 0x000ee20000000800 */
        /* <DEDUP_REMOVED lines=19> */
[----:B------:R-:W3:Y:S04]  /*23ca0*/  LDL.64 R160, [R1+0x1680] ;  /* 0x0016800001a07983 */ /* 0x000ee80000100a00 */
[----:B------:R4:W-:Y:S04]  /*23cb0*/  STL.64 [R1+0x2b70], R20 ;  /* 0x002b701401007387 */ /* 0x0009e80000100a00 */
[----:B------:R-:W3:Y:S04]  /*23cc0*/  LDL.64 R176, [R1+0x1688] ;  /* 0x0016880001b07983 */ /* 0x000ee80000100a00 */
[----:B------:R3:W-:Y:S04]  /*23cd0*/  STL.64 [R1+0x2b40], R198 ;  /* 0x002b40c601007387 */ /* 0x0007e80000100a00 */
[----:B------:R3:W-:Y:S01]  /*23ce0*/  STL.64 [R1+0x2b60], R66 ;  /* 0x002b604201007387 */ /* 0x0007e20000100a00 */
[----:B----4-:R-:W-:-:S03]  /*23cf0*/  VIADD R20, R19, 0xffffff7b ;  /* 0xffffff7b13147836 */ /* 0x010fc60000000000 */
[----:B------:R-:W4:Y:S04]  /*23d00*/  LDL.64 R238, [R1+0xc98] ;  /* 0x000c980001ee7983 */ /* 0x000f280000100a00 */
[----:B------:R-:W4:Y:S04]  /*23d10*/  LDL.64 R18, [R1+0xca0] ;  /* 0x000ca00001127983 */ /* 0x000f280000100a00 */
[----:B------:R-:W4:Y:S04]  /*23d20*/  LDL.64 R194, [R1+0xca8] ;  /* 0x000ca80001c27983 */ /* 0x000f280000100a00 */
[----:B------:R-:W4:Y:S01]  /*23d30*/  LDL.64 R50, [R1+0xcb0] ;  /* 0x000cb00001327983 */ /* 0x000f220000100a00 */
[----:B-1----:R-:W-:-:S02]  /*23d40*/  IADD3 R5, R35, -0x89, RZ ;  /* 0xffffff7723057810 */ /* 0x002fc40007ffe0ff */
[----:B------:R-:W1:Y:S01]  /*23d50*/  LDC R35, c[0x0][0x230] ;  /* 0x00008c00ff237b82 */ /* 0x000e620000000800 */
[----:B------:R-:W0:Y:S07]  /*23d60*/  LDGDEPBAR ;  /* 0x00000000000079af */ /* 0x000e2e0000000000 */
[----:B------:R-:W-:Y:S01]  /*23d70*/  BAR.SYNC.DEFER_BLOCKING 0x0 ;  /* 0x0000000000007b1d */ /* 0x000fe20000010000 */
[----:B------:R-:W-:Y:S02]  /*23d80*/  ISETP.GE.U32.AND P6, PT, R20, 0x7ffffefc, PT ;  /* 0x7ffffefc1400780c */ /* 0x000fe40003fc6070 */
[----:B------:R-:W-:-:S03]  /*23d90*/  SEL R4, RZ, 0x4, P5 ;  /* 0x00000004ff047807 */ /* 0x000fc60002800000 */
[----:B------:R-:W4:Y:S04]  /*23da0*/  LDL.64 R146, [R1+0xd18] ;  /* 0x000d180001927983 */ /* 0x000f280000100a00 */
[----:B------:R-:W4:Y:S04]  /*23db0*/  LDL.64 R130, [R1+0xd20] ;  /* 0x000d200001827983 */ /* 0x000f280000100a00 */
[----:B------:R-:W4:Y:S01]  /*23dc0*/  LDL.64 R214, [R1+0xd28] ;  /* 0x000d280001d67983 */ /* 0x000f220000100a00 */
[----:B-1----:R-:W-:Y:S01]  /*23dd0*/  VIADD R21, R35, 0xffffff73 ;  /* 0xffffff7323157836 */ /* 0x002fe20000000000 */
[----:B------:R-:W1:Y:S02]  /*23de0*/  LDC R20, c[0x0][0x230] ;  /* 0x00008c00ff147b82 */ /* 0x000e640000000800 */
[----:B------:R-:W4:Y:S04]  /*23df0*/  LDL.64 R34, [R1+0xd30] ;  /* 0x000d300001227983 */ /* 0x000f280000100a00 */
[----:B------:R-:W4:Y:S04]  /*23e00*/  LDL.64 R112, [R1+0x1408] ;  /* 0x0014080001707983 */ /* 0x000f280000100a00 */
[----:B------:R-:W4:Y:S04]  /*23e10*/  LDL.64 R64, [R1+0x2160] ;  /* 0x0021600001407983 */ /* 0x000f280000100a00 */
[----:B------:R-:W-:Y:S01]  /*23e20*/  @!PT LDS RZ, [RZ] ;  /* 0x00000000fffff984 */ /* 0x000fe20000000800 */
[----:B------:R-:W-:Y:S01]  /*23e30*/  @!PT LDS RZ, [RZ] ;  /* 0x00000000fffff984 */ /* 0x000fe20000000800 */
[----:B------:R-:W-:Y:S01]  /*23e40*/  @!PT LDS RZ, [RZ] ;  /* 0x00000000fffff984 */ /* 0x000fe20000000800 */
[----:B--2---:R-:W-:Y:S04]  /*23e50*/  LDGSTS.E [R246+0x10000], desc[UR14][R216.64], !P4 ;  /* 0x10000000d8f67fae */ /* 0x004fe8000e12184e */
[----:B---3--:R-:W-:Y:S04]  /*23e60*/  LDGSTS.E [R246+0x10080], desc[UR14][R248.64], !P4 ;  /* 0x10080000f8f67fae */ /* 0x008fe8000e12184e */
[----:B------:R-:W2:Y:S04]  /*23e70*/  LDL.64 R216, [R1+0xd98] ;  /* 0x000d980001d87983 */ /* 0x000ea80000100a00 */
[----:B------:R-:W3:Y:S04]  /*23e80*/  LDL.64 R248, [R1+0xda0] ;  /* 0x000da00001f87983 */ /* 0x000ee80000100a00 */
[----:B------:R-:W-:Y:S04]  /*23e90*/  LDGSTS.E [R246+0x10100], desc[UR14][R160.64], !P4 ;  /* 0x10100000a0f67fae */ /* 0x000fe8000e12184e */
[----:B------:R-:W-:Y:S04]  /*23ea0*/  LDGSTS.E [R246+0x10180], desc[UR14][R176.64], !P4 ;  /* 0x10180000b0f67fae */ /* 0x000fe8000e12184e */
[----:B------:R-:W3:Y:S04]  /*23eb0*/  LDL.64 R160, [R1+0xda8] ;  /* 0x000da80001a07983 */ /* 0x000ee80000100a00 */
[----:B------:R-:W3:Y:S04]  /*23ec0*/  LDL.64 R176, [R1+0xdb0] ;  /* 0x000db00001b07983 */ /* 0x000ee80000100a00 */
[----:B----4-:R-:W-:Y:S04]  /*23ed0*/  LDGSTS.E [R246+0x10800], desc[UR14][R238.64], !P6 ;  /* 0x10800000eef67fae */ /* 0x010fe8000f12184e */
[----:B------:R-:W-:Y:S04]  /*23ee0*/  LDGSTS.E [R246+0x10880], desc[UR14][R18.64], !P6 ;  /* 0x1088000012f67fae */ /* 0x000fe8000f12184e */
[----:B------:R-:W-:Y:S04]  /*23ef0*/  LDGSTS.E [R246+0x10900], desc[UR14][R194.64], !P6 ;  /* 0x10900000c2f67fae */ /* 0x000fe8000f12184e */
[----:B------:R-:W4:Y:S04]  /*23f00*/  LDL.64 R238, [R1+0xe18] ;  /* 0x000e180001ee7983 */ /* 0x000f280000100a00 */
[----:B------:R-:W4:Y:S04]  /*23f10*/  LDL.64 R18, [R1+0xe20] ;  /* 0x000e200001127983 */ /* 0x000f280000100a00 */
[----:B------:R-:W-:Y:S04]  /*23f20*/  LDGSTS.E [R246+0x10980], desc[UR14][R50.64], !P6 ;  /* 0x1098000032f67fae */ /* 0x000fe8000f12184e */
[----:B------:R-:W4:Y:S04]  /*23f30*/  LDL.64 R194, [R1+0xe28] ;  /* 0x000e280001c27983 */ /* 0x000f280000100a00 */
[----:B------:R-:W4:Y:S01]  /*23f40*/  LDL.64 R50, [R1+0xe30] ;  /* 0x000e300001327983 */ /* 0x000f220000100a00 */
[----:B------:R-:W-:Y:S01]  /*23f50*/  ISETP.GE.U32.AND P5, PT, R5, 0x7ffffef8, PT ;  /* 0x7ffffef80500780c */ /* 0x000fe20003fa6070 */
[----:B------:R-:W-:Y:S01]  /*23f60*/  VIADD R5, R127, 0xffffff6f ;  /* 0xffffff6f7f057836 */ /* 0x000fe20000000000 */
[----:B------:R-:W-:Y:S01]  /*23f70*/  SEL R4, R4, RZ, P1 ;  /* 0x000000ff04047207 */ /* 0x000fe20000800000 */
[----:B------:R-:W1:Y:S01]  /*23f80*/  LDC R127, c[0x0][0x230] ;  /* 0x00008c00ff7f7b82 */ /* 0x000e620000000800 */
[----:B------:R-:W-:-:S02]  /*23f90*/  ISETP.GE.U32.AND P1, PT, R21, 0x7ffffef4, PT ;  /* 0x7ffffef41500780c */ /* 0x000fc40003f26070 */
[----:B------:R-:W-:-:S05]  /*23fa0*/  ISETP.GE.U32.AND P4, PT, R5, 0x7ffffef0, PT ;  /* 0x7ffffef00500780c */ /* 0x000fca0003f86070 */
[----:B------:R-:W1:Y:S02]  /*23fb0*/  LDC R21, c[0x0][0x230] ;  /* 0x00008c00ff157b82 */ /* 0x000e640000000800 */
[----:B------:R-:W-:Y:S04]  /*23fc0*/  LDGSTS.E [R246+0x11000], desc[UR14][R146.64], !P5 ;  /* 0x1100000092f67fae */ /* 0x000fe8000e92184e */
[----:B------:R-:W-:Y:S04]  /*23fd0*/  LDGSTS.E [R246+0x11080], desc[UR14][R130.64], !P5 ;  /* 0x1108000082f67fae */ /* 0x000fe8000e92184e */
[----:B------:R-:W-:Y:S04]  /*23fe0*/  LDGSTS.E [R246+0x11100], desc[UR14][R214.64], !P5 ;  /* 0x11100000d6f67fae */ /* 0x000fe8000e92184e */
[----:B------:R-:W4:Y:S04]  /*23ff0*/  LDL.64 R146, [R1+0xe98] ;  /* 0x000e980001927983 */ /* 0x000f280000100a00 */
[----:B------:R-:W4:Y:S04]  /*24000*/  LDL.64 R130, [R1+0xea0] ;  /* 0x000ea00001827983 */ /* 0x000f280000100a00 */
[----:B------:R-:W-:Y:S04]  /*24010*/  LDGSTS.E [R246+0x11180], desc[UR14][R34.64], !P5 ;  /* 0x1118000022f67fae */ /* 0x000fe8000e92184e */
[----:B------:R-:W4:Y:S04]  /*24020*/  LDL.64 R214, [R1+0xea8] ;  /* 0x000ea80001d67983 */ /* 0x000f280000100a00 */
[----:B------:R-:W4:Y:S04]  /*24030*/  LDL.64 R34, [R1+0xeb0] ;  /* 0x000eb00001227983 */ /* 0x000f280000100a00 */
        /* <DEDUP_REMOVED lines=10> */
[----:B------:R-:W4:Y:S04]  /*240e0*/  LDL.64 R238, [R1+0xf98] ;  /* 0x000f980001ee7983 */ /* 0x000f280000100a00 */
[----:B------:R-:W4:Y:S04]  /*240f0*/  LDL.64 R18, [R1+0xfa0] ;  /* 0x000fa00001127983 */ /* 0x000f280000100a00 */
[----:B------:R-:W-:Y:S04]  /*24100*/  LDGSTS.E [R246+0x12100], desc[UR14][R194.64], !P4 ;  /* 0x12100000c2f67fae */ /* 0x000fe8000e12184e */
[----:B------:R-:W-:Y:S04]  /*24110*/  LDGSTS.E [R246+0x12180], desc[UR14][R50.64], !P4 ;  /* 0x1218000032f67fae */ /* 0x000fe8000e12184e */
[----:B------:R-:W4:Y:S04]  /*24120*/  LDL.64 R194, [R1+0xfa8] ;  /* 0x000fa80001c27983 */ /* 0x000f280000100a00 */
[----:B------:R-:W4:Y:S01]  /*24130*/  LDL.64 R50, [R1+0xfb0] ;  /* 0x000fb00001327983 */ /* 0x000f220000100a00 */
[----:B-1----:R-:W-:-:S03]  /*24140*/  IADD3 R5, R127, -0x95, RZ ;  /* 0xffffff6b7f057810 */ /* 0x002fc60007ffe0ff */
[----:B------:R-:W4:Y:S01]  /*24150*/  LDL.64 R126, [R1+0x1490] ;  /* 0x00149000017e7983 */ /* 0x000f220000100a00 */
[----:B------:R-:W-:Y:S01]  /*24160*/  ISETP.GE.U32.AND P6, PT, R5, 0x7ffffeec, PT ;  /* 0x7ffffeec0500780c */ /* 0x000fe20003fc6070 */
[----:B------:R-:W-:Y:S02]  /*24170*/  VIADD R5, R22, 0xffffff67 ;  /* 0xffffff6716057836 */ /* 0x000fe40000000000 */
[----:B------:R-:W1:Y:S03]  /*24180*/  LDC R22, c[0x0][0x230] ;  /* 0x00008c00ff167b82 */ /* 0x000e660000000800 */
[----:B------:R-:W-:Y:S01]  /*24190*/  ISETP.GE.U32.AND P5, PT, R5, 0x7ffffee8, PT ;  /* 0x7ffffee80500780c */ /* 0x000fe20003fa6070 */
[----:B------:R-:W-:-:S04]  /*241a0*/  VIADD R5, R20, 0xffffff63 ;  /* 0xffffff6314057836 */ /* 0x000fc80000000000 */
[----:B------:R-:W1:Y:S01]  /*241b0*/  LDC R20, c[0x0][0x230] ;  /* 0x00008c00ff147b82 */ /* 0x000e620000000800 */
[----:B------:R-:W-:Y:S01]  /*241c0*/  ISETP.GE.U32.AND P1, PT, R5, 0x7ffffee4, PT ;  /* 0x7ffffee40500780c */ /* 0x000fe20003f26070 */
        /* <DEDUP_REMOVED lines=24> */
[----:B------:R-:W-:-:S02]  /*24350*/  IADD3 R5, R21, -0xa1, RZ ;  /* 0xffffff5f15057810 */ /* 0x000fc40007ffe0ff */
[----:B------:R-:W1:Y:S02]  /*24360*/  LDC R21, c[0x0][0x230] ;  /* 0x00008c00ff157b82 */ /* 0x000e640000000800 */
[----:B------:R-:W-:Y:S01]  /*24370*/  ISETP.GE.U32.AND P4, PT, R5, 0x7ffffee0, PT ;  /* 0x7ffffee00500780c */ /* 0x000fe20003f86070 */
[----:B------:R-:W-:-:S05]  /*24380*/  VIADD R5, R23, 0xffffff5b ;  /* 0xffffff5b17057836 */ /* 0x000fca0000000000 */
[----:B------:R-:W-:Y:S01]  /*24390*/  ISETP.GE.U32.AND P6, PT, R5, 0x7ffffedc, PT ;  /* 0x7ffffedc0500780c */ /* 0x000fe20003fc6070 */
[----:B------:R-:W-:Y:S01]  /*243a0*/  VIADD R5, R28, 0xffffff57 ;  /* 0xffffff571c057836 */ /* 0x000fe20000000000 */
[----:B------:R-:W1:Y:S04]  /*243b0*/  LDC R23, c[0x0][0x230] ;  /* 0x00008c00ff177b82 */ /* 0x000e680000000800 */
[----:B------:R-:W-:Y:S01]  /*243c0*/  ISETP.GE.U32.AND P5, PT, R5, 0x7ffffed8, PT ;  /* 0x7ffffed80500780c */ /* 0x000fe20003fa6070 */
[----:B------:R-:W-:Y:S03]  /*243d0*/  LDGSTS.E [R246+0x14000], desc[UR14][R146.64], !P4 ;  /* 0x1400000092f67fae */ /* 0x000fe6000e12184e */
[----:B------:R-:W1:Y:S01]  /*243e0*/  LDC R28, c[0x0][0x230] ;  /* 0x00008c00ff1c7b82 */ /* 0x000e620000000800 */
[----:B------:R-:W-:Y:S04]  /*243f0*/  LDGSTS.E [R246+0x14080], desc[UR14][R130.64], !P4 ;  /* 0x1408000082f67fae */ /* 0x000fe8000e12184e */
[----:B------:R-:W4:Y:S04]  /*24400*/  LDL.64 R146, [R1+0x1198] ;  /* 0x0011980001927983 */ /* 0x000f280000100a00 */
[----:B------:R-:W4:Y:S04]  /*24410*/  LDL.64 R130, [R1+0x11a0] ;  /* 0x0011a00001827983 */ /* 0x000f280000100a00 */
[----:B------:R-:W-:Y:S04]  /*24420*/  LDGSTS.E [R246+0x14100], desc[UR14][R214.64], !P4 ;  /* 0x14100000d6f67fae */ /* 0x000fe8000e12184e */
        /* <DEDUP_REMOVED lines=19> */
[----:B-1----:R-:W-:-:S02]  /*24560*/  IADD3 R5, R22, -0xad, RZ ;  /* 0xffffff5316057810 */ /* 0x002fc40007ffe0ff */
        /* <DEDUP_REMOVED lines=33> */
[----:B------:R-:W4:Y:S02]  /*24780*/  LDC R23, c[0x0][0x230] ;  /* 0x00008c00ff177b82 */ /* 0x000f240000000800 */
[----:B------:R-:W-:Y:S01]  /*24790*/  ISETP.GE.U32.AND P5, PT, R5, 0x7ffffec8, PT ;  /* 0x7ffffec80500780c */ /* 0x000fe20003fa6070 */
[----:B------:R-:W-:-:S05]  /*247a0*/  VIADD R5, R28, 0xffffff43 ;  /* 0xffffff431c057836 */ /* 0x000fca0000000000 */
[----:B------:R-:W-:Y:S01]  /*247b0*/  ISETP.GE.U32.AND P1, PT, R5, 0x7ffffec4, PT ;  /* 0x7ffffec40500780c */ /* 0x000fe20003f26070 */
[----:B-1----:R-:W-:Y:S01]  /*247c0*/  VIADD R5, R22, 0xffffff3f ;  /* 0xffffff3f16057836 */ /* 0x002fe20000000000 */
        /* <DEDUP_REMOVED lines=1039> */
[----:B------:R-:W-:Y:S01]  /*288c0*/  LDGSTS.E [R0+0x16780], desc[UR14][R176.64], !P4 ;  /* 0x16780000b0007fae */ /* 0x000fe2000e12184e */
[----:B------:R-:W-:-:S02]  /*288d0*/  IADD3 R5, R29, -0xbc, RZ ;  /* 0xffffff441d057810 */ /* 0x000fc40007ffe0ff */
[----:B------:R-:W1:Y:S01]  /*288e0*/  LDC R29, c[0x0][0x230] ;  /* 0x00008c00ff1d7b82 */ /* 0x000e620000000800 */
[----:B------:R-:W3:Y:S04]  /*288f0*/  LDL.64 R160, [R1+0x1578] ;  /* 0x0015780001a07983 */ /* 0x000ee80000100a00 */
[----:B------:R-:W3:Y:S04]  /*28900*/  LDL.64 R176, [R1+0x1410] ;  /* 0x0014100001b07983 */ /* 0x000ee80000100a00 */
[----:B----4-:R-:W-:Y:S04]  /*28910*/  LDGSTS.E [R0+0x16e00], desc[UR14][R238.64], !P6 ;  /* 0x16e00000ee007fae */ /* 0x010fe8000f12184e */
[----:B------:R-:W-:Y:S04]  /*28920*/  LDGSTS.E [R0+0x16e80], desc[UR14][R18.64], !P6 ;  /* 0x16e8000012007fae */ /* 0x000fe8000f12184e */
[----:B------:R-:W4:Y:S04]  /*28930*/  LDL.64 R238, [R1+0x1478] ;  /* 0x0014780001ee7983 */ /* 0x000f280000100a00 */
[----:B------:R-:W4:Y:S04]  /*28940*/  LDL.64 R18, [R1+0x1480] ;  /* 0x0014800001127983 */ /* 0x000f280000100a00 */
[----:B------:R-:W-:Y:S04]  /*28950*/  LDGSTS.E [R0+0x16f00], desc[UR14][R194.64], !P6 ;  /* 0x16f00000c2007fae */ /* 0x000fe8000f12184e */
[----:B------:R-:W-:Y:S01]  /*28960*/  LDGSTS.E [R0+0x16f80], desc[UR14][R50.64], !P6 ;  /* 0x16f8000032007fae */ /* 0x000fe2000f12184e */
[----:B------:R-:W-:-:S03]  /*28970*/  ISETP.GE.U32.AND P5, PT, R5, 0x7ffffec5, PT ;  /* 0x7ffffec50500780c */ /* 0x000fc60003fa6070 */
[----:B------:R-:W4:Y:S04]  /*28980*/  LDL.64 R194, [R1+0x14f8] ;  /* 0x0014f80001c27983 */ /* 0x000f280000100a00 */
[----:B------:R-:W4:Y:S01]  /*28990*/  LDL.64 R50, [R1+0x1488] ;  /* 0x0014880001327983 */ /* 0x000f220000100a00 */
[----:B------:R-:W-:Y:S02]  /*289a0*/  VIADD R5, R23, 0xffffff40 ;  /* 0xffffff4017057836 */ /* 0x000fe40000000000 */
[----:B------:R-:W4:Y:S03]  /*289b0*/  LDC R23, c[0x0][0x230] ;  /* 0x00008c00ff177b82 */ /* 0x000f260000000800 */
[----:B------:R-:W-:Y:S01]  /*289c0*/  ISETP.GE.U32.AND P1, PT, R5, 0x7ffffec1, PT ;  /* 0x7ffffec10500780c */ /* 0x000fe20003f26070 */
[----:B------:R-:W-:-:S04]  /*289d0*/  VIADD R5, R21, 0xffffff3c ;  /* 0xffffff3c15057836 */ /* 0x000fc80000000000 */
[----:B------:R-:W4:Y:S01]  /*289e0*/  LDC R21, c[0x0][0x230] ;  /* 0x00008c00ff157b82 */ /* 0x000f220000000800 */
[----:B------:R-:W-:Y:S01]  /*289f0*/  ISETP.GE.U32.AND P4, PT, R5, 0x7ffffebd, PT ;  /* 0x7ffffebd0500780c */ /* 0x000fe20003f86070 */
[----:B------:R-:W-:Y:S04]  /*28a00*/  LDGSTS.E [R0+0x17600], desc[UR14][R146.64], !P5 ;  /* 0x1760000092007fae */ /* 0x000fe8000e92184e */
        /* <DEDUP_REMOVED lines=9> */
[----:B------:R-:W-:Y:S04]  /*28aa0*/  LDGSTS.E [R0+0x17f00], desc[UR14][R112.64], !P1 ;  /* 0x17f0000070007fae */ /* 0x000fe8000c92184e */
[----:B------:R-:W2:Y:S04]  /*28ab0*/  LDL.64 R216, [R1+0x1588] ;  /* 0x0015880001d87983 */ /* 0x000ea80000100a00 */
[----:B------:R-:W3:Y:S01]  /*28ac0*/  LDL.64 R248, [R1+0x1590] ;  /* 0x0015900001f87983 */ /* 0x000ee20000100a00 */
[----:B-1----:R-:W-:-:S02]  /*28ad0*/  IADD3 R5, R20, -0xc8, RZ ;  /* 0xffffff3814057810 */ /* 0x002fc40007ffe0ff */
[----:B------:R-:W1:Y:S01]  /*28ae0*/  LDC R20, c[0x0][0x230] ;  /* 0x00008c00ff147b82 */ /* 0x000e620000000800 */
[----:B------:R-:W3:Y:S04]  /*28af0*/  LDL.64 R112, [R1+0x21e0] ;  /* 0x0021e00001707983 */ /* 0x000ee80000100a00 */
[----:B------:R-:W-:Y:S04]  /*28b00*/  LDGSTS.E [R0+0x17f80], desc[UR14][R176.64], !P1 ;  /* 0x17f80000b0007fae */ /* 0x000fe8000c92184e */
[----:B------:R-:W3:Y:S04]  /*28b10*/  LDL.64 R176, [R1+0x15f8] ;  /* 0x0015f80001b07983 */ /* 0x000ee80000100a00 */
[----:B----4-:R-:W-:Y:S04]  /*28b20*/  LDGSTS.E [R0+0x18600], desc[UR14][R238.64], !P4 ;  /* 0x18600000ee007fae */ /* 0x010fe8000e12184e */
[----:B------:R-:W-:Y:S04]  /*28b30*/  LDGSTS.E [R0+0x18680], desc[UR14][R18.64], !P4 ;  /* 0x1868000012007fae */ /* 0x000fe8000e12184e */
[----:B------:R-:W4:Y:S04]  /*28b40*/  LDL.64 R238, [R1+0x1608] ;  /* 0x0016080001ee7983 */ /* 0x000f280000100a00 */
[----:B------:R-:W4:Y:S04]  /*28b50*/  LDL.64 R18, [R1+0x1600] ;  /* 0x0016000001127983 */ /* 0x000f280000100a00 */
[----:B------:R-:W-:Y:S01]  /*28b60*/  LDGSTS.E [R0+0x18700], desc[UR14][R50.64], !P4 ;  /* 0x1870000032007fae */ /* 0x000fe2000e12184e */
[----:B------:R-:W-:-:S03]  /*28b70*/  ISETP.GE.U32.AND P6, PT, R5, 0x7ffffeb9, PT ;  /* 0x7ffffeb90500780c */ /* 0x000fc60003fc6070 */
[----:B------:R-:W4:Y:S01]  /*28b80*/  LDL.64 R50, [R1+0x1610] ;  /* 0x0016100001327983 */ /* 0x000f220000100a00 */
[----:B------:R-:W-:Y:S02]  /*28b90*/  VIADD R5, R28, 0xffffff34 ;  /* 0xffffff341c057836 */ /* 0x000fe40000000000 */
[----:B------:R-:W1:Y:S01]  /*28ba0*/  LDC R28, c[0x0][0x230] ;  /* 0x00008c00ff1c7b82 */ /* 0x000e620000000800 */
[----:B------:R-:W-:Y:S02]  /*28bb0*/  LDGSTS.E [R0+0x18780], desc[UR14][R126.64], !P4 ;  /* 0x187800007e007fae */ /* 0x000fe4000e12184e */
[----:B------:R-:W-:Y:S01]  /*28bc0*/  ISETP.GE.U32.AND P5, PT, R5, 0x7ffffeb5, PT ;  /* 0x7ffffeb50500780c */ /* 0x000fe20003fa6070 */
[----:B------:R-:W-:-:S03]  /*28bd0*/  VIADD R5, R29, 0xffffff30 ;  /* 0xffffff301d057836 */ /* 0x000fc60000000000 */
[----:B------:R-:W-:Y:S01]  /*28be0*/  LDGSTS.E [R0+0x18e00], desc[UR14][R194.64], !P6 ;  /* 0x18e00000c2007fae */ /* 0x000fe2000f12184e */
[----:B------:R-:W1:Y:S01]  /*28bf0*/  LDC R29, c[0x0][0x230] ;  /* 0x00008c00ff1d7b82 */ /* 0x000e620000000800 */
[----:B------:R-:W-:Y:S02]  /*28c00*/  ISETP.GE.U32.AND P1, PT, R5, 0x7ffffeb1, PT ;  /* 0x7ffffeb10500780c */ /* 0x000fe40003f26070 */
[----:B------:R-:W4:Y:S04]  /*28c10*/  LDL.64 R126, [R1+0x21e8] ;  /* 0x0021e800017e7983 */ /* 0x000f280000100a00 */
[----:B------:R-:W-:Y:S04]  /*28c20*/  LDGSTS.E [R0+0x18e80], desc[UR14][R146.64], !P6 ;  /* 0x18e8000092007fae */ /* 0x000fe8000f12184e */
[----:B------:R-:W-:Y:S04]  /*28c30*/  LDGSTS.E [R0+0x18f00], desc[UR14][R130.64], !P6 ;  /* 0x18f0000082007fae */ /* 0x000fe8000f12184e */
[----:B------:R-:W4:Y:S04]  /*28c40*/  LDL.64 R194, [R1+0x20d8] ;  /* 0x0020d80001c27983 */ /* 0x000f280000100a00 */
[----:B------:R-:W4:Y:S04]  /*28c50*/  LDL.64 R146, [R1+0x20e0] ;  /* 0x0020e00001927983 */ /* 0x000f280000100a00 */
[----:B------:R-:W4:Y:S04]  /*28c60*/  LDL.64 R130, [R1+0x20e8] ;  /* 0x0020e80001827983 */ /* 0x000f280000100a00 */
[----:B------:R-:W-:Y:S04]  /*28c70*/  LDGSTS.E [R0+0x18f80], desc[UR14][R34.64], !P6 ;  /* 0x18f8000022007fae */ /* 0x000fe8000f12184e */
[----:B------:R-:W-:Y:S04]  /*28c80*/  LDGSTS.E [R0+0x19600], desc[UR14][R160.64], !P5 ;  /* 0x19600000a0007fae */ /* 0x000fe8000e92184e */
[----:B------:R-:W-:Y:S04]  /*28c90*/  LDGSTS.E [R0+0x19680], desc[UR14][R214.64], !P5 ;  /* 0x19680000d6007fae */ /* 0x000fe8000e92184e */
[----:B------:R-:W4:Y:S01]  /*28ca0*/  LDL.64 R34, [R1+0x20f0] ;  /* 0x0020f00001227983 */ /* 0x000f220000100a00 */
[----:B------:R-:W-:-:S02]  /*28cb0*/  IADD3 R5, R23, -0xd4, RZ ;  /* 0xffffff2c17057810 */ /* 0x000fc40007ffe0ff */
[----:B------:R-:W1:Y:S01]  /*28cc0*/  LDC R23, c[0x0][0x230] ;  /* 0x00008c00ff177b82 */ /* 0x000e620000000800 */
[----:B------:R-:W4:Y:S04]  /*28cd0*/  LDL.64 R160, [R1+0x2258] ;  /* 0x0022580001a07983 */ /* 0x000f280000100a00 */
[----:B------:R-:W4:Y:S04]  /*28ce0*/  LDL.64 R214, [R1+0x2168] ;  /* 0x0021680001d67983 */ /* 0x000f280000100a00 */
[----:B--2---:R-:W-:Y:S04]  /*28cf0*/  LDGSTS.E [R0+0x19700], desc[UR14][R216.64], !P5 ;  /* 0x19700000d8007fae */ /* 0x004fe8000e92184e */
[----:B---3--:R-:W-:Y:S04]  /*28d00*/  LDGSTS.E [R0+0x19780], desc[UR14][R248.64], !P5 ;  /* 0x19780000f8007fae */ /* 0x008fe8000e92184e */
[----:B------:R-:W2:Y:S04]  /*28d10*/  LDL.64 R216, [R1+0x2170] ;  /* 0x0021700001d87983 */ /* 0x000ea80000100a00 */
[----:B------:R-:W3:Y:S04]  /*28d20*/  LDL.64 R248, [R1+0x2158] ;  /* 0x0021580001f87983 */ /* 0x000ee80000100a00 */
[----:B------:R-:W-:Y:S01]  /*28d30*/  LDGSTS.E [R0+0x19e00], desc[UR14][R176.64], !P1 ;  /* 0x19e00000b0007fae */ /* 0x000fe2000c92184e */
[----:B------:R-:W-:-:S03]  /*28d40*/  ISETP.GE.U32.AND P4, PT, R5, 0x7ffffead, PT ;  /* 0x7ffffead0500780c */ /* 0x000fc60003f86070 */
[----:B------:R-:W2:Y:S04]  /*28d50*/  LDL.64 R176, [R1+0x2260] ;  /* 0x0022600001b07983 */ /* 0x000ea80000100a00 */
[----:B----4-:R-:W-:Y:S04]  /*28d60*/  LDGSTS.E [R0+0x19e80], desc[UR14][R18.64], !P1 ;  /* 0x19e8000012007fae */ /* 0x010fe8000c92184e */
[----:B------:R-:W-:Y:S04]  /*28d70*/  LDGSTS.E [R0+0x19f00], desc[UR14][R238.64], !P1 ;  /* 0x19f00000ee007fae */ /* 0x000fe8000c92184e */
[----:B------:R-:W4:Y:S01]  /*28d80*/  LDL.64 R18, [R1+0x21d8] ;  /* 0x0021d80001127983 */ /* 0x000f220000100a00 */
[----:B------:R-:W-:-:S02]  /*28d90*/  VIADD R5, R22, 0xffffff28 ;  /* 0xffffff2816057836 */ /* 0x000fc40000000000 */
[----:B------:R-:W4:Y:S01]  /*28da0*/  LDC R22, c[0x0][0x230] ;  /* 0x00008c00ff167b82 */ /* 0x000f220000000800 */
[----:B------:R-:W4:Y:S04]  /*28db0*/  LDL.64 R238, [R1+0x2268] ;  /* 0x0022680001ee7983 */ /* 0x000f280000100a00 */
[----:B------:R-:W-:Y:S04]  /*28dc0*/  LDGSTS.E [R0+0x19f80], desc[UR14][R50.64], !P1 ;  /* 0x19f8000032007fae */ /* 0x000fe8000c92184e */
[----:B------:R-:W4:Y:S01]  /*28dd0*/  LDL.64 R50, [R1+0x21f0] ;  /* 0x0021f00001327983 */ /* 0x000f220000100a00 */
[----:B------:R-:W-:Y:S01]  /*28de0*/  ISETP.GE.U32.AND P6, PT, R5, 0x7ffffea9, PT ;  /* 0x7ffffea90500780c */ /* 0x000fe20003fc6070 */
[----:B------:R-:W-:-:S02]  /*28df0*/  VIADD R5, R21, 0xffffff24 ;  /* 0xffffff2415057836 */ /* 0x000fc40000000000 */
[----:B------:R-:W4:Y:S03]  /*28e00*/  LDC R21, c[0x0][0x230] ;  /* 0x00008c00ff157b82 */ /* 0x000f260000000800 */
[----:B------:R-:W-:Y:S01]  /*28e10*/  ISETP.GE.U32.AND P5, PT, R5, 0x7ffffea5, PT ;  /* 0x7ffffea50500780c */ /* 0x000fe20003fa6070 */
[----:B------:R-:W-:Y:S04]  /*28e20*/  LDGSTS.E [R0+0x1a600], desc[UR14][R194.64], !P4 ;  /* 0x1a600000c2007fae */ /* 0x000fe8000e12184e */
[----:B------:R-:W-:Y:S04]  /*28e30*/  LDGSTS.E [R0+0x1a680], desc[UR14][R146.64], !P4 ;  /* 0x1a68000092007fae */ /* 0x000fe8000e12184e */
[----:B------:R-:W-:Y:S04]  /*28e40*/  LDGSTS.E [R0+0x1a700], desc[UR14][R130.64], !P4 ;  /* 0x1a70000082007fae */ /* 0x000fe8000e12184e */
[----:B------:R-:W4:Y:S04]  /*28e50*/  LDL.64 R194, [R1+0x2270] ;  /* 0x0022700001c27983 */ /* 0x000f280000100a00 */
[----:B------:R-:W4:Y:S04]  /*28e60*/  LDL.64 R146, [R1+0x22d8] ;  /* 0x0022d80001927983 */ /* 0x000f280000100a00 */
[----:B------:R-:W4:Y:S04]  /*28e70*/  LDL.64 R130, [R1+0x22e8] ;  /* 0x0022e80001827983 */ /* 0x000f280000100a00 */
[----:B------:R-:W-:Y:S04]  /*28e80*/  LDGSTS.E [R0+0x1a780], desc[UR14][R34.64], !P4 ;  /* 0x1a78000022007fae */ /* 0x000fe8000e12184e */
[----:B------:R-:W4:Y:S04]  /*28e90*/  LDL.64 R34, [R1+0x22e0] ;  /* 0x0022e00001227983 */ /* 0x000f280000100a00 */
[----:B---3--:R-:W-:Y:S04]  /*28ea0*/  LDGSTS.E [R0+0x1ae00], desc[UR14][R248.64], !P6 ;  /* 0x1ae00000f8007fae */ /* 0x008fe8000f12184e */
[----:B------:R-:W-:Y:S04]  /*28eb0*/  LDGSTS.E [R0+0x1ae80], desc[UR14][R64.64], !P6 ;  /* 0x1ae8000040007fae */ /* 0x000fe8000f12184e */
[----:B------:R-:W-:Y:S04]  /*28ec0*/  LDGSTS.E [R0+0x1af00], desc[UR14][R214.64], !P6 ;  /* 0x1af00000d6007fae */ /* 0x000fe8000f12184e */
[----:B------:R-:W3:Y:S04]  /*28ed0*/  LDL.64 R248, [R1+0x22f0] ;  /* 0x0022f00001f87983 */ /* 0x000ee80000100a00 */
[----:B--2---:R-:W-:Y:S04]  /*28ee0*/  LDGSTS.E [R0+0x1af80], desc[UR14][R216.64], !P6 ;  /* 0x1af80000d8007fae */ /* 0x004fe8000f12184e */
[----:B------:R-:W2:Y:S01]  /*28ef0*/  LDL.64 R214, [R1+0x2358] ;  /* 0x0023580001d67983 */ /* 0x000ea20000100a00 */
[----:B-1----:R-:W-:-:S02]  /*28f00*/  IADD3 R5, R20, -0xe0, RZ ;  /* 0xffffff2014057810 */ /* 0x002fc40007ffe0ff */
[----:B------:R-:W1:Y:S01]  /*28f10*/  LDC R20, c[0x0][0x230] ;  /* 0x00008c00ff147b82 */ /* 0x000e620000000800 */
[----:B------:R-:W2:Y:S04]  /*28f20*/  LDL.64 R64, [R1+0x25e0] ;  /* 0x0025e00001407983 */ /* 0x000ea80000100a00 */
[----:B------:R-:W2:Y:S04]  /*28f30*/  LDL.64 R216, [R1+0x2360] ;  /* 0x0023600001d87983 */ /* 0x000ea80000100a00 */
[----:B----4-:R-:W-:Y:S04]  /*28f40*/  LDGSTS.E [R0+0x1b600], desc[UR14][R18.64], !P5 ;  /* 0x1b60000012007fae */ /* 0x010fe8000e92184e */
[----:B------:R-:W-:Y:S04]  /*28f50*/  LDGSTS.E [R0+0x1b680], desc[UR14][R112.64], !P5 ;  /* 0x1b68000070007fae */ /* 0x000fe8000e92184e */
[----:B------:R-:W-:Y:S04]  /*28f60*/  LDGSTS.E [R0+0x1b700], desc[UR14][R126.64], !P5 ;  /* 0x1b7000007e007fae */ /* 0x000fe8000e92184e */
[----:B------:R-:W4:Y:S01]  /*28f70*/  LDL.64 R18, [R1+0x2368] ;  /* 0x0023680001127983 */ /* 0x000f220000100a00 */
[----:B------:R-:W-:-:S03]  /*28f80*/  ISETP.GE.U32.AND P1, PT, R5, 0x7ffffea1, PT ;  /* 0x7ffffea10500780c */ /* 0x000fc60003f26070 */
[----:B------:R-:W4:Y:S04]  /*28f90*/  LDL.64 R112, [R1+0x25f0] ;  /* 0x0025f00001707983 */ /* 0x000f280000100a00 */
[----:B------:R-:W-:Y:S01]  /*28fa0*/  LDGSTS.E [R0+0x1b780], desc[UR14][R50.64], !P5 ;  /* 0x1b78000032007fae */ /* 0x000fe2000e92184e */
[----:B------:R-:W-:-:S03]  /*28fb0*/  VIADD R5, R30, 0xffffff1c ;  /* 0xffffff1c1e057836 */ /* 0x000fc60000000000 */
[----:B------:R-:W4:Y:S04]  /*28fc0*/  LDL.64 R126, [R1+0x23d8] ;  /* 0x0023d800017e7983 */ /* 0x000f280000100a00 */
[----:B------:R-:W4:Y:S01]  /*28fd0*/  LDL.64 R50, [R1+0x2370] ;  /* 0x0023700001327983 */ /* 0x000f220000100a00 */
[----:B------:R-:W-:Y:S01]  /*28fe0*/  ISETP.GE.U32.AND P4, PT, R5, 0x7ffffe9d, PT ;  /* 0x7ffffe9d0500780c */ /* 0x000fe20003f86070 */
[----:B------:R-:W-:Y:S02]  /*28ff0*/  VIADD R5, R29, 0xffffff18 ;  /* 0xffffff181d057836 */ /* 0x000fe40000000000 */
[----:B------:R-:W-:Y:S03]  /*29000*/  LDGSTS.E [R0+0x1be00], desc[UR14][R160.64], !P1 ;  /* 0x1be00000a0007fae */ /* 0x000fe6000c92184e */
[----:B------:R-:W-:Y:S01]  /*29010*/  ISETP.GE.U32.AND P6, PT, R5, 0x7ffffe99, PT ;  /* 0x7ffffe990500780c */ /* 0x000fe20003fc6070 */
[----:B------:R-:W-:Y:S01]  /*29020*/  LDGSTS.E [R0+0x1be80], desc[UR14][R176.64], !P1 ;  /* 0x1be80000b0007fae */ /* 0x000fe2000c92184e */
[----:B------:R-:W-:-:S03]  /*29030*/  IADD3 R5, R28, -0xec, RZ ;  /* 0xffffff141c057810 */ /* 0x000fc60007ffe0ff */
[----:B------:R-:W-:Y:S01]  /*29040*/  LDGSTS.E [R0+0x1bf00], desc[UR14][R238.64], !P1 ;  /* 0x1bf00000ee007fae */ /* 0x000fe2000c92184e */
[----:B------:R-:W-:Y:S01]  /*29050*/  ISETP.GE.U32.AND P5, PT, R5, 0x7ffffe95, PT ;  /* 0x7ffffe950500780c */ /* 0x000fe20003fa6070 */
[----:B------:R-:W-:Y:S02]  /*29060*/  VIADD R5, R23, 0xffffff10 ;  /* 0xffffff1017057836 */ /* 0x000fe40000000000 */
[----:B------:R-:W-:Y:S03]  /*29070*/  LDGSTS.E [R0+0x1bf80], desc[UR14][R194.64], !P1 ;  /* 0x1bf80000c2007fae */ /* 0x000fe6000c92184e */
[----:B------:R-:W-:Y:S01]  /*29080*/  ISETP.GE.U32.AND P1, PT, R5, 0x7ffffe91, PT ;  /* 0x7ffffe910500780c */ /* 0x000fe20003f26070 */
[----:B------:R-:W-:Y:S01]  /*29090*/  VIADD R5, R22, 0xffffff0c ;  /* 0xffffff0c16057836 */ /* 0x000fe20000000000 */
[----:B------:R-:W-:Y:S04]  /*290a0*/  LDGSTS.E [R0+0x1c600], desc[UR14][R146.64], !P4 ;  /* 0x1c60000092007fae */ /* 0x000fe8000e12184e */
[----:B------:R-:W4:Y:S04]  /*290b0*/  LDL.64 R160, [R1+0x23e8] ;  /* 0x0023e80001a07983 */ /* 0x000f280000100a00 */
[----:B------:R-:W4:Y:S04]  /*290c0*/  LDL.64 R194, [R1+0x23e0] ;  /* 0x0023e00001c27983 */ /* 0x000f280000100a00 */
[----:B------:R-:W4:Y:S04]  /*290d0*/  LDL.64 R238, [R1+0x2458] ;  /* 0x0024580001ee7983 */ /* 0x000f280000100a00 */
[----:B------:R-:W4:Y:S04]  /*290e0*/  LDL.64 R146, [R1+0x2468] ;  /* 0x0024680001927983 */ /* 0x000f280000100a00 */
[----:B------:R-:W4:Y:S04]  /*290f0*/  LDL.64 R176, [R1+0x24d8] ;  /* 0x0024d80001b07983 */ /* 0x000f280000100a00 */
[----:B------:R-:W-:Y:S04]  /*29100*/  LDGSTS.E [R0+0x1c680], desc[UR14][R34.64], !P4 ;  /* 0x1c68000022007fae */ /* 0x000fe8000e12184e */
[----:B------:R-:W-:Y:S04]  /*29110*/  LDGSTS.E [R0+0x1c700], desc[UR14][R130.64], !P4 ;  /* 0x1c70000082007fae */ /* 0x000fe8000e12184e */
[----:B------:R-:W4:Y:S04]  /*29120*/  LDL.64 R22, [R1+0x2568] ;  /* 0x0025680001167983 */ /* 0x000f280000100a00 */
[----:B------:R-:W4:Y:S04]  /*29130*/  LDL.64 R34, [R1+0x23f0] ;  /* 0x0023f00001227983 */ /* 0x000f280000100a00 */
[----:B------:R-:W4:Y:S04]  /*29140*/  LDL.64 R130, [R1+0x2470] ;  /* 0x0024700001827983 */ /* 0x000f280000100a00 */
[----:B------:R-:W4:Y:S04]  /*29150*/  LDL.64 R28, [R1+0x2570] ;  /* 0x00257000011c7983 */ /* 0x000f280000100a00 */
[----:B------:R-:W4:Y:S04]  /*29160*/  LDL.64 R30, [R1+0x25d8] ;  /* 0x0025d800011e7983 */ /* 0x000f280000100a00 */
[----:B---3--:R-:W-:Y:S01]  /*29170*/  LDGSTS.E [R0+0x1c780], desc[UR14][R248.64], !P4 ;  /* 0x1c780000f8007fae */ /* 0x008fe2000e12184e */
[----:B------:R-:W-:-:S02]  /*29180*/  ISETP.GE.U32.AND P4, PT, R5, 0x7ffffe8d, PT ;  /* 0x7ffffe8d0500780c */ /* 0x000fc40003f86070 */
[----:B------:R-:W-:Y:S01]  /*29190*/  IADD3 R5, R21, -0xf8, RZ ;  /* 0xffffff0815057810 */ /* 0x000fe20007ffe0ff */
[----:B--2---:R-:W-:Y:S04]  /*291a0*/  LDGSTS.E [R0+0x1ce00], desc[UR14][R214.64], !P6 ;  /* 0x1ce00000d6007fae */ /* 0x004fe8000f12184e */
[----:B------:R-:W2:Y:S04]  /*291b0*/  LDL.64 R248, [R1+0x2460] ;  /* 0x0024600001f87983 */ /* 0x000ea80000100a00 */
[----:B------:R-:W-:Y:S04]  /*291c0*/  LDGSTS.E [R0+0x1ce80], desc[UR14][R216.64], !P6 ;  /* 0x1ce80000d8007fae */ /* 0x000fe8000f12184e */
[----:B------:R-:W3:Y:S04]  /*291d0*/  LDL.64 R214, [R1+0x24e0] ;  /* 0x0024e00001d67983 */ /* 0x000ee80000100a00 */
[----:B------:R-:W3:Y:S04]  /*291e0*/  LDL.64 R216, [R1+0x2558] ;  /* 0x0025580001d87983 */ /* 0x000ee80000100a00 */
[----:B----4-:R-:W-:Y:S04]  /*291f0*/  LDGSTS.E [R0+0x1cf00], desc[UR14][R18.64], !P6 ;  /* 0x1cf0000012007fae */ /* 0x010fe8000f12184e */
[----:B------:R-:W4:Y:S04]  /*29200*/  LDL.64 R18, [R1+0x24e8] ;  /* 0x0024e80001127983 */ /* 0x000f280000100a00 */
[----:B------:R-:W-:Y:S01]  /*29210*/  LDGSTS.E [R0+0x1cf80], desc[UR14][R50.64], !P6 ;  /* 0x1cf8000032007fae */ /* 0x000fe2000f12184e */
[----:B------:R-:W-:Y:S01]  /*29220*/  ISETP.GE.U32.AND P6, PT, R5, 0x7ffffe89, PT ;  /* 0x7ffffe890500780c */ /* 0x000fe20003fc6070 */
[----:B-1----:R-:W-:-:S02]  /*29230*/  VIADD R5, R20, 0xffffff04 ;  /* 0xffffff0414057836 */ /* 0x002fc40000000000 */
[----:B------:R-:W4:Y:S04]  /*29240*/  LDL.64 R20, [R1+0x24f0] ;  /* 0x0024f00001147983 */ /* 0x000f280000100a00 */
[----:B------:R-:W-:Y:S04]  /*29250*/  LDGSTS.E [R0+0x1d600], desc[UR14][R126.64], !P5 ;  /* 0x1d6000007e007fae */ /* 0x000fe8000e92184e */
[----:B------:R-:W4:Y:S04]  /*29260*/  LDL.64 R50, [R1+0x2560] ;  /* 0x0025600001327983 */ /* 0x000f280000100a00 */
[----:B------:R-:W4:Y:S04]  /*29270*/  LDL.64 R126, [R1+0x2658] ;  /* 0x00265800017e7983 */ /* 0x000f280000100a00 */
[----:B------:R-:W-:Y:S04]  /*29280*/  LDGSTS.E [R0+0x1d680], desc[UR14][R194.64], !P5 ;  /* 0x1d680000c2007fae */ /* 0x000fe8000e92184e */
[----:B------:R-:W-:Y:S04]  /*29290*/  LDGSTS.E [R0+0x1d700], desc[UR14][R160.64], !P5 ;  /* 0x1d700000a0007fae */ /* 0x000fe8000e92184e */
[----:B------:R-:W4:Y:S04]  /*292a0*/  LDL.64 R194, [R1+0x25e8] ;  /* 0x0025e80001c27983 */ /* 0x000f280000100a00 */
[----:B------:R-:W4:Y:S04]  /*292b0*/  LDL.64 R160, [R1+0x2660] ;  /* 0x0026600001a07983 */ /* 0x000f280000100a00 */
[----:B------:R-:W-:Y:S04]  /*292c0*/  LDGSTS.E [R0+0x1d780], desc[UR14][R34.64], !P5 ;  /* 0x1d78000022007fae */ /* 0x000fe8000e92184e */
[----:B------:R-:W-:Y:S04]  /*292d0*/  LDGSTS.E [R0+0x1de00], desc[UR14][R238.64], !P1 ;  /* 0x1de00000ee007fae */ /* 0x000fe8000c92184e */
[----:B------:R-:W4:Y:S04]  /*292e0*/  LDL.64 R34, [R1+0x2668] ;  /* 0x0026680001227983 */ /* 0x000f280000100a00 */
[----:B------:R-:W4:Y:S04]  /*292f0*/  LDL.LU.64 R238, [R1+0x32d0] ;  /* 0x0032d00001ee7983 */ /* 0x000f280000300a00 */
[----:B--2---:R-:W-:Y:S04]  /*29300*/  LDGSTS.E [R0+0x1de80], desc[UR14][R248.64], !P1 ;  /* 0x1de80000f8007fae */ /* 0x004fe8000c92184e */
[----:B------:R-:W-:Y:S04]  /*29310*/  LDGSTS.E [R0+0x1df00], desc[UR14][R146.64], !P1 ;  /* 0x1df0000092007fae */ /* 0x000fe8000c92184e */
[----:B------:R-:W-:Y:S04]  /*29320*/  LDGSTS.E [R0+0x1df80], desc[UR14][R130.64], !P1 ;  /* 0x1df8000082007fae */ /* 0x000fe8000c92184e */
[----:B------:R-:W2:Y:S04]  /*29330*/  LDL.LU.64 R248, [R1+0x32c8] ;  /* 0x0032c80001f87983 */ /* 0x000ea80000300a00 */
[----:B------:R-:W2:Y:S04]  /*29340*/  LDL.64 R146, [R1+0x2670] ;  /* 0x0026700001927983 */ /* 0x000ea80000100a00 */
[----:B------:R-:W2:Y:S04]  /*29350*/  LDL.64 R130, [R1+0xc30] ;  /* 0x000c300001827983 */ /* 0x000ea80000100a00 */
[----:B------:R-:W-:Y:S04]  /*29360*/  LDGSTS.E [R0+0x1e600], desc[UR14][R176.64], !P4 ;  /* 0x1e600000b0007fae */ /* 0x000fe8000e12184e */
[----:B---3--:R-:W-:Y:S04]  /*29370*/  LDGSTS.E [R0+0x1e680], desc[UR14][R214.64], !P4 ;  /* 0x1e680000d6007fae */ /* 0x008fe8000e12184e */
[----:B------:R-:W3:Y:S04]  /*29380*/  LDL.64 R176, [R1+0xc28] ;  /* 0x000c280001b07983 */ /* 0x000ee80000100a00 */
[----:B------:R-:W3:Y:S04]  /*29390*/  LDL.64 R214, [R1+0xc20] ;  /* 0x000c200001d67983 */ /* 0x000ee80000100a00 */
[----:B----4-:R-:W-:Y:S04]  /*293a0*/  LDGSTS.E [R0+0x1e700], desc[UR14][R18.64], !P4 ;  /* 0x1e70000012007fae */ /* 0x010fe8000e12184e */
[----:B------:R-:W4:Y:S04]  /*293b0*/  LDL.64 R18, [R1+0xc18] ;  /* 0x000c180001127983 */ /* 0x000f280000100a00 */
[----:B------:R-:W-:Y:S04]  /*293c0*/  LDGSTS.E [R0+0x1e780], desc[UR14][R20.64], !P4 ;  /* 0x1e78000014007fae */ /* 0x000fe8000e12184e */
[----:B------:R-:W-:Y:S04]  /*293d0*/  LDGSTS.E [R0+0x1ee00], desc[UR14][R216.64], !P6 ;  /* 0x1ee00000d8007fae */ /* 0x000fe8000f12184e */
[----:B------:R-:W-:Y:S01]  /*293e0*/  LDGSTS.E [R0+0x1ee80], desc[UR14][R50.64], !P6 ;  /* 0x1ee8000032007fae */ /* 0x000fe2000f12184e */
[----:B------:R-:W-:Y:S01]  /*293f0*/  UIADD3 UR6, UR6, -0x100, URZ ;  /* 0xffffff0006067890 */ /* 0x000fe2000fffe03f */
[----:B------:R-:W-:-:S02]  /*29400*/  ISETP.GE.U32.AND P5, PT, R5, 0x7ffffe85, PT ;  /* 0x7ffffe850500780c */ /* 0x000fc40003fa6070 */
[----:B------:R-:W-:Y:S04]  /*29410*/  LDGSTS.E [R0+0x1ef00], desc[UR14][R22.64], !P6 ;  /* 0x1ef0000016007fae */ /* 0x000fe8000f12184e */
[----:B------:R-:W4:Y:S04]  /*29420*/  LDL.64 R216, [R1+0xbd8] ;  /* 0x000bd80001d87983 */ /* 0x000f280000100a00 */
[----:B------:R-:W4:Y:S01]  /*29430*/  LDL.64 R50, [R1+0x9a0] ;  /* 0x0009a00001327983 */ /* 0x000f220000100a00 */
[----:B------:R-:W-:Y:S01]  /*29440*/  UISETP.GE.U32.AND UP0, UPT, UR6, 0x7ffffe81, UPT ;  /* 0x7ffffe810600788c */ /* 0x000fe2000bf06070 */
[----:B------:R-:W-:-:S02]  /*29450*/  ISETP.NE.U32.AND P4, PT, R4, RZ, PT ;  /* 0x000000ff0400720c */ /* 0x000fc40003f85070 */
[----:B------:R-:W-:Y:S03]  /*29460*/  LDGSTS.E [R0+0x1ef80], desc[UR14][R28.64], !P6 ;  /* 0x1ef800001c007fae */ /* 0x000fe6000f12184e */
[----:B------:R-:W-:Y:S01]  /*29470*/  PLOP3.LUT P1, PT, PT, PT, UP0, 0x80, 0x0 ;  /* 0x000000000000781c */ /* 0x000fe20003f2f008 */
[----:B------:R-:W-:Y:S04]  /*29480*/  LDGSTS.E [R0+0x1f600], desc[UR14][R30.64], !P5 ;  /* 0x1f6000001e007fae */ /* 0x000fe8000e92184e */
[----:B------:R-:W-:Y:S04]  /*29490*/  LDGSTS.E [R0+0x1f680], desc[UR14][R64.64], !P5 ;  /* 0x1f68000040007fae */ /* 0x000fe8000e92184e */
[----:B------:R-:W-:Y:S04]  /*294a0*/  LDGSTS.E [R0+0x1f700], desc[UR14][R194.64], !P5 ;  /* 0x1f700000c2007fae */ /* 0x000fe8000e92184e */
[----:B------:R-:W4:Y:S04]  /*294b0*/  LDL.64 R30, [R1+0x50] ;  /* 0x00005000011e7983 */ /* 0x000f280000100a00 */
[----:B------:R-:W4:Y:S04]  /*294c0*/  LDL.64 R64, [R1+0x2878] ;  /* 0x0028780001407983 */ /* 0x000f280000100a00 */
[----:B------:R-:W4:Y:S04]  /*294d0*/  LDL.64 R194, [R1+0x9e8] ;  /* 0x0009e80001c27983 */ /* 0x000f280000100a00 */
[----:B------:R-:W-:Y:S04]  /*294e0*/  LDGSTS.E [R0+0x1f780], desc[UR14][R112.64], !P5 ;  /* 0x1f78000070007fae */ /* 0x000fe8000e92184e */
[----:B------:R-:W-:Y:S04]  /*294f0*/  LDGSTS.E [R0+0x1fe00], desc[UR14][R126.64], !P1 ;  /* 0x1fe000007e007fae */ /* 0x000fe8000c92184e */
[----:B------:R-:W4:Y:S04]  /*29500*/  LDL.64 R4, [R1+0x440] ;  /* 0x0004400001047983 */ /* 0x000f280000100a00 */
[----:B------:R-:W-:Y:S04]  /*29510*/  LDGSTS.E [R0+0x1fe80], desc[UR14][R160.64], !P1 ;  /* 0x1fe80000a0007fae */ /* 0x000fe8000c92184e */
[----:B------:R-:W4:Y:S04]  /*29520*/  LDL.64 R112, [R1+0x88] ;  /* 0x0000880001707983 */ /* 0x000f280000100a00 */
[----:B------:R-:W-:Y:S04]  /*29530*/  LDGSTS.E [R0+0x1ff00], desc[UR14][R34.64], !P1 ;  /* 0x1ff0000022007fae */ /* 0x000fe8000c92184e */
[----:B------:R-:W4:Y:S04]  /*29540*/  LDL.64 R126, [R1+0x2978] ;  /* 0x00297800017e7983 */ /* 0x000f280000100a00 */
[----:B------:R-:W4:Y:S04]  /*29550*/  LDL.64 R160, [R1+0x4c8] ;  /* 0x0004c80001a07983 */ /* 0x000f280000100a00 */
[----:B------:R-:W4:Y:S04]  /*29560*/  LDL.64 R34, [R1+0xa38] ;  /* 0x000a380001227983 */ /* 0x000f280000100a00 */
[----:B------:R-:W4:Y:S04]  /*29570*/  LDL.64 R20, [R1+0xa60] ;  /* 0x000a600001147983 */ /* 0x000f280000100a00 */
[----:B------:R-:W4:Y:S04]  /*29580*/  LDL.64 R22, [R1+0x2be8] ;  /* 0x002be80001167983 */ /* 0x000f280000100a00 */
[----:B--2---:R-:W-:Y:S04]  /*29590*/  LDGSTS.E [R0+0x1ff80], desc[UR14][R146.64], !P1 ;  /* 0x1ff8000092007fae */ /* 0x004fe8000c92184e */
[----:B------:R-:W0:Y:S04]  /*295a0*/  LDGDEPBAR ;  /* 0x00000000000079af */ /* 0x000e280000000000 */
[----:B------:R-:W-:Y:S04]  /*295b0*/  LDGSTS.E [R246+0x30000], desc[UR14][R130.64], P2 ;  /* 0x3000000082f67fae */ /* 0x000fe8000912184e */
[----:B------:R-:W2:Y:S04]  /*295c0*/  LDL.64 R146, [R1+0xd8] ;  /* 0x0000d80001927983 */ /* 0x000ea80000100a00 */
[----:B------:R-:W2:Y:S04]  /*295d0*/  LDL.64 R28, [R1+0x2c90] ;  /* 0x002c9000011c7983 */ /* 0x000ea80000100a00 */
[----:B------:R-:W2:Y:S04]  /*295e0*/  LDL.64 R130, [R1+0x2a78] ;  /* 0x002a780001827983 */ /* 0x000ea80000100a00 */
[----:B---3--:R-:W-:Y:S04]  /*295f0*/  LDGSTS.E [R246+0x30080], desc[UR14][R176.64], P0 ;  /* 0x30080000b0f67fae */ /* 0x008fe8000812184e */
[----:B------:R-:W-:Y:S04]  /*29600*/  LDGSTS.E [R246+0x30100], desc[UR14][R214.64], P3 ;  /* 0x30100000d6f67fae */ /* 0x000fe8000992184e */
[----:B------:R-:W3:Y:S04]  /*29610*/  LDL.64 R176, [R1+0x520] ;  /* 0x0005200001b07983 */ /* 0x000ee80000100a00 */
[----:B------:R-:W3:Y:S04]  /*29620*/  LDL.64 R214, [R1+0x100] ;  /* 0x0001000001d67983 */ /* 0x000ee80000100a00 */
[----:B----4-:R-:W-:Y:S04]  /*29630*/  LDGSTS.E [R246+0x30180], desc[UR14][R18.64], P4 ;  /* 0x3018000012f67fae */ /* 0x010fe8000a12184e */
[----:B------:R-:W4:Y:S04]  /*29640*/  LDL.64 R18, [R1+0x2ee0] ;  /* 0x002ee00001127983 */ /* 0x000f280000100a00 */
[----:B------:R-:W-:Y:S04]  /*29650*/  LDGSTS.E [R246+0x31000], desc[UR14][R216.64], P2 ;  /* 0x31000000d8f67fae */ /* 0x000fe8000912184e */
[----:B------:R-:W-:Y:S04]  /*29660*/  LDGSTS.E [R246+0x31080], desc[UR14][R50.64], P0 ;  /* 0x3108000032f67fae */ /* 0x000fe8000812184e */
[----:B------:R-:W-:Y:S04]  /*29670*/  LDGSTS.E [R246+0x31100], desc[UR14][R248.64], P3 ;  /* 0x31100000f8f67fae */ /* 0x000fe8000992184e */
[----:B------:R-:W4:Y:S04]  /*29680*/  LDL.64 R216, [R1+0x610] ;  /* 0x0006100001d87983 */ /* 0x000f280000100a00 */
[----:B------:R-:W4:Y:S04]  /*29690*/  LDL.64 R50, [R1+0x1c0] ;  /* 0x0001c00001327983 */ /* 0x000f280000100a00 */
        /* <DEDUP_REMOVED lines=11> */
[----:B------:R-:W-:Y:S04]  /*29750*/  LDGSTS.E [R246+0x33080], desc[UR14][R34.64], P0 ;  /* 0x3308000022f67fae */ /* 0x000fe8000812184e */
[----:B------:R-:W4:Y:S04]  /*29760*/  LDL.64 R126, [R1+0x2ab0] ;  /* 0x002ab000017e7983 */ /* 0x000f280000100a00 */
[----:B------:R-:W-:Y:S04]  /*29770*/  LDGSTS.E [R246+0x33100], desc[UR14][R160.64], P3 ;  /* 0x33100000a0f67fae */ /* 0x000fe8000992184e */
[----:B------:R-:W4:Y:S04]  /*29780*/  LDL.64 R34, [R1+0x240] ;  /* 0x0002400001227983 */ /* 0x000f280000100a00 */
[----:B------:R-:W4:Y:S04]  /*29790*/  LDL.64 R4, [R1+0x2c80] ;  /* 0x002c800001047983 */ /* 0x000f280000100a00 */
[----:B------:R-:W4:Y:S04]  /*297a0*/  LDL.64 R160, [R1+0x30e8] ;  /* 0x0030e80001a07983 */ /* 0x000f280000100a00 */
[----:B--2---:R-:W-:Y:S04]  /*297b0*/  LDGSTS.E [R246+0x33180], desc[UR14][R146.64], P4 ;  /* 0x3318000092f67fae */ /* 0x004fe8000a12184e */
[----:B------:R-:W-:Y:S04]  /*297c0*/  LDGSTS.E [R246+0x34000], desc[UR14][R130.64], P2 ;  /* 0x3400000082f67fae */ /* 0x000fe8000912184e */
[----:B------:R-:W2:Y:S04]  /*297d0*/  LDL.64 R146, [R1+0x2e38] ;  /* 0x002e380001927983 */ /* 0x000ea80000100a00 */
[----:B------:R-:W-:Y:S04]  /*297e0*/  LDGSTS.E [R246+0x34080], desc[UR14][R20.64], P0 ;  /* 0x3408000014f67fae */ /* 0x000fe8000812184e */
[----:B------:R-:W2:Y:S04]  /*297f0*/  LDL.64 R130, [R1+0x2b48] ;  /* 0x002b480001827983 */ /* 0x000ea80000100a00 */
[----:B---3--:R-:W-:Y:S04]  /*29800*/  LDGSTS.E [R246+0x34100], desc[UR14][R176.64], P3 ;  /* 0x34100000b0f67fae */ /* 0x008fe8000992184e */
[----:B------:R-:W-:Y:S04]  /*29810*/  LDGSTS.E [R246+0x34180], desc[UR14][R214.64], P4 ;  /* 0x34180000d6f67fae */ /* 0x000fe8000a12184e */
[----:B------:R-:W3:Y:S04]  /*29820*/  LDL.64 R20, [R1+0x2fc0] ;  /* 0x002fc00001147983 */ /* 0x000ee80000100a00 */
[----:B------:R-:W3:Y:S04]  /*29830*/  LDL.64 R176, [R1+0x2b8] ;  /* 0x0002b80001b07983 */ /* 0x000ee80000100a00 */
[----:B------:R-:W3:Y:S04]  /*29840*/  LDL.64 R214, [R1+0x3138] ;  /* 0x0031380001d67983 */ /* 0x000ee80000100a00 */
[----:B----4-:R-:W-:Y:S04]  /*29850*/  LDGSTS.E [R246+0x35000], desc[UR14][R18.64], P2 ;  /* 0x3500000012f67fae */ /* 0x010fe8000912184e */
[----:B------:R-:W-:Y:S04]  /*29860*/  LDGSTS.E [R246+0x35080], desc[UR14][R22.64], P0 ;  /* 0x3508000016f67fae */ /* 0x000fe8000812184e */
        /* <DEDUP_REMOVED lines=11> */
[----:B------:R-:W-:Y:S04]  /*29920*/  LDGSTS.E [R246+0x37000], desc[UR14][R194.64], P2 ;  /* 0x37000000c2f67fae */ /* 0x000fe8000912184e */
[----:B------:R-:W4:Y:S04]  /*29930*/  LDL.64 R28, [R1+0xac0] ;  /* 0x000ac000011c7983 */ /* 0x000f280000100a00 */
[----:B------:R-:W4:Y:S04]  /*29940*/  LDL.64 R64, [R1+0x31b8] ;  /* 0x0031b80001407983 */ /* 0x000f280000100a00 */
[----:B------:R-:W4:Y:S04]  /*29950*/  LDL.64 R194, [R1+0x2f78] ;  /* 0x002f780001c27983 */ /* 0x000f280000100a00 */
[----:B------:R-:W-:Y:S04]  /*29960*/  LDGSTS.E [R246+0x37080], desc[UR14][R112.64], P0 ;  /* 0x3708000070f67fae */ /* 0x000fe8000812184e */
[----:B------:R-:W4:Y:S04]  /*29970*/  LDL.64 R30, [R1+0x2fd8] ;  /* 0x002fd800011e7983 */ /* 0x000f280000100a00 */
[----:B------:R-:W-:Y:S04]  /*29980*/  LDGSTS.E [R246+0x37100], desc[UR14][R126.64], P3 ;  /* 0x371000007ef67fae */ /* 0x000fe8000992184e */
[----:B------:R-:W4:Y:S04]  /*29990*/  LDL.64 R112, [R1+0x2cc8] ;  /* 0x002cc80001707983 */ /* 0x000f280000100a00 */
[----:B------:R-:W-:Y:S04]  /*299a0*/  LDGSTS.E [R246+0x37180], desc[UR14][R34.64], P4 ;  /* 0x3718000022f67fae */ /* 0x000fe8000a12184e */
[----:B------:R-:W4:Y:S04]  /*299b0*/  LDL.64 R126, [R1+0x2ce0] ;  /* 0x002ce000017e7983 */ /* 0x000f280000100a00 */
[----:B------:R-:W-:Y:S04]  /*299c0*/  LDGSTS.E [R246+0x38000], desc[UR14][R160.64], P2 ;  /* 0x38000000a0f67fae */ /* 0x000fe8000912184e */
[----:B------:R-:W4:Y:S04]  /*299d0*/  LDL.64 R34, [R1+0xb00] ;  /* 0x000b000001227983 */ /* 0x000f280000100a00 */
[----:B------:R-:W4:Y:S04]  /*299e0*/  LDL.64 R160, [R1+0x2cf8] ;  /* 0x002cf80001a07983 */ /* 0x000f280000100a00 */
[----:B--2---:R-:W-:Y:S04]  /*299f0*/  LDGSTS.E [R246+0x38080], desc[UR14][R146.64], P0 ;  /* 0x3808000092f67fae */ /* 0x004fe8000812184e */
[----:B------:R-:W-:Y:S04]  /*29a00*/  LDGSTS.E [R246+0x38100], desc[UR14][R130.64], P3 ;  /* 0x3810000082f67fae */ /* 0x000fe8000992184e */
        /* <DEDUP_REMOVED lines=11> */
[----:B------:R-:W3:Y:S04]  /*29ac0*/  LDL.64 R216, [R1+0x2d10] ;  /* 0x002d100001d87983 */ /* 0x000ee80000100a00 */
[----:B------:R-:W3:Y:S04]  /*29ad0*/  LDL.64 R50, [R1+0xbf0] ;  /* 0x000bf00001327983 */ /* 0x000ee80000100a00 */
[----:B------:R-:W3:Y:S04]  /*29ae0*/  LDL.64 R248, [R1+0x31e8] ;  /* 0x0031e80001f87983 */ /* 0x000ee80000100a00 */
[----:B------:R-:W-:Y:S04]  /*29af0*/  LDGSTS.E [R246+0x3a080], desc[UR14][R194.64], P0 ;  /* 0x3a080000c2f67fae */ /* 0x000fe8000812184e */
[----:B------:R-:W-:Y:S04]  /*29b00*/  LDGSTS.E [R246+0x3a100], desc[UR14][R4.64], P3 ;  /* 0x3a10000004f67fae */ /* 0x000fe8000992184e */
[----:B------:R-:W-:Y:S04]  /*29b10*/  LDGSTS.E [R246+0x3a180], desc[UR14][R28.64], P4 ;  /* 0x3a1800001cf67fae */ /* 0x000fe8000a12184e */
[----:B------:R-:W-:Y:S04]  /*29b20*/  LDGSTS.E [R246+0x3b000], desc[UR14][R64.64], P2 ;  /* 0x3b00000040f67fae */ /* 0x000fe8000912184e */
[----:B------:R-:W-:Y:S04]  /*29b30*/  LDGSTS.E [R246+0x3b080], desc[UR14][R20.64], P0 ;  /* 0x3b08000014f67fae */ /* 0x000fe8000812184e */
[----:B------:R-:W-:Y:S04]  /*29b40*/  LDGSTS.E [R246+0x3b100], desc[UR14][R112.64], P3 ;  /* 0x3b10000070f67fae */ /* 0x000fe8000992184e */
[----:B------:R-:W3:Y:S04]  /*29b50*/  LDL.LU.64 R194, [R1+0x32c0] ;  /* 0x0032c00001c27983 */ /* 0x000ee80000300a00 */
[----:B------:R-:W3:Y:S04]  /*29b60*/  LDL.64 R4, [R1+0x3020] ;  /* 0x0030200001047983 */ /* 0x000ee80000100a00 */
[----:B------:R-:W-:Y:S04]  /*29b70*/  LDGSTS.E [R246+0x3b180], desc[UR14][R34.64], P4 ;  /* 0x3b18000022f67fae */ /* 0x000fe8000a12184e */
[----:B------:R-:W3:Y:S04]  /*29b80*/  LDL.64 R28, [R1+0x2d28] ;  /* 0x002d2800011c7983 */ /* 0x000ee80000100a00 */
[----:B------:R-:W3:Y:S04]  /*29b90*/  LDL.64 R64, [R1+0xc08] ;  /* 0x000c080001407983 */ /* 0x000ee80000100a00 */
[----:B------:R-:W3:Y:S04]  /*29ba0*/  LDL.64 R20, [R1+0x9d8] ;  /* 0x0009d80001147983 */ /* 0x000ee80000100a00 */
[----:B------:R-:W3:Y:S04]  /*29bb0*/  LDL.64 R112, [R1+0x528] ;  /* 0x0005280001707983 */ /* 0x000ee80000100a00 */
[----:B------:R-:W3:Y:S04]  /*29bc0*/  LDL.64 R34, [R1+0xb0] ;  /* 0x0000b00001227983 */ /* 0x000ee80000100a00 */
[----:B--2---:R-:W-:Y:S04]  /*29bd0*/  LDGSTS.E [R246+0x3c000], desc[UR14][R146.64], P2 ;  /* 0x3c00000092f67fae */ /* 0x004fe8000912184e */
[----:B------:R-:W-:Y:S04]  /*29be0*/  LDGSTS.E [R246+0x3c080], desc[UR14][R30.64], P0 ;  /* 0x3c0800001ef67fae */ /* 0x000fe8000812184e */
[----:B------:R-:W-:Y:S04]  /*29bf0*/  LDGSTS.E [R246+0x3c100], desc[UR14][R126.64], P3 ;  /* 0x3c1000007ef67fae */ /* 0x000fe8000992184e */
[----:B------:R-:W-:Y:S04]  /*29c00*/  LDGSTS.E [R246+0x3c180], desc[UR14][R130.64], P4 ;  /* 0x3c18000082f67fae */ /* 0x000fe8000a12184e */
[----:B------:R-:W2:Y:S04]  /*29c10*/  LDL.LU.64 R146, [R1+0x32b8] ;  /* 0x0032b80001927983 */ /* 0x000ea80000300a00 */
[----:B------:R-:W2:Y:S04]  /*29c20*/  LDL.64 R30, [R1+0x988] ;  /* 0x00098800011e7983 */ /* 0x000ea80000100a00 */
[----:B------:R-:W2:Y:S04]  /*29c30*/  LDL.64 R130, [R1+0xb98] ;  /* 0x000b980001827983 */ /* 0x000ea80000100a00 */
[----:B------:R-:W2:Y:S04]  /*29c40*/  LDL.64 R126, [R1+0x330] ;  /* 0x00033000017e7983 */ /* 0x000ea80000100a00 */
[----:B----4-:R-:W-:Y:S04]  /*29c50*/  LDGSTS.E [R246+0x3d000], desc[UR14][R18.64], P2 ;  /* 0x3d00000012f67fae */ /* 0x010fe8000912184e */
[----:B------:R-:W-:Y:S04]  /*29c60*/  LDGSTS.E [R246+0x3d080], desc[UR14][R22.64], P0 ;  /* 0x3d08000016f67fae */ /* 0x000fe8000812184e */
[----:B------:R-:W-:Y:S04]  /*29c70*/  LDGSTS.E [R246+0x3d100], desc[UR14][R160.64], P3 ;  /* 0x3d100000a0f67fae */ /* 0x000fe8000992184e */
[----:B------:R-:W4:Y:S04]  /*29c80*/  LDL.LU.64 R18, [R1+0x32b0] ;  /* 0x0032b00001127983 */ /* 0x000f280000300a00 */
[----:B---3--:R-:W-:Y:S04]  /*29c90*/  LDGSTS.E [R246+0x3d180], desc[UR14][R176.64], P4 ;  /* 0x3d180000b0f67fae */ /* 0x008fe8000a12184e */
[----:B------:R-:W3:Y:S04]  /*29ca0*/  LDL.64 R22, [R1+0xb90] ;  /* 0x000b900001167983 */ /* 0x000ee80000100a00 */
[----:B------:R-:W3:Y:S04]  /*29cb0*/  LDL.64 R160, [R1+0x9c8] ;  /* 0x0009c80001a07983 */ /* 0x000ee80000100a00 */
[----:B------:R-:W3:Y:S04]  /*29cc0*/  LDL.64 R176, [R1+0x418] ;  /* 0x0004180001b07983 */ /* 0x000ee80000100a00 */
[----:B------:R-:W-:Y:S04]  /*29cd0*/  LDGSTS.E [R246+0x3e000], desc[UR14][R248.64], P2 ;  /* 0x3e000000f8f67fae */ /* 0x000fe8000912184e */
[----:B------:R-:W-:Y:S04]  /*29ce0*/  LDGSTS.E [R246+0x3e080], desc[UR14][R214.64], P0 ;  /* 0x3e080000d6f67fae */ /* 0x000fe8000812184e */
[----:B------:R-:W-:Y:S04]  /*29cf0*/  LDGSTS.E [R246+0x3e100], desc[UR14][R216.64], P3 ;  /* 0x3e100000d8f67fae */ /* 0x000fe8000992184e */
[----:B------:R-:W2:Y:S04]  /*29d00*/  LDL.LU.64 R248, [R1+0x32a8] ;  /* 0x0032a80001f87983 */ /* 0x000ea80000300a00 */
[----:B------:R-:W-:Y:S04]  /*29d10*/  LDGSTS.E [R246+0x3e180], desc[UR14][R50.64], P4 ;  /* 0x3e18000032f67fae */ /* 0x000fe8000a12184e */
[----:B------:R-:W3:Y:S04]  /*29d20*/  LDL.64 R214, [R1+0xa10] ;  /* 0x000a100001d67983 */ /* 0x000ee80000100a00 */
[----:B------:R-:W3:Y:S04]  /*29d30*/  LDL.64 R216, [R1+0x498] ;  /* 0x0004980001d87983 */ /* 0x000ee80000100a00 */
[----:B------:R-:W3:Y:S04]  /*29d40*/  LDL.64 R50, [R1+0xb50] ;  /* 0x000b500001327983 */ /* 0x000ee80000100a00 */
[----:B--2---:R-:W-:Y:S04]  /*29d50*/  LDGSTS.E [R246+0x3f000], desc[UR14][R248.64], P2 ;  /* 0x3f000000f8f67fae */ /* 0x004fe8000912184e */
        /* <DEDUP_REMOVED lines=10> */
[----:B------:R-:W2:Y:S04]  /*29e00*/  LDL.64 R20, [R1+0x2b20] ;  /* 0x002b200001147983 */ /* 0x000ea80000100a00 */
[----:B----4-:R-:W-:Y:S04]  /*29e10*/  LDGSTS.E [R248+0x30380], desc[UR14][R18.64], P4 ;  /* 0x3038000012f87fae */ /* 0x010fe8000a12184e */
[----:B------:R-:W4:Y:S04]  /*29e20*/  LDL.64 R34, [R1+0x2e00] ;  /* 0x002e000001227983 */ /* 0x000f280000100a00 */
[----:B------:R-:W2:Y:S04]  /*29e30*/  LDL.64 R112, [R1+0x2e8] ;  /* 0x0002e80001707983 */ /* 0x000ea80000100a00 */
[----:B------:R-:W-:Y:S04]  /*29e40*/  LDGSTS.E [R248+0x31200], desc[UR14][R130.64], P2 ;  /* 0x3120000082f87fae */ /* 0x000fe8000912184e */
[----:B------:R-:W-:Y:S04]  /*29e50*/  LDGSTS.E [R248+0x31280], desc[UR14][R30.64], P0 ;  /* 0x312800001ef87fae */ /* 0x000fe8000812184e */
[----:B------:R-:W-:Y:S04]  /*29e60*/  LDGSTS.E [R248+0x31300], desc[UR14][R126.64], P3 ;  /* 0x313000007ef87fae */ /* 0x000fe8000992184e */
[----:B------:R-:W2:Y:S04]  /*29e70*/  LDL.LU.64 R130, [R1+0x3298] ;  /* 0x0032980001827983 */ /* 0x000ea80000300a00 */
[----:B------:R-:W-:Y:S04]  /*29e80*/  LDGSTS.E [R248+0x31380], desc[UR14][R240.64], P4 ;  /* 0x31380000f0f87fae */ /* 0x000fe8000a12184e */
[----:B---3--:R-:W-:Y:S04]  /*29e90*/  LDGSTS.E [R248+0x32200], desc[UR14][R22.64], P2 ;  /* 0x3220000016f87fae */ /* 0x008fe8000912184e */
[----:B------:R-:W3:Y:S04]  /*29ea0*/  LDL.64 R30, [R1+0x2b80] ;  /* 0x002b8000011e7983 */ /* 0x000ee80000100a00 */
[----:B------:R-:W3:Y:S04]  /*29eb0*/  LDL.64 R240, [R1+0x2e78] ;  /* 0x002e780001f07983 */ /* 0x000ee80000100a00 */
[----:B------:R-:W-:Y:S04]  /*29ec0*/  LDGSTS.E [R248+0x32280], desc[UR14][R160.64], P0 ;  /* 0x32280000a0f87fae */ /* 0x000fe8000812184e */
[----:B------:R-:W3:Y:S04]  /*29ed0*/  LDL.64 R126, [R1+0x580] ;  /* 0x00058000017e7983 */ /* 0x000ee80000100a00 */
[----:B------:R-:W-:Y:S04]  /*29ee0*/  LDGSTS.E [R248+0x32300], desc[UR14][R176.64], P3 ;  /* 0x32300000b0f87fae */ /* 0x000fe8000992184e */
[----:B------:R-:W-:Y:S04]  /*29ef0*/  LDGSTS.E [R248+0x32380], desc[UR14][R82.64], P4 ;  /* 0x3238000052f87fae */ /* 0x000fe8000a12184e */
[----:B------:R-:W-:Y:S04]  /*29f00*/  LDGSTS.E [R248+0x33200], desc[UR14][R50.64], P2 ;  /* 0x3320000032f87fae */ /* 0x000fe8000912184e */
[----:B------:R-:W-:Y:S04]  /*29f10*/  LDGSTS.E [R248+0x33280], desc[UR14][R214.64], P0 ;  /* 0x33280000d6f87fae */ /* 0x000fe8000812184e */
[----:B------:R-:W3:Y:S04]  /*29f20*/  LDL.LU.64 R82, [R1+0x3290] ;  /* 0x0032900001527983 */ /* 0x000ee80000300a00 */
[----:B------:R-:W3:Y:S04]  /*29f30*/  LDL.64 R22, [R1+0x2f08] ;  /* 0x002f080001167983 */ /* 0x000ee80000100a00 */
[----:B------:R-:W3:Y:S04]  /*29f40*/  LDL.64 R160, [R1+0x2c10] ;  /* 0x002c100001a07983 */ /* 0x000ee80000100a00 */
[----:B------:R-:W3:Y:S04]  /*29f50*/  LDL.64 R176, [R1+0xa68] ;  /* 0x000a680001b07983 */ /* 0x000ee80000100a00 */
[----:B------:R-:W3:Y:S04]  /*29f60*/  LDL.LU.64 R50, [R1+0x3288] ;  /* 0x0032880001327983 */ /* 0x000ee80000300a00 */
[----:B------:R-:W3:Y:S04]  /*29f70*/  LDL.64 R214, [R1+0x2f90] ;  /* 0x002f900001d67983 */ /* 0x000ee80000100a00 */
[----:B------:R-:W-:Y:S04]  /*29f80*/  LDGSTS.E [R248+0x33300], desc[UR14][R216.64], P3 ;  /* 0x33300000d8f87fae */ /* 0x000fe8000992184e */
[----:B------:R-:W-:Y:S01]  /*29f90*/  LDGSTS.E [R248+0x33380], desc[UR14][R224.64], P4 ;  /* 0x33380000e0f87fae */ /* 0x000fe2000a12184e */
[----:B------:R-:W-:-:S03]  /*29fa0*/  IMAD.WIDE R192, R251, 0x4, R192 ;  /* 0x00000004fbc07825 */ /* 0x000fc600078e02c0 */
[----:B------:R-:W-:Y:S04]  /*29fb0*/  LDGSTS.E [R248+0x34200], desc[UR14][R4.64], P2 ;  /* 0x3420000004f87fae */ /* 0x000fe8000912184e */
[----:B------:R-:W3:Y:S04]  /*29fc0*/  LDL.64 R216, [R1+0x2c98] ;  /* 0x002c980001d87983 */ /* 0x000ee80000100a00 */
[----:B------:R-:W3:Y:S04]  /*29fd0*/  LDL.64 R224, [R1+0xae0] ;  /* 0x000ae00001e07983 */ /* 0x000ee80000100a00 */
[----:B------:R-:W-:Y:S04]  /*29fe0*/  LDGSTS.E [R248+0x34280], desc[UR14][R28.64], P0 ;  /* 0x342800001cf87fae */ /* 0x000fe8000812184e */
[----:B------:R-:W-:Y:S04]  /*29ff0*/  LDGSTS.E [R248+0x34300], desc[UR14][R64.64], P3 ;  /* 0x3430000040f87fae */ /* 0x000fe8000992184e */
[----:B------:R-:W3:Y:S04]  /*2a000*/  LDL.64 R4, [R1+0x3038] ;  /* 0x0030380001047983 */ /* 0x000ee80000100a00 */
[----:B------:R-:W3:Y:S04]  /*2a010*/  LDL.64 R28, [R1+0x2d40] ;  /* 0x002d4000011c7983 */ /* 0x000ee80000100a00 */
[----:B------:R-:W-:Y:S04]  /*2a020*/  LDGSTS.E [R248+0x34380], desc[UR14][R192.64], P4 ;  /* 0x34380000c0f87fae */ /* 0x000fe8000a12184e */
[----:B------:R-:W3:Y:S01]  /*2a030*/  LDL.64 R64, [R1+0x2a90] ;  /* 0x002a900001407983 */ /* 0x000ee20000100a00 */
[----:B------:R-:W-:-:S03]  /*2a040*/  IMAD.WIDE R144, R251, 0x4, R144 ;  /* 0x00000004fb907825 */ /* 0x000fc600078e0290 */
[----:B----4-:R-:W-:Y:S04]  /*2a050*/  LDGSTS.E [R248+0x35200], desc[UR14][R34.64], P2 ;  /* 0x3520000022f87fae */ /* 0x010fe8000912184e */
[----:B--2---:R-:W-:Y:S04]  /*2a060*/  LDGSTS.E [R248+0x35280], desc[UR14][R20.64], P0 ;  /* 0x3528000014f87fae */ /* 0x004fe8000812184e */
[----:B------:R-:W-:Y:S04]  /*2a070*/  LDGSTS.E [R248+0x35300], desc[UR14][R112.64], P3 ;  /* 0x3530000070f87fae */ /* 0x000fe8000992184e */
[----:B------:R-:W2:Y:S04]  /*2a080*/  LDL.LU.64 R34, [R1+0x3280] ;  /* 0x0032800001227983 */ /* 0x000ea80000300a00 */
[----:B------:R-:W4:Y:S04]  /*2a090*/  LDL.64 R20, [R1+0x30b8] ;  /* 0x0030b80001147983 */ /* 0x000f280000100a00 */
[----:B------:R-:W-:Y:S04]  /*2a0a0*/  LDGSTS.E [R248+0x35380], desc[UR14][R234.64], P4 ;  /* 0x35380000eaf87fae */ /* 0x000fe8000a12184e */
[----:B------:R-:W2:Y:S04]  /*2a0b0*/  LDL.64 R112, [R1+0x2df8] ;  /* 0x002df80001707983 */ /* 0x000ea80000100a00 */
[----:B------:R-:W2:Y:S04]  /*2a0c0*/  LDL.64 R234, [R1+0x2b18] ;  /* 0x002b180001ea7983 */ /* 0x000ea80000100a00 */
[----:B---3--:R-:W-:Y:S04]  /*2a0d0*/  LDGSTS.E [R248+0x36200], desc[UR14][R240.64], P2 ;  /* 0x36200000f0f87fae */ /* 0x008fe8000912184e */
[----:B------:R-:W-:Y:S04]  /*2a0e0*/  LDGSTS.E [R248+0x36280], desc[UR14][R30.64], P0 ;  /* 0x362800001ef87fae */ /* 0x000fe8000812184e */
[----:B------:R-:W-:Y:S04]  /*2a0f0*/  LDGSTS.E [R248+0x36300], desc[UR14][R126.64], P3 ;  /* 0x363000007ef87fae */ /* 0x000fe8000992184e */
[----:B------:R-:W3:Y:S04]  /*2a100*/  LDL.LU.64 R240, [R1+0x3278] ;  /* 0x0032780001f07983 */ /* 0x000ee80000300a00 */
[----:B------:R-:W3:Y:S04]  /*2a110*/  LDL.64 R30, [R1+0x3108] ;  /* 0x00310800011e7983 */ /* 0x000ee80000100a00 */
[----:B------:R-:W-:Y:S04]  /*2a120*/  LDGSTS.E [R248+0x36380], desc[UR14][R186.64], P4 ;  /* 0x36380000baf87fae */ /* 0x000fe8000a12184e */
[----:B------:R-:W3:Y:S04]  /*2a130*/  LDL.64 R126, [R1+0x2e80] ;  /* 0x002e8000017e7983 */ /* 0x000ee80000100a00 */
[----:B------:R-:W3:Y:S04]  /*2a140*/  LDL.64 R186, [R1+0x2b88] ;  /* 0x002b880001ba7983 */ /* 0x000ee80000100a00 */
        /* <DEDUP_REMOVED lines=10> */
[----:B------:R-:W3:Y:S04]  /*2a1f0*/  LDL.64 R214, [R1+0x3118] ;  /* 0x0031180001d67983 */ /* 0x000ee80000100a00 */
[----:B------:R-:W3:Y:S04]  /*2a200*/  LDL.64 R216, [R1+0x2ea0] ;  /* 0x002ea00001d87983 */ /* 0x000ee80000100a00 */
[----:B------:R-:W3:Y:S01]  /*2a210*/  LDL.64 R224, [R1+0x2ba8] ;  /* 0x002ba80001e07983 */ /* 0x000ee20000100a00 */
[----:B------:R-:W-:-:S05]  /*2a220*/  IMAD.WIDE R128, R251, 0x4, R128 ;  /* 0x00000004fb807825 */ /* 0x000fca00078e0280 */
[----:B------:R-:W-:Y:S04]  /*2a230*/  LDGSTS.E [R248+0x38380], desc[UR14][R128.64], P4 ;  /* 0x3838000080f87fae */ /* 0x000fe8000a12184e */
[----:B------:R-:W-:Y:S04]  /*2a240*/  LDGSTS.E [R248+0x39200], desc[UR14][R4.64], P2 ;  /* 0x3920000004f87fae */ /* 0x000fe8000912184e */
[----:B------:R-:W-:Y:S04]  /*2a250*/  LDGSTS.E [R248+0x39280], desc[UR14][R28.64], P0 ;  /* 0x392800001cf87fae */ /* 0x000fe8000812184e */
[----:B------:R-:W-:Y:S04]  /*2a260*/  LDGSTS.E [R248+0x39300], desc[UR14][R64.64], P3 ;  /* 0x3930000040f87fae */ /* 0x000fe8000992184e */
[----:B------:R-:W-:Y:S04]  /*2a270*/  LDGSTS.E [R248+0x39380], desc[UR14][R164.64], P4 ;  /* 0x39380000a4f87fae */ /* 0x000fe8000a12184e */
[----:B------:R-:W3:Y:S01]  /*2a280*/  LDL.64 R28, [R1+0x3120] ;  /* 0x00312000011c7983 */ /* 0x000ee20000100a00 */
[----:B------:R-:W-:-:S03]  /*2a290*/  IMAD.WIDE R80, R251, 0x4, R80 ;  /* 0x00000004fb507825 */ /* 0x000fc600078e0250 */
[----:B------:R-:W3:Y:S04]  /*2a2a0*/  LDL.64 R64, [R1+0x2eb0] ;  /* 0x002eb00001407983 */ /* 0x000ee80000100a00 */
[----:B------:R-:W3:Y:S01]  /*2a2b0*/  LDL.64 R164, [R1+0x2bb8] ;  /* 0x002bb80001a47983 */ /* 0x000ee20000100a00 */
[----:B------:R-:W-:-:S03]  /*2a2c0*/  IMAD.WIDE R48, R251, 0x4, R48 ;  /* 0x00000004fb307825 */ /* 0x000fc600078e0230 */
[----:B------:R-:W3:Y:S04]  /*2a2d0*/  LDL.64 R4, [R1+0xf8] ;  /* 0x0000f80001047983 */ /* 0x000ee80000100a00 */
[----:B----4-:R-:W-:Y:S04]  /*2a2e0*/  LDGSTS.E [R248+0x3a200], desc[UR14][R20.64], P2 ;  /* 0x3a20000014f87fae */ /* 0x010fe8000912184e */
[----:B--2---:R-:W-:Y:S04]  /*2a2f0*/  LDGSTS.E [R248+0x3a280], desc[UR14][R112.64], P0 ;  /* 0x3a28000070f87fae */ /* 0x004fe8000812184e */
[----:B------:R-:W-:Y:S04]  /*2a300*/  LDGSTS.E [R248+0x3a300], desc[UR14][R234.64], P3 ;  /* 0x3a300000eaf87fae */ /* 0x000fe8000992184e */
[----:B------:R-:W-:Y:S04]  /*2a310*/  LDGSTS.E [R248+0x3a380], desc[UR14][R96.64], P4 ;  /* 0x3a38000060f87fae */ /* 0x000fe8000a12184e */
[----:B------:R-:W2:Y:S04]  /*2a320*/  LDL.64 R112, [R1+0x2ec0] ;  /* 0x002ec00001707983 */ /* 0x000ea80000100a00 */
[----:B------:R-:W4:Y:S04]  /*2a330*/  LDL.64 R234, [R1+0x2bc8] ;  /* 0x002bc80001ea7983 */ /* 0x000f280000100a00 */
[----:B------:R-:W2:Y:S04]  /*2a340*/  LDL.64 R96, [R1+0x3128] ;  /* 0x0031280001607983 */ /* 0x000ea80000100a00 */
[----:B---3--:R-:W-:Y:S04]  /*2a350*/  LDGSTS.E [R248+0x3b200], desc[UR14][R30.64], P2 ;  /* 0x3b2000001ef87fae */ /* 0x008fe8000912184e */
[----:B------:R-:W-:Y:S04]  /*2a360*/  LDGSTS.E [R248+0x3b280], desc[UR14][R126.64], P0 ;  /* 0x3b2800007ef87fae */ /* 0x000fe8000812184e */
[----:B------:R-:W3:Y:S04]  /*2a370*/  LDL.64 R30, [R1+0xa18] ;  /* 0x000a1800011e7983 */ /* 0x000ee80000100a00 */
[----:B------:R-:W-:Y:S04]  /*2a380*/  LDGSTS.E [R248+0x3b300], desc[UR14][R186.64], P3 ;  /* 0x3b300000baf87fae */ /* 0x000fe8000992184e */
[----:B------:R-:W3:Y:S04]  /*2a390*/  LDL.64 R126, [R1+0x568] ;  /* 0x00056800017e7983 */ /* 0x000ee80000100a00 */
[----:B------:R-:W-:Y:S04]  /*2a3a0*/  LDGSTS.E [R248+0x3b380], desc[UR14][R80.64], P4 ;  /* 0x3b38000050f87fae */ /* 0x000fe8000a12184e */
[----:B------:R-:W3:Y:S04]  /*2a3b0*/  LDL.64 R186, [R1+0xf0] ;  /* 0x0000f00001ba7983 */ /* 0x000ee80000100a00 */
[----:B------:R-:W-:Y:S04]  /*2a3c0*/  LDGSTS.E [R248+0x3c200], desc[UR14][R22.64], P2 ;  /* 0x3c20000016f87fae */ /* 0x000fe8000912184e */
        /* <DEDUP_REMOVED lines=9> */
[----:B------:R-:W3:Y:S04]  /*2a460*/  LDL.64 R214, [R1+0xb88] ;  /* 0x000b880001d67983 */ /* 0x000ee80000100a00 */
[----:B------:R-:W3:Y:S04]  /*2a470*/  LDL.64 R216, [R1+0x9d0] ;  /* 0x0009d00001d87983 */ /* 0x000ee80000100a00 */
[----:B------:R-:W3:Y:S01]  /*2a480*/  LDL.64 R224, [R1+0x420] ;  /* 0x0004200001e07983 */ /* 0x000ee20000100a00 */
[----:B------:R-:W-:-:S03]  /*2a490*/  IMAD.WIDE R32, R251, 0x4, R32 ;  /* 0x00000004fb207825 */ /* 0x000fc600078e0220 */
[----:B------:R-:W-:Y:S01]  /*2a4a0*/  LDGSTS.E [R248+0x3d380], desc[UR14][R48.64], P4 ;  /* 0x3d38000030f87fae */ /* 0x000fe2000a12184e */
[----:B------:R-:W-:-:S03]  /*2a4b0*/  IMAD.WIDE R16, R251, 0x4, R16 ;  /* 0x00000004fb107825 */ /* 0x000fc600078e0210 */
[----:B------:R-:W-:Y:S04]  /*2a4c0*/  LDGSTS.E [R248+0x3e200], desc[UR14][R28.64], P2 ;  /* 0x3e2000001cf87fae */ /* 0x000fe8000912184e */
[----:B------:R-:W-:Y:S04]  /*2a4d0*/  LDGSTS.E [R248+0x3e280], desc[UR14][R64.64], P0 ;  /* 0x3e28000040f87fae */ /* 0x000fe8000812184e */
[----:B------:R-:W-:Y:S04]  /*2a4e0*/  LDGSTS.E [R248+0x3e300], desc[UR14][R164.64], P3 ;  /* 0x3e300000a4f87fae */ /* 0x000fe8000992184e */
[----:B------:R-:W3:Y:S04]  /*2a4f0*/  LDL.64 R28, [R1+0xb48] ;  /* 0x000b4800011c7983 */ /* 0x000ee80000100a00 */
[----:B------:R-:W3:Y:S04]  /*2a500*/  LDL.64 R64, [R1+0xa20] ;  /* 0x000a200001407983 */ /* 0x000ee80000100a00 */
[----:B------:R-:W3:Y:S04]  /*2a510*/  LDL.64 R164, [R1+0x4c0] ;  /* 0x0004c00001a47983 */ /* 0x000ee80000100a00 */
[----:B------:R-:W-:Y:S04]  /*2a520*/  LDGSTS.E [R248+0x3e380], desc[UR14][R32.64], P4 ;  /* 0x3e38000020f87fae */ /* 0x000fe8000a12184e */
[----:B--2---:R-:W-:Y:S04]  /*2a530*/  LDGSTS.E [R248+0x3f200], desc[UR14][R96.64], P2 ;  /* 0x3f20000060f87fae */ /* 0x004fe8000912184e */
[----:B------:R-:W-:Y:S04]  /*2a540*/  LDGSTS.E [R248+0x3f280], desc[UR14][R112.64], P0 ;  /* 0x3f28000070f87fae */ /* 0x000fe8000812184e */
[----:B----4-:R-:W-:Y:S04]  /*2a550*/  LDGSTS.E [R248+0x3f300], desc[UR14][R234.64], P3 ;  /* 0x3f300000eaf87fae */ /* 0x010fe8000992184e */
[----:B------:R-:W2:Y:S04]  /*2a560*/  LDL.64 R96, [R1+0x2d68] ;  /* 0x002d680001607983 */ /* 0x000ea80000100a00 */
[----:B------:R-:W4:Y:S04]  /*2a570*/  LDL.64 R112, [R1+0x2ab8] ;  /* 0x002ab80001707983 */ /* 0x000f280000100a00 */
[----:B------:R-:W4:Y:S04]  /*2a580*/  LDL.64 R234, [R1+0x320] ;  /* 0x0003200001ea7983 */ /* 0x000f280000100a00 */
[----:B------:R-:W-:Y:S04]  /*2a590*/  LDGSTS.E [R248+0x3f380], desc[UR14][R16.64], P4 ;  /* 0x3f38000010f87fae */ /* 0x000fe8000a12184e */
[----:B---3--:R-:W-:Y:S04]  /*2a5a0*/  LDGSTS.E [R3+0x30400], desc[UR14][R30.64], P2 ;  /* 0x304000001e037fae */ /* 0x008fe8000912184e */
        /* <DEDUP_REMOVED lines=20> */
[----:B------:R-:W-:Y:S01]  /*2a6f0*/  LDGSTS.E [R3+0x32580], desc[UR14][R222.64], P4 ;  /* 0x32580000de037fae */ /* 0x000fe2000a12184e */
[----:B------:R-:W-:-:S03]  /*2a700*/  IMAD.WIDE R190, R251, 0x4, R190 ;  /* 0x00000004fbbe7825 */ /* 0x000fc600078e02be */
[----:B------:R-:W-:Y:S04]  /*2a710*/  LDGSTS.E [R3+0x33400], desc[UR14][R28.64], P2 ;  /* 0x334000001c037fae */ /* 0x000fe8000912184e */
[----:B------:R-:W-:Y:S04]  /*2a720*/  LDGSTS.E [R3+0x33480], desc[UR14][R64.64], P0 ;  /* 0x3348000040037fae */ /* 0x000fe8000812184e */
[----:B------:R-:W-:Y:S04]  /*2a730*/  LDGSTS.E [R3+0x33500], desc[UR14][R164.64], P3 ;  /* 0x33500000a4037fae */ /* 0x000fe8000992184e */
[----:B------:R-:W-:Y:S04]  /*2a740*/  LDGSTS.E [R3+0x33580], desc[UR14][R228.64], P4 ;  /* 0x33580000e4037fae */ /* 0x000fe8000a12184e */
[----:B------:R-:W3:Y:S04]  /*2a750*/  LDL.64 R64, [R1+0x2fa0] ;  /* 0x002fa00001407983 */ /* 0x000ee80000100a00 */
[----:B------:R-:W3:Y:S04]  /*2a760*/  LDL.64 R164, [R1+0x2ca8] ;  /* 0x002ca80001a47983 */ /* 0x000ee80000100a00 */
[----:B------:R-:W3:Y:S01]  /*2a770*/  LDL.64 R228, [R1+0xaf0] ;  /* 0x000af00001e47983 */ /* 0x000ee20000100a00 */
[----:B------:R-:W-:-:S03]  /*2a780*/  IMAD.WIDE R158, R251, 0x4, R158 ;  /* 0x00000004fb9e7825 */ /* 0x000fc600078e029e */
[----:B--2---:R-:W-:Y:S04]  /*2a790*/  LDGSTS.E [R3+0x34400], desc[UR14][R96.64], P2 ;  /* 0x3440000060037fae */ /* 0x004fe8000912184e */
[----:B----4-:R-:W-:Y:S04]  /*2a7a0*/  LDGSTS.E [R3+0x34480], desc[UR14][R112.64], P0 ;  /* 0x3448000070037fae */ /* 0x010fe8000812184e */
[----:B------:R-:W-:Y:S04]  /*2a7b0*/  LDGSTS.E [R3+0x34500], desc[UR14][R234.64], P3 ;  /* 0x34500000ea037fae */ /* 0x000fe8000992184e */
[----:B------:R-:W2:Y:S04]  /*2a7c0*/  LDL.64 R96, [R1+0x3048] ;  /* 0x0030480001607983 */ /* 0x000ea80000100a00 */
[----:B------:R-:W4:Y:S04]  /*2a7d0*/  LDL.64 R112, [R1+0x2d58] ;  /* 0x002d580001707983 */ /* 0x000f280000100a00 */
[----:B------:R-:W-:Y:S04]  /*2a7e0*/  LDGSTS.E [R3+0x34580], desc[UR14][R190.64], P4 ;  /* 0x34580000be037fae */ /* 0x000fe8000a12184e */
[----:B------:R-:W4:Y:S04]  /*2a7f0*/  LDL.64 R234, [R1+0x2aa8] ;  /* 0x002aa80001ea7983 */ /* 0x000f280000100a00 */
[----:B---3--:R-:W-:Y:S04]  /*2a800*/  LDGSTS.E [R3+0x35400], desc[UR14][R30.64], P2 ;  /* 0x354000001e037fae */ /* 0x008fe8000912184e */
        /* <DEDUP_REMOVED lines=32> */
[----:B------:R-:W-:Y:S01]  /*2aa10*/  LDGSTS.E [R3+0x39580], desc[UR14][R110.64], P4 ;  /* 0x395800006e037fae */ /* 0x000fe2000a12184e */
[----:B------:R-:W-:-:S03]  /*2aa20*/  IMAD.WIDE R62, R251, 0x4, R62 ;  /* 0x00000004fb3e7825 */ /* 0x000fc600078e023e */
[----:B------:R-:W2:Y:S04]  /*2aa30*/  LDL.64 R112, [R1+0xb80] ;  /* 0x000b800001707983 */ /* 0x000ea80000100a00 */
[----:B------:R-:W4:Y:S04]  /*2aa40*/  LDL.64 R234, [R1+0x2f00] ;  /* 0x002f000001ea7983 */ /* 0x000f280000100a00 */
[----:B------:R-:W2:Y:S04]  /*2aa50*/  LDL.64 R110, [R1+0x3150] ;  /* 0x00315000016e7983 */ /* 0x000ea80000100a00 */
[----:B---3--:R-:W-:Y:S04]  /*2aa60*/  LDGSTS.E [R3+0x3a400], desc[UR14][R126.64], P2 ;  /* 0x3a4000007e037fae */ /* 0x008fe8000912184e */
[----:B------:R-:W-:Y:S04]  /*2aa70*/  LDGSTS.E [R3+0x3a480], desc[UR14][R174.64], P0 ;  /* 0x3a480000ae037fae */ /* 0x000fe8000812184e */
[----:B------:R-:W3:Y:S04]  /*2aa80*/  LDL.64 R126, [R1+0x2c08] ;  /* 0x002c0800017e7983 */ /* 0x000ee80000100a00 */
[----:B------:R-:W-:Y:S04]  /*2aa90*/  LDGSTS.E [R3+0x3a500], desc[UR14][R186.64], P3 ;  /* 0x3a500000ba037fae */ /* 0x000fe8000992184e */
        /* <DEDUP_REMOVED lines=16> */
[----:B------:R-:W-:Y:S01]  /*2aba0*/  LDGSTS.E [R3+0x3c580], desc[UR14][R62.64], P4 ;  /* 0x3c5800003e037fae */ /* 0x000fe2000a12184e */
[----:B------:R-:W-:-:S03]  /*2abb0*/  IMAD.WIDE R14, R251, 0x4, R14 ;  /* 0x00000004fb0e7825 */ /* 0x000fc600078e020e */
[----:B------:R-:W-:Y:S04]  /*2abc0*/  LDGSTS.E [R3+0x3d400], desc[UR14][R228.64], P2 ;  /* 0x3d400000e4037fae */ /* 0x000fe8000912184e */
[----:B------:R-:W-:Y:S04]  /*2abd0*/  LDGSTS.E [R3+0x3d480], desc[UR14][R164.64], P0 ;  /* 0x3d480000a4037fae */ /* 0x000fe8000812184e */
[----:B------:R-:W-:Y:S04]  /*2abe0*/  LDGSTS.E [R3+0x3d500], desc[UR14][R230.64], P3 ;  /* 0x3d500000e6037fae */ /* 0x000fe8000992184e */
[----:B------:R-:W3:Y:S04]  /*2abf0*/  LDL.64 R228, [R1+0x3d8] ;  /* 0x0003d80001e47983 */ /* 0x000ee80000100a00 */
[----:B------:R-:W-:Y:S04]  /*2ac00*/  LDGSTS.E [R3+0x3d580], desc[UR14][R46.64], P4 ;  /* 0x3d5800002e037fae */ /* 0x000fe8000a12184e */
[----:B------:R-:W3:Y:S04]  /*2ac10*/  LDL.64 R164, [R1+0x9e0] ;  /* 0x0009e00001a47983 */ /* 0x000ee80000100a00 */
[----:B------:R-:W3:Y:S04]  /*2ac20*/  LDL.64 R230, [R1+0x428] ;  /* 0x0004280001e67983 */ /* 0x000ee80000100a00 */
[----:B--2---:R-:W-:Y:S04]  /*2ac30*/  LDGSTS.E [R3+0x3e400], desc[UR14][R110.64], P2 ;  /* 0x3e4000006e037fae */ /* 0x004fe8000912184e */
[----:B----4-:R-:W-:Y:S04]  /*2ac40*/  LDGSTS.E [R3+0x3e480], desc[UR14][R234.64], P0 ;  /* 0x3e480000ea037fae */ /* 0x010fe8000812184e */
[----:B------:R-:W2:Y:S04]  /*2ac50*/  LDL.64 R234, [R1+0xb40] ;  /* 0x000b400001ea7983 */ /* 0x000ea80000100a00 */
[----:B---3--:R-:W-:Y:S04]  /*2ac60*/  LDGSTS.E [R3+0x3e500], desc[UR14][R126.64], P3 ;  /* 0x3e5000007e037fae */ /* 0x008fe8000992184e */
[----:B------:R-:W-:Y:S04]  /*2ac70*/  LDGSTS.E [R3+0x3e580], desc[UR14][R172.64], P4 ;  /* 0x3e580000ac037fae */ /* 0x000fe8000a12184e */
[----:B------:R-:W-:Y:S04]  /*2ac80*/  LDGSTS.E [R3+0x3f400], desc[UR14][R174.64], P2 ;  /* 0x3f400000ae037fae */ /* 0x000fe8000912184e */
[----:B------:R-:W3:Y:S04]  /*2ac90*/  LDL.64 R126, [R1+0xa28] ;  /* 0x000a2800017e7983 */ /* 0x000ee80000100a00 */
        /* <DEDUP_REMOVED lines=17> */
[----:B------:R-:W4:Y:S01]  /*2adb0*/  LDL.64 R224, [R1+0x2ba0] ;  /* 0x002ba00001e07983 */ /* 0x000f220000100a00 */
[----:B------:R-:W-:-:S03]  /*2adc0*/  IMAD.WIDE R236, R251, 0x4, R236 ;  /* 0x00000004fbec7825 */ /* 0x000fc600078e02ec */
[----:B------:R-:W-:Y:S01]  /*2add0*/  LDGSTS.E [R249+0x31700], desc[UR14][R228.64], P3 ;  /* 0x31700000e4f97fae */ /* 0x000fe2000992184e */
[----:B------:R-:W-:-:S03]  /*2ade0*/  IMAD.WIDE R220, R251, 0x4, R220 ;  /* 0x00000004fbdc7825 */ /* 0x000fc600078e02dc */
[----:B------:R-:W-:Y:S04]  /*2adf0*/  LDGSTS.E [R249+0x31780], desc[UR14][R236.64], P4 ;  /* 0x31780000ecf97fae */ /* 0x000fe8000a12184e */
[----:B------:R-:W-:Y:S04]  /*2ae00*/  LDGSTS.E [R249+0x32600], desc[UR14][R112.64], P2 ;  /* 0x3260000070f97fae */ /* 0x000fe8000912184e */
[----:B------:R-:W-:Y:S04]  /*2ae10*/  LDGSTS.E [R249+0x32680], desc[UR14][R164.64], P0 ;  /* 0x32680000a4f97fae */ /* 0x000fe8000812184e */
[----:B------:R-:W4:Y:S04]  /*2ae20*/  LDL.64 R228, [R1+0x5d0] ;  /* 0x0005d00001e47983 */ /* 0x000f280000100a00 */
[----:B------:R-:W-:Y:S01]  /*2ae30*/  LDGSTS.E [R249+0x32700], desc[UR14][R230.64], P3 ;  /* 0x32700000e6f97fae */ /* 0x000fe2000992184e */
[----:B------:R-:W-:-:S03]  /*2ae40*/  IMAD.WIDE R188, R251, 0x4, R188 ;  /* 0x00000004fbbc7825 */ /* 0x000fc600078e02bc */
[----:B------:R-:W-:Y:S04]  /*2ae50*/  LDGSTS.E [R249+0x32780], desc[UR14][R220.64], P4 ;  /* 0x32780000dcf97fae */ /* 0x000fe8000a12184e */
[----:B------:R-:W4:Y:S04]  /*2ae60*/  LDL.64 R164, [R1+0x2c30] ;  /* 0x002c300001a47983 */ /* 0x000f280000100a00 */
[----:B------:R-:W4:Y:S04]  /*2ae70*/  LDL.64 R230, [R1+0x2f28] ;  /* 0x002f280001e67983 */ /* 0x000f280000100a00 */
[----:B--2---:R-:W-:Y:S04]  /*2ae80*/  LDGSTS.E [R249+0x33600], desc[UR14][R234.64], P2 ;  /* 0x33600000eaf97fae */ /* 0x004fe8000912184e */
[----:B------:R-:W2:Y:S04]  /*2ae90*/  LDL.64 R234, [R1+0xa80] ;  /* 0x000a800001ea7983 */ /* 0x000ea80000100a00 */
[----:B---3--:R-:W-:Y:S04]  /*2aea0*/  LDGSTS.E [R249+0x33680], desc[UR14][R126.64], P0 ;  /* 0x336800007ef97fae */ /* 0x008fe8000812184e */
[----:B----4-:R-:W-:Y:S04]  /*2aeb0*/  LDGSTS.E [R249+0x33700], desc[UR14][R172.64], P3 ;  /* 0x33700000acf97fae */ /* 0x010fe8000992184e */
[----:B------:R-:W-:Y:S04]  /*2aec0*/  LDGSTS.E [R249+0x33780], desc[UR14][R242.64], P4 ;  /* 0x33780000f2f97fae */ /* 0x000fe8000a12184e */
[----:B------:R-:W3:Y:S04]  /*2aed0*/  LDL.64 R172, [R1+0x2cb8] ;  /* 0x002cb80001ac7983 */ /* 0x000ee80000100a00 */
[----:B------:R-:W4:Y:S04]  /*2aee0*/  LDL.64 R242, [R1+0x2fb0] ;  /* 0x002fb00001f27983 */ /* 0x000f280000100a00 */
[----:B------:R-:W-:Y:S04]  /*2aef0*/  LDGSTS.E [R249+0x34600], desc[UR14][R186.64], P2 ;  /* 0x34600000baf97fae */ /* 0x000fe8000912184e */
[----:B------:R-:W-:Y:S04]  /*2af00*/  LDGSTS.E [R249+0x34680], desc[UR14][R174.64], P0 ;  /* 0x34680000aef97fae */ /* 0x000fe8000812184e */
[----:B------:R-:W-:Y:S04]  /*2af10*/  LDGSTS.E [R249+0x34700], desc[UR14][R202.64], P3 ;  /* 0x34700000caf97fae */ /* 0x000fe8000992184e */
[----:B------:R-:W3:Y:S04]  /*2af20*/  LDL.64 R186, [R1+0xaf8] ;  /* 0x000af80001ba7983 */ /* 0x000ee80000100a00 */
        /* <DEDUP_REMOVED lines=8> */
[----:B------:R-:W3:Y:S04]  /*2afb0*/  LDL.64 R160, [R1+0x3160] ;  /* 0x0031600001a07983 */ /* 0x000ee80000100a00 */
[----:B------:R-:W-:Y:S04]  /*2afc0*/  LDGSTS.E [R249+0x36600], desc[UR14][R216.64], P2 ;  /* 0x36600000d8f97fae */ /* 0x000fe8000912184e */
[----:B------:R-:W3:Y:S04]  /*2afd0*/  LDL.64 R204, [R1+0x30d8] ;  /* 0x0030d80001cc7983 */ /* 0x000ee80000100a00 */
[----:B------:R-:W3:Y:S04]  /*2afe0*/  LDL.64 R214, [R1+0x2f20] ;  /* 0x002f200001d67983 */ /* 0x000ee80000100a00 */
[----:B------:R-:W3:Y:S04]  /*2aff0*/  LDL.64 R216, [R1+0x2c28] ;  /* 0x002c280001d87983 */ /* 0x000ee80000100a00 */
[----:B------:R-:W-:Y:S01]  /*2b000*/  LDGSTS.E [R249+0x36680], desc[UR14][R224.64], P0 ;  /* 0x36680000e0f97fae */ /* 0x000fe2000812184e */
[----:B------:R-:W-:-:S04]  /*2b010*/  IMAD.WIDE R156, R251, 0x4, R156 ;  /* 0x00000004fb9c7825 */ /* 0x000fc800078e029c */
[C---:B------:R-:W-:Y:S01]  /*2b020*/  IMAD.WIDE R140, R251.reuse, 0x4, R140 ;  /* 0x00000004fb8c7825 */ /* 0x040fe200078e028c */
[----:B------:R-:W-:Y:S04]  /*2b030*/  LDGSTS.E [R249+0x36700], desc[UR14][R228.64], P3 ;  /* 0x36700000e4f97fae */ /* 0x000fe8000992184e */
[----:B------:R-:W3:Y:S04]  /*2b040*/  LDL.64 R224, [R1+0x2f30] ;  /* 0x002f300001e07983 */ /* 0x000ee80000100a00 */
[----:B------:R-:W-:Y:S04]  /*2b050*/  LDGSTS.E [R249+0x36780], desc[UR14][R156.64], P4 ;  /* 0x367800009cf97fae */ /* 0x000fe8000a12184e */
[----:B------:R-:W3:Y:S04]  /*2b060*/  LDL.64 R228, [R1+0x2c38] ;  /* 0x002c380001e47983 */ /* 0x000ee80000100a00 */
[----:B------:R-:W-:Y:S04]  /*2b070*/  LDGSTS.E [R249+0x37600], desc[UR14][R230.64], P2 ;  /* 0x37600000e6f97fae */ /* 0x000fe8000912184e */
[----:B------:R-:W-:Y:S04]  /*2b080*/  LDGSTS.E [R249+0x37680], desc[UR14][R164.64], P0 ;  /* 0x37680000a4f97fae */ /* 0x000fe8000812184e */
[----:B------:R-:W3:Y:S04]  /*2b090*/  LDL.64 R230, [R1+0x3168] ;  /* 0x0031680001e67983 */ /* 0x000ee80000100a00 */
[----:B------:R-:W3:Y:S04]  /*2b0a0*/  LDL.64 R164, [R1+0x2f40] ;  /* 0x002f400001a47983 */ /* 0x000ee80000100a00 */
[----:B--2---:R-:W-:Y:S04]  /*2b0b0*/  LDGSTS.E [R249+0x37700], desc[UR14][R234.64], P3 ;  /* 0x37700000eaf97fae */ /* 0x004fe8000992184e */
[----:B------:R-:W-:Y:S04]  /*2b0c0*/  LDGSTS.E [R249+0x37780], desc[UR14][R140.64], P4 ;  /* 0x377800008cf97fae */ /* 0x000fe8000a12184e */
[----:B------:R-:W2:Y:S04]  /*2b0d0*/  LDL.64 R234, [R1+0x2c48] ;  /* 0x002c480001ea7983 */ /* 0x000ea80000100a00 */
[----:B----4-:R-:W-:Y:S04]  /*2b0e0*/  LDGSTS.E [R249+0x38600], desc[UR14][R242.64], P2 ;  /* 0x38600000f2f97fae */ /* 0x010fe8000912184e */
[----:B---3--:R-:W-:Y:S04]  /*2b0f0*/  LDGSTS.E [R249+0x38680], desc[UR14][R172.64], P0 ;  /* 0x38680000acf97fae */ /* 0x008fe8000812184e */
[----:B------:R-:W3:Y:S04]  /*2b100*/  LDL.64 R242, [R1+0x3170] ;  /* 0x0031700001f27983 */ /* 0x000ee80000100a00 */
        /* <DEDUP_REMOVED lines=19> */
[----:B------:R-:W-:Y:S01]  /*2b240*/  LDGSTS.E [R249+0x3b680], desc[UR14][R224.64], P0 ;  /* 0x3b680000e0f97fae */ /* 0x000fe2000812184e */
[----:B------:R-:W-:-:S03]  /*2b250*/  IMAD.WIDE R76, R251, 0x4, R76 ;  /* 0x00000004fb4c7825 */ /* 0x000fc600078e024c */
[----:B------:R-:W-:Y:S01]  /*2b260*/  LDGSTS.E [R249+0x3b700], desc[UR14][R228.64], P3 ;  /* 0x3b700000e4f97fae */ /* 0x000fe2000992184e */
[----:B------:R-:W-:-:S03]  /*2b270*/  IMAD.WIDE R60, R251, 0x4, R60 ;  /* 0x00000004fb3c7825 */ /* 0x000fc600078e023c */
[----:B------:R-:W-:Y:S04]  /*2b280*/  LDGSTS.E [R249+0x3b780], desc[UR14][R76.64], P4 ;  /* 0x3b7800004cf97fae */ /* 0x000fe8000a12184e */
[----:B------:R-:W4:Y:S04]  /*2b290*/  LDL.64 R224, [R1+0xa98] ;  /* 0x000a980001e07983 */ /* 0x000f280000100a00 */
[----:B------:R-:W-:Y:S04]  /*2b2a0*/  LDGSTS.E [R249+0x3c600], desc[UR14][R230.64], P2 ;  /* 0x3c600000e6f97fae */ /* 0x000fe8000912184e */
[----:B------:R-:W4:Y:S04]  /*2b2b0*/  LDL.64 R228, [R1+0x5e8] ;  /* 0x0005e80001e47983 */ /* 0x000f280000100a00 */
[----:B------:R-:W-:Y:S04]  /*2b2c0*/  LDGSTS.E [R249+0x3c680], desc[UR14][R164.64], P0 ;  /* 0x3c680000a4f97fae */ /* 0x000fe8000812184e */
[----:B------:R-:W4:Y:S04]  /*2b2d0*/  LDL.64 R230, [R1+0x1f0] ;  /* 0x0001f00001e67983 */ /* 0x000f280000100a00 */
[----:B------:R-:W4:Y:S01]  /*2b2e0*/  LDL.64 R164, [R1+0xbb8] ;  /* 0x000bb80001a47983 */ /* 0x000f220000100a00 */
[----:B------:R-:W-:-:S03]  /*2b2f0*/  IMAD.WIDE R10, R251, 0x4, R10 ;  /* 0x00000004fb0a7825 */ /* 0x000fc600078e020a */
[----:B--2---:R-:W-:Y:S04]  /*2b300*/  LDGSTS.E [R249+0x3c700], desc[UR14][R234.64], P3 ;  /* 0x3c700000eaf97fae */ /* 0x004fe8000992184e */
[----:B------:R-:W-:Y:S04]  /*2b310*/  LDGSTS.E [R249+0x3c780], desc[UR14][R60.64], P4 ;  /* 0x3c7800003cf97fae */ /* 0x000fe8000a12184e */
[----:B------:R-:W2:Y:S04]  /*2b320*/  LDL.64 R234, [R1+0x9a8] ;  /* 0x0009a80001ea7983 */ /* 0x000ea80000100a00 */
[----:B---3--:R-:W-:Y:S04]  /*2b330*/  LDGSTS.E [R249+0x3d600], desc[UR14][R242.64], P2 ;  /* 0x3d600000f2f97fae */ /* 0x008fe8000912184e */
[----:B----4-:R-:W-:Y:S04]  /*2b340*/  LDGSTS.E [R249+0x3d680], desc[UR14][R172.64], P0 ;  /* 0x3d680000acf97fae */ /* 0x010fe8000812184e */
[----:B------:R-:W3:Y:S04]  /*2b350*/  LDL.64 R242, [R1+0x3d0] ;  /* 0x0003d00001f27983 */ /* 0x000ee80000100a00 */
[----:B------:R-:W-:Y:S04]  /*2b360*/  LDGSTS.E [R249+0x3d700], desc[UR14][R186.64], P3 ;  /* 0x3d700000baf97fae */ /* 0x000fe8000992184e */
[----:B------:R-:W-:Y:S04]  /*2b370*/  LDGSTS.E [R249+0x3d780], desc[UR14][R44.64], P4 ;  /* 0x3d7800002cf97fae */ /* 0x000fe8000a12184e */
[----:B------:R-:W4:Y:S04]  /*2b380*/  LDL.64 R172, [R1+0xb78] ;  /* 0x000b780001ac7983 */ /* 0x000f280000100a00 */
[----:B------:R-:W4:Y:S04]  /*2b390*/  LDL.64 R186, [R1+0x9f0] ;  /* 0x0009f00001ba7983 */ /* 0x000f280000100a00 */
[----:B------:R-:W-:Y:S04]  /*2b3a0*/  LDGSTS.E [R249+0x3e600], desc[UR14][R202.64], P2 ;  /* 0x3e600000caf97fae */ /* 0x000fe8000912184e */
[----:B------:R-:W-:Y:S04]  /*2b3b0*/  LDGSTS.E [R249+0x3e680], desc[UR14][R174.64], P0 ;  /* 0x3e680000aef97fae */ /* 0x000fe8000812184e */
[----:B------:R-:W4:Y:S04]  /*2b3c0*/  LDL.64 R202, [R1+0x448] ;  /* 0x0004480001ca7983 */ /* 0x000f280000100a00 */
        /* <DEDUP_REMOVED lines=8> */
[----:B------:R-:W-:Y:S04]  /*2b450*/  LDGSTS.E [R249+0x3f700], desc[UR14][R216.64], P3 ;  /* 0x3f700000d8f97fae */ /* 0x000fe8000992184e */
[----:B------:R-:W4:Y:S04]  /*2b460*/  LDL.64 R214, [R1+0x2ae0] ;  /* 0x002ae00001d67983 */ /* 0x000f280000100a00 */
[----:B------:R-:W-:Y:S04]  /*2b470*/  LDGSTS.E [R249+0x3f780], desc[UR14][R10.64], P4 ;  /* 0x3f7800000af97fae */ /* 0x000fe8000a12184e */
[----:B------:R-:W4:Y:S04]  /*2b480*/  LDL.64 R216, [R1+0x310] ;  /* 0x0003100001d87983 */ /* 0x000f280000100a00 */
[----:B------:R-:W-:Y:S04]  /*2b490*/  LDGSTS.E [R2+0x30800], desc[UR14][R224.64], P2 ;  /* 0x30800000e0027fae */ /* 0x000fe8000912184e */
[----:B------:R-:W-:Y:S01]  /*2b4a0*/  LDGSTS.E [R2+0x30880], desc[UR14][R228.64], P0 ;  /* 0x30880000e4027fae */ /* 0x000fe2000812184e */
[----:B------:R-:W-:-:S03]  /*2b4b0*/  IMAD.WIDE R154, R251, 0x4, R154 ;  /* 0x00000004fb9a7825 */ /* 0x000fc600078e029a */
[----:B------:R-:W4:Y:S04]  /*2b4c0*/  LDL.64 R248, [R1+0x2b70] ;  /* 0x002b700001f87983 */ /* 0x000f280000100a00 */
[----:B------:R-:W4:Y:S04]  /*2b4d0*/  LDL.64 R224, [R1+0x2e40] ;  /* 0x002e400001e07983 */ /* 0x000f280000100a00 */
[----:B------:R-:W-:Y:S04]  /*2b4e0*/  LDGSTS.E [R2+0x30900], desc[UR14][R230.64], P3 ;  /* 0x30900000e6027fae */ /* 0x000fe8000992184e */
[----:B------:R-:W4:Y:S04]  /*2b4f0*/  LDL.64 R228, [R1+0x2b50] ;  /* 0x002b500001e47983 */ /* 0x000f280000100a00 */
[----:B------:R-:W-:Y:S04]  /*2b500*/  LDGSTS.E [R2+0x30980], desc[UR14][R82.64], P4 ;  /* 0x3098000052027fae */ /* 0x000fe8000a12184e */
[----:B------:R-:W-:Y:S04]  /*2b510*/  LDGSTS.E [R2+0x31800], desc[UR14][R164.64], P2 ;  /* 0x31800000a4027fae */ /* 0x000fe8000912184e */
[----:B------:R-:W4:Y:S04]  /*2b520*/  LDL.64 R230, [R1+0x548] ;  /* 0x0005480001e67983 */ /* 0x000f280000100a00 */
[----:B--2---:R-:W-:Y:S04]  /*2b530*/  LDGSTS.E [R2+0x31880], desc[UR14][R234.64], P0 ;  /* 0x31880000ea027fae */ /* 0x004fe8000812184e */
[----:B------:R-:W2:Y:S04]  /*2b540*/  LDL.64 R234, [R1+0x2ea8] ;  /* 0x002ea80001ea7983 */ /* 0x000ea80000100a00 */
[----:B---3--:R-:W-:Y:S04]  /*2b550*/  LDGSTS.E [R2+0x31900], desc[UR14][R242.64], P3 ;  /* 0x31900000f2027fae */ /* 0x008fe8000992184e */
[----:B------:R-:W-:Y:S04]  /*2b560*/  LDGSTS.E [R2+0x31980], desc[UR14][R178.64], P4 ;  /* 0x31980000b2027fae */ /* 0x000fe8000a12184e */
[----:B----4-:R-:W-:Y:S04]  /*2b570*/  LDGSTS.E [R2+0x32800], desc[UR14][R172.64], P2 ;  /* 0x32800000ac027fae */ /* 0x010fe8000912184e */
[----:B------:R-:W3:Y:S04]  /*2b580*/  LDL.64 R242, [R1+0x2bb0] ;  /* 0x002bb00001f27983 */ /* 0x000ee80000100a00 */
        /* <DEDUP_REMOVED lines=27> */
[----:B------:R-:W-:Y:S04]  /*2b740*/  LDGSTS.E [R2+0x35980], desc[UR14][R170.64], P4 ;  /* 0x35980000aa027fae */ /* 0x000fe8000a12184e */
[----:B------:R-:W4:Y:S04]  /*2b750*/  LDL.64 R230, [R1+0x2c88] ;  /* 0x002c880001e67983 */ /* 0x000f280000100a00 */
[----:B--2---:R-:W-:Y:S04]  /*2b760*/  LDGSTS.E [R2+0x36800], desc[UR14][R234.64], P2 ;  /* 0x36800000ea027fae */ /* 0x004fe8000912184e */
[----:B------:R-:W2:Y:S04]  /*2b770*/  LDL.64 R234, [R1+0x31a0] ;  /* 0x0031a00001ea7983 */ /* 0x000ea80000100a00 */
[----:B---3--:R-:W-:Y:S04]  /*2b780*/  LDGSTS.E [R2+0x36880], desc[UR14][R242.64], P0 ;  /* 0x36880000f2027fae */ /* 0x008fe8000812184e */
        /* <DEDUP_REMOVED lines=15> */
[----:B------:R-:W-:Y:S04]  /*2b880*/  LDGSTS.E [R2+0x38980], desc[UR14][R122.64], P4 ;  /* 0x389800007a027fae */ /* 0x000fe8000a12184e */
        /* <DEDUP_REMOVED lines=8> */
[----:B------:R-:W-:Y:S04]  /*2b910*/  LDGSTS.E [R2+0x3a800], desc[UR14][R224.64], P2 ;  /* 0x3a800000e0027fae */ /* 0x000fe8000912184e */
[----:B------:R-:W-:Y:S04]  /*2b920*/  LDGSTS.E [R2+0x3a880], desc[UR14][R228.64], P0 ;  /* 0x3a880000e4027fae */ /* 0x000fe8000812184e */
[----:B------:R-:W4:Y:S04]  /*2b930*/  LDL.64 R216, [R1+0x31e0] ;  /* 0x0031e00001d87983 */ /* 0x000f280000100a00 */
[----:B------:R-:W4:Y:S04]  /*2b940*/  LDL.64 R224, [R1+0x2cf0] ;  /* 0x002cf00001e07983 */ /* 0x000f280000100a00 */
[----:B------:R-:W4:Y:S01]  /*2b950*/  LDL.64 R228, [R1+0x3000] ;  /* 0x0030000001e47983 */ /* 0x000f220000100a00 */
[----:B------:R-:W-:-:S03]  /*2b960*/  IMAD.WIDE R74, R251, 0x4, R74 ;  /* 0x00000004fb4a7825 */ /* 0x000fc600078e024a */
[----:B------:R-:W-:Y:S04]  /*2b970*/  LDGSTS.E [R2+0x3a900], desc[UR14][R230.64], P3 ;  /* 0x3a900000e6027fae */ /* 0x000fe8000992184e */
[----:B------:R-:W-:Y:S01]  /*2b980*/  LDGSTS.E [R2+0x3a980], desc[UR14][R90.64], P4 ;  /* 0x3a9800005a027fae */ /* 0x000fe2000a12184e */
[----:B------:R-:W-:-:S03]  /*2b990*/  IMAD.WIDE R58, R251, 0x4, R58 ;  /* 0x00000004fb3a7825 */ /* 0x000fc600078e023a */
[----:B------:R-:W4:Y:S01]  /*2b9a0*/  LDL.64 R230, [R1+0x2d08] ;  /* 0x002d080001e67983 */ /* 0x000f220000100a00 */
[----:B------:R-:W-:-:S03]  /*2b9b0*/  IMAD.WIDE R42, R251, 0x4, R42 ;  /* 0x00000004fb2a7825 */ /* 0x000fc600078e022a */
        /* <DEDUP_REMOVED lines=25> */
[----:B------:R-:W-:Y:S04]  /*2bb50*/  LDGSTS.E [R2+0x3e900], desc[UR14][R224.64], P3 ;  /* 0x3e900000e0027fae */ /* 0x000fe8000992184e */
[----:B------:R-:W4:Y:S01]  /*2bb60*/  LDL.64 R224, [R1+0x348] ;  /* 0x0003480001e07983 */ /* 0x000f220000100a00 */
[----:B------:R-:W-:-:S05]  /*2bb70*/  IMAD.WIDE R26, R251, 0x4, R26 ;  /* 0x00000004fb1a7825 */ /* 0x000fca00078e021a */
[----:B------:R-:W-:Y:S01]  /*2bb80*/  LDGSTS.E [R2+0x3e980], desc[UR14][R26.64], P4 ;  /* 0x3e9800001a027fae */ /* 0x000fe2000a12184e */
[----:B------:R-:W-:-:S03]  /*2bb90*/  IMAD.WIDE R8, R251, 0x4, R8 ;  /* 0x00000004fb087825 */ /* 0x000fc600078e0208 */
[----:B------:R-:W-:Y:S04]  /*2bba0*/  LDGSTS.E [R2+0x3f800], desc[UR14][R216.64], P2 ;  /* 0x3f800000d8027fae */ /* 0x000fe8000912184e */
[----:B------:R-:W-:Y:S04]  /*2bbb0*/  LDGSTS.E [R2+0x3f880], desc[UR14][R228.64], P0 ;  /* 0x3f880000e4027fae */ /* 0x000fe8000812184e */
[----:B------:R-:W-:Y:S04]  /*2bbc0*/  LDGSTS.E [R2+0x3f900], desc[UR14][R230.64], P3 ;  /* 0x3f900000e6027fae */ /* 0x000fe8000992184e */
[----:B------:R-:W4:Y:S04]  /*2bbd0*/  LDL.64 R216, [R1+0x2af0] ;  /* 0x002af00001d87983 */ /* 0x000f280000100a00 */
[----:B------:R-:W4:Y:S04]  /*2bbe0*/  LDL.64 R228, [R1+0x2db0] ;  /* 0x002db00001e47983 */ /* 0x000f280000100a00 */
[----:B------:R-:W4:Y:S04]  /*2bbf0*/  LDL.64 R230, [R1+0x530] ;  /* 0x0005300001e67983 */ /* 0x000f280000100a00 */
[----:B------:R-:W-:Y:S01]  /*2bc00*/  LDGSTS.E [R2+0x3f980], desc[UR14][R8.64], P4 ;  /* 0x3f98000008027fae */ /* 0x000fe2000a12184e */
[----:B------:R-:W-:-:S04]  /*2bc10*/  IMAD.WIDE R152, R251, 0x4, R152 ;  /* 0x00000004fb987825 */ /* 0x000fc800078e0298 */
[----:B------:R-:W-:-:S04]  /*2bc20*/  IMAD.WIDE R136, R251, 0x4, R136 ;  /* 0x00000004fb887825 */ /* 0x000fc800078e0288 */
[C---:B------:R-:W-:Y:S01]  /*2bc30*/  IMAD.WIDE R72, R251.reuse, 0x4, R72 ;  /* 0x00000004fb487825 */ /* 0x040fe200078e0248 */
        /* <DEDUP_REMOVED lines=28> */
[----:B------:R-:W4:Y:S01]  /*2be00*/  LDL.64 R224, [R1+0x2fe0] ;  /* 0x002fe00001e07983 */ /* 0x000f220000100a00 */
[----:B------:R-:W-:-:S03]  /*2be10*/  IMAD.WIDE R56, R251, 0x4, R56 ;  /* 0x00000004fb387825 */ /* 0x000fc600078e0238 */
        /* <DEDUP_REMOVED lines=62> */
[----:B------:R-:W4:Y:S01]  /*2c200*/  LDL.64 R204, [R1+0x9b8] ;  /* 0x0009b80001cc7983 */ /* 0x000f220000100a00 */
[----:B------:R-:W-:-:S03]  /*2c210*/  IMAD.WIDE R40, R251, 0x4, R40 ;  /* 0x00000004fb287825 */ /* 0x000fc600078e0228 */
[----:B------:R-:W4:Y:S04]  /*2c220*/  LDL.64 R206, [R1+0xa00] ;  /* 0x000a000001ce7983 */ /* 0x000f280000100a00 */
[----:B------:R-:W-:Y:S01]  /*2c230*/  LDGSTS.E [R250+0x3da00], desc[UR14][R224.64], P2 ;  /* 0x3da00000e0fa7fae */ /* 0x000fe2000912184e */
[----:B------:R-:W-:-:S03]  /*2c240*/  IMAD.WIDE R24, R251, 0x4, R24 ;  /* 0x00000004fb187825 */ /* 0x000fc600078e0218 */
        /* <DEDUP_REMOVED lines=10> */
[----:B------:R-:W-:Y:S04]  /*2c2f0*/  LDGSTS.E [R250+0x3eb80], desc[UR14][R24.64], P4 ;  /* 0x3eb8000018fa7fae */ /* 0x000fe8000a12184e */
[----:B------:R-:W4:Y:S01]  /*2c300*/  LDL.64 R216, [R1+0xa48] ;  /* 0x000a480001d87983 */ /* 0x000f220000100a00 */
[----:B------:R-:W-:-:S03]  /*2c310*/  IMAD.WIDE R6, R251, 0x4, R6 ;  /* 0x00000004fb067825 */ /* 0x000fc600078e0206 */
        /* <DEDUP_REMOVED lines=16> */
[----:B------:R-:W-:Y:S01]  /*2c420*/  LDGSTS.E [R0+0x31c80], desc[UR14][R204.64], P0 ;  /* 0x31c80000cc007fae */ /* 0x000fe2000812184e */
[----:B------:R-:W-:-:S03]  /*2c430*/  IMAD.WIDE R150, R251, 0x4, R150 ;  /* 0x00000004fb967825 */ /* 0x000fc600078e0296 */
[----:B------:R-:W3:Y:S04]  /*2c440*/  LDL.64 R202, [R1+0xbf8] ;  /* 0x000bf80001ca7983 */ /* 0x000ee80000100a00 */
        /* <DEDUP_REMOVED lines=17> */
[----:B------:R-:W3:Y:S04]  /*2c560*/  LDL.64 R208, [R1+0x31a8] ;  /* 0x0031a80001d07983 */ /* 0x000ee80000100a00 */
[----:B------:R-:W3:Y:S04]  /*2c570*/  LDL.64 R232, [R1+0xbe8] ;  /* 0x000be80001e87983 */ /* 0x000ee80000100a00 */
[----:B------:R-:W3:Y:S01]  /*2c580*/  LDL.64 R214, [R1+0x3018] ;  /* 0x0030180001d67983 */ /* 0x000ee20000100a00 */
[----:B------:R-:W-:-:S03]  /*2c590*/  IMAD.WIDE R134, R251, 0x4, R134 ;  /* 0x00000004fb867825 */ /* 0x000fc600078e0286 */
[----:B------:R-:W3:Y:S04]  /*2c5a0*/  LDL.64 R216, [R1+0x3040] ;  /* 0x0030400001d87983 */ /* 0x000ee80000100a00 */
[----:B----4-:R-:W-:Y:S04]  /*2c5b0*/  LDGSTS.E [R0+0x34c00], desc[UR14][R178.64], P2 ;  /* 0x34c00000b2007fae */ /* 0x010fe8000912184e */
[----:B--2---:R-:W-:Y:S04]  /*2c5c0*/  LDGSTS.E [R0+0x34c80], desc[UR14][R234.64], P0 ;  /* 0x34c80000ea007fae */ /* 0x004fe8000812184e */
[----:B---3--:R-:W-:Y:S04]  /*2c5d0*/  LDGSTS.E [R0+0x34d00], desc[UR14][R242.64], P3 ;  /* 0x34d00000f2007fae */ /* 0x008fe8000992184e */
[----:B------:R-:W2:Y:S04]  /*2c5e0*/  LDL.64 R178, [R1+0x2d00] ;  /* 0x002d000001b27983 */ /* 0x000ea80000100a00 */
[----:B------:R-:W-:Y:S04]  /*2c5f0*/  LDGSTS.E [R0+0x34d80], desc[UR14][R182.64], P4 ;  /* 0x34d80000b6007fae */ /* 0x000fe8000a12184e */
[----:B------:R-:W3:Y:S04]  /*2c600*/  LDL.64 R234, [R1+0x3090] ;  /* 0x0030900001ea7983 */ /* 0x000ee80000100a00 */
[----:B------:R-:W4:Y:S04]  /*2c610*/  LDL.64 R242, [R1+0x2dc0] ;  /* 0x002dc00001f27983 */ /* 0x000f280000100a00 */
        /* <DEDUP_REMOVED lines=16> */
[----:B------:R-:W-:Y:S04]  /*2c720*/  LDGSTS.E [R0+0x37d00], desc[UR14][R206.64], P3 ;  /* 0x37d00000ce007fae */ /* 0x000fe8000992184e */
[----:B------:R-:W4:Y:S04]  /*2c730*/  LDL.64 R162, [R1+0x2de8] ;  /* 0x002de80001a27983 */ /* 0x000f280000100a00 */
[----:B------:R-:W-:Y:S04]  /*2c740*/  LDGSTS.E [R0+0x37d80], desc[UR14][R134.64], P4 ;  /* 0x37d8000086007fae */ /* 0x000fe8000a12184e */
[----:B------:R-:W-:Y:S01]  /*2c750*/  LDGSTS.E [R0+0x38c00], desc[UR14][R230.64], P2 ;  /* 0x38c00000e6007fae */ /* 0x000fe2000912184e */
[----:B------:R-:W-:-:S03]  /*2c760*/  IMAD.WIDE R54, R251, 0x4, R54 ;  /* 0x00000004fb367825 */ /* 0x000fc600078e0236 */
[----:B------:R-:W4:Y:S01]  /*2c770*/  LDL.64 R204, [R1+0xb58] ;  /* 0x000b580001cc7983 */ /* 0x000f220000100a00 */
[----:B------:R-:W-:-:S03]  /*2c780*/  IMAD.WIDE R38, R251, 0x4, R38 ;  /* 0x00000004fb267825 */ /* 0x000fc600078e0226 */
[----:B------:R-:W4:Y:S04]  /*2c790*/  LDL.64 R206, [R1+0x2f0] ;  /* 0x0002f00001ce7983 */ /* 0x000f280000100a00 */
[----:B------:R-:W4:Y:S04]  /*2c7a0*/  LDL.64 R230, [R1+0x3248] ;  /* 0x0032480001e67983 */ /* 0x000f280000100a00 */
[----:B--2---:R-:W-:Y:S04]  /*2c7b0*/  LDGSTS.E [R0+0x38c80], desc[UR14][R178.64], P0 ;  /* 0x38c80000b2007fae */ /* 0x004fe8000812184e */
[----:B------:R-:W-:Y:S04]  /*2c7c0*/  LDGSTS.E [R0+0x38d00], desc[UR14][R232.64], P3 ;  /* 0x38d00000e8007fae */ /* 0x000fe8000992184e */
[----:B------:R-:W-:Y:S04]  /*2c7d0*/  LDGSTS.E [R0+0x38d80], desc[UR14][R118.64], P4 ;  /* 0x38d8000076007fae */ /* 0x000fe8000a12184e */
[----:B------:R-:W2:Y:S04]  /*2c7e0*/  LDL.64 R178, [R1+0x30c0] ;  /* 0x0030c00001b27983 */ /* 0x000ea80000100a00 */
[----:B------:R-:W2:Y:S04]  /*2c7f0*/  LDL.64 R232, [R1+0x2e08] ;  /* 0x002e080001e87983 */ /* 0x000ea80000100a00 */
[----:B---3--:R-:W-:Y:S04]  /*2c800*/  LDGSTS.E [R0+0x39c00], desc[UR14][R234.64], P2 ;  /* 0x39c00000ea007fae */ /* 0x008fe8000912184e */
[----:B----4-:R-:W-:Y:S04]  /*2c810*/  LDGSTS.E [R0+0x39c80], desc[UR14][R242.64], P0 ;  /* 0x39c80000f2007fae */ /* 0x010fe8000812184e */
[----:B------:R-:W3:Y:S04]  /*2c820*/  LDL.64 R234, [R1+0x3258] ;  /* 0x0032580001ea7983 */ /* 0x000ee80000100a00 */
        /* <DEDUP_REMOVED lines=16> */
[----:B------:R1:W-:Y:S04]  /*2c930*/  LDGSTS.E [R0+0x3cc00], desc[UR14][R224.64], P2 ;  /* 0x3cc00000e0007fae */ /* 0x0003e8000912184e */
        /* <DEDUP_REMOVED lines=18> */
[----:B------:R-:W-:Y:S01]  /*2ca60*/  LDGSTS.E [R0+0x3ed80], desc[UR14][R198.64], P4 ;  /* 0x3ed80000c6007fae */ /* 0x000fe2000a12184e */
[----:B------:R-:W-:-:S03]  /*2ca70*/  IMAD.WIDE R12, R251, 0x4, R12 ;  /* 0x00000004fb0c7825 */ /* 0x000fc600078e020c */
[----:B------:R-:W4:Y:S04]  /*2ca80*/  LDL.64 R242, [R1+0x2b78] ;  /* 0x002b780001f27983 */ /* 0x000f280000100a00 */
[----:B------:R-:W3:Y:S01]  /*2ca90*/  LDL.64 R226, [R1+0x338] ;  /* 0x0003380001e27983 */ /* 0x000ee20000100a00 */
[----:B------:R-:W-:-:S03]  /*2caa0*/  IMAD.WIDE R148, R251, 0x4, R148 ;  /* 0x00000004fb947825 */ /* 0x000fc600078e0294 */
[----:B------:R-:W4:Y:S04]  /*2cab0*/  LDL.64 R198, [R1+0x3010] ;  /* 0x0030100001c67983 */ /* 0x000f280000100a00 */
[----:B------:R-:W-:Y:S04]  /*2cac0*/  LDGSTS.E [R0+0x3fc00], desc[UR14][R244.64], P2 ;  /* 0x3fc00000f4007fae */ /* 0x000fe8000912184e */
[----:B------:R-:W4:Y:S04]  /*2cad0*/  LDL.64 R244, [R1+0x2b10] ;  /* 0x002b100001f47983 */ /* 0x000f280000100a00 */
[----:B------:R-:W-:Y:S04]  /*2cae0*/  LDGSTS.E [R0+0x3fc80], desc[UR14][R114.64], P0 ;  /* 0x3fc8000072007fae */ /* 0x000fe8000812184e */
[----:B------:R-:W-:Y:S04]  /*2caf0*/  LDGSTS.E [R0+0x3fd00], desc[UR14][R240.64], P3 ;  /* 0x3fd00000f0007fae */ /* 0x000fe8000992184e */
        /* <DEDUP_REMOVED lines=9> */
[----:B------:R-:W4:Y:S01]  /*2cb90*/  LDL.64 R162, [R1+0x2ee8] ;  /* 0x002ee80001a27983 */ /* 0x000f220000100a00 */
[----:B------:R-:W-:-:S03]  /*2cba0*/  IMAD.WIDE R52, R251, 0x4, R52 ;  /* 0x00000004fb347825 */ /* 0x000fc600078e0234 */
[----:B------:R-:W4:Y:S04]  /*2cbb0*/  LDL.64 R206, [R1+0x2dd8] ;  /* 0x002dd80001ce7983 */ /* 0x000f280000100a00 */
        /* <DEDUP_REMOVED lines=10> */
[----:B---3--:R-:W-:Y:S04]  /*2cc60*/  LDGSTS.E [R247+0x33f00], desc[UR14][R226.64], P3 ;  /* 0x33f00000e2f77fae */ /* 0x008fe8000992184e */
[----:B------:R-:W-:Y:S04]  /*2cc70*/  LDGSTS.E [R247+0x33f80], desc[UR14][R4.64], P4 ;  /* 0x33f8000004f77fae */ /* 0x000fe8000a12184e */
[----:B------:R-:W2:Y:S04]  /*2cc80*/  LDL.64 R178, [R1+0x2bf0] ;  /* 0x002bf00001b27983 */ /* 0x000ea80000100a00 */
[----:B------:R-:W-:Y:S04]  /*2cc90*/  LDGSTS.E [R247+0x34e00], desc[UR14][R232.64], P2 ;  /* 0x34e00000e8f77fae */ /* 0x000fe8000912184e */
[----:B------:R-:W3:Y:S04]  /*2cca0*/  LDL.64 R210, [R1+0x618] ;  /* 0x0006180001d27983 */ /* 0x000ee80000100a00 */
[----:B------:R-:W3:Y:S01]  /*2ccb0*/  LDL.64 R226, [R1+0x2f68] ;  /* 0x002f680001e27983 */ /* 0x000ee20000100a00 */
[----:B------:R-:W-:-:S03]  /*2ccc0*/  IMAD.WIDE R36, R251, 0x4, R36 ;  /* 0x00000004fb247825 */ /* 0x000fc600078e0224 */
[----:B------:R-:W3:Y:S04]  /*2ccd0*/  LDL.64 R250, [R1+0x2e68] ;  /* 0x002e680001fa7983 */ /* 0x000ee80000100a00 */
[----:B------:R-:W3:Y:S04]  /*2cce0*/  LDL.64 R208, [R1+0x2b08] ;  /* 0x002b080001d07983 */ /* 0x000ee80000100a00 */
[----:B----4-:R-:W-:Y:S04]  /*2ccf0*/  LDGSTS.E [R247+0x34e80], desc[UR14][R244.64], P0 ;  /* 0x34e80000f4f77fae */ /* 0x010fe8000812184e */
[----:B------:R-:W-:Y:S04]  /*2cd00*/  LDGSTS.E [R247+0x34f00], desc[UR14][R234.64], P3 ;  /* 0x34f00000eaf77fae */ /* 0x000fe8000992184e */
[----:B------:R-:W-:Y:S04]  /*2cd10*/  LDGSTS.E [R247+0x34f80], desc[UR14][R180.64], P4 ;  /* 0x34f80000b4f77fae */ /* 0x000fe8000a12184e */
[----:B------:R-:W4:Y:S04]  /*2cd20*/  LDL.64 R244, [R1+0x2c70] ;  /* 0x002c700001f47983 */ /* 0x000f280000100a00 */
[----:B------:R-:W4:Y:S04]  /*2cd30*/  LDL.64 R212, [R1+0x31f8] ;  /* 0x0031f80001d47983 */ /* 0x000f280000100a00 */
[----:B------:R-:W4:Y:S04]  /*2cd40*/  LDL.64 R214, [R1+0x3028] ;  /* 0x0030280001d67983 */ /* 0x000f280000100a00 */
[----:B------:R-:W4:Y:S04]  /*2cd50*/  LDL.64 R216, [R1+0x2d30] ;  /* 0x002d300001d87983 */ /* 0x000f280000100a00 */
        /* <DEDUP_REMOVED lines=10> */
[----:B------:R-:W4:Y:S04]  /*2ce00*/  LDL.64 R242, [R1+0x2df0] ;  /* 0x002df00001f27983 */ /* 0x000f280000100a00 */
[----:B------:R-:W4:Y:S04]  /*2ce10*/  LDL.64 R98, [R1+0x3250] ;  /* 0x0032500001627983 */ /* 0x000f280000100a00 */
[----:B------:R-:W-:Y:S04]  /*2ce20*/  LDGSTS.E [R247+0x36e00], desc[UR14][R162.64], P2 ;  /* 0x36e00000a2f77fae */ /* 0x000fe8000912184e */
[----:B------:R-:W4:Y:S04]  /*2ce30*/  LDL.64 R114, [R1+0x30d0] ;  /* 0x0030d00001727983 */ /* 0x000f280000100a00 */
[----:B------:R-:W4:Y:S04]  /*2ce40*/  LDL.64 R162, [R1+0x2e20] ;  /* 0x002e200001a27983 */ /* 0x000f280000100a00 */
[----:B--2---:R-:W-:Y:S04]  /*2ce50*/  LDGSTS.E [R247+0x36e80], desc[UR14][R178.64], P0 ;  /* 0x36e80000b2f77fae */ /* 0x004fe8000812184e */
[----:B---3--:R-:W-:Y:S04]  /*2ce60*/  LDGSTS.E [R247+0x36f00], desc[UR14][R210.64], P3 ;  /* 0x36f00000d2f77fae */ /* 0x008fe8000992184e */
[----:B------:R-:W-:Y:S04]  /*2ce70*/  LDGSTS.E [R247+0x36f80], desc[UR14][R148.64], P4 ;  /* 0x36f8000094f77fae */ /* 0x000fe8000a12184e */
[----:B------:R-:W-:Y:S04]  /*2ce80*/  LDGSTS.E [R247+0x37e00], desc[UR14][R226.64], P2 ;  /* 0x37e00000e2f77fae */ /* 0x000fe8000912184e */
[----:B------:R-:W2:Y:S04]  /*2ce90*/  LDL.64 R178, [R1+0x3268] ;  /* 0x0032680001b27983 */ /* 0x000ea80000100a00 */
        /* <DEDUP_REMOVED lines=8> */
[----:B------:R1:W-:Y:S04]  /*2cf20*/  STL [R1+0x10], RZ ;  /* 0x000010ff01007387 */ /* 0x0003e80000100800 */
        /* <DEDUP_REMOVED lines=350> */
[----:B------:R-:W-:Y:S04]  /*2e510*/  LDGSTS.E [R247+0x38e80], desc[UR14][R200.64], P0 ;  /* 0x38e80000c8f77fae */ /* 0x000fe8000812184e */
        /* <DEDUP_REMOVED lines=38> */
[----:B------:R1:W-:Y:S01]  /*2e780*/  STL [R1+0x178], RZ ;  /* 0x000178ff01007387 */ /* 0x0003e20000100800 */
[----:B------:R-:W-:-:S03]  /*2e790*/  UISETP.GE.AND UP0, UPT, UR8, 0x80, UPT ;  /* 0x000000800800788c */ /* 0x000fc6000bf06270 */
[----:B------:R-:W-:Y:S04]  /*2e7a0*/  LDGSTS.E [R247+0x3de80], desc[UR14][R114.64], P0 ;  /* 0x3de8000072f77fae */ /* 0x000fe8000812184e */
[----:B------:R1:W-:Y:S04]  /*2e7b0*/  STL [R1+0x17c], RZ ;  /* 0x00017cff01007387 */ /* 0x0003e80000100800 */
[----:B------:R-:W-:Y:S04]  /*2e7c0*/  LDGSTS.E [R247+0x3df00], desc[UR14][R162.64], P3 ;  /* 0x3df00000a2f77fae */ /* 0x000fe8000992184e */
[----:B------:R1:W-:Y:S04]  /*2e7d0*/  STL [R1+0x120], RZ ;  /* 0x000120ff01007387 */ /* 0x0003e80000100800 */
[----:B------:R-:W-:Y:S04]  /*2e7e0*/  LDGSTS.E [R247+0x3df80], desc[UR14][R36.64], P4 ;  /* 0x3df8000024f77fae */ /* 0x000fe8000a12184e */
[----:B------:R1:W-:Y:S04]  /*2e7f0*/  STL [R1+0x124], RZ ;  /* 0x000124ff01007387 */ /* 0x0003e80000100800 */
[----:B--2---:R-:W-:Y:S04]  /*2e800*/  LDGSTS.E [R247+0x3ee00], desc[UR14][R178.64], P2 ;  /* 0x3ee00000b2f77fae */ /* 0x004fe8000912184e */
[----:B------:R2:W-:Y:S04]  /*2e810*/  STL [R1+0x128], RZ ;  /* 0x000128ff01007387 */ /* 0x0005e80000100800 */
[----:B---3--:R-:W-:Y:S04]  /*2e820*/  LDGSTS.E [R247+0x3ee80], desc[UR14][R210.64], P0 ;  /* 0x3ee80000d2f77fae */ /* 0x008fe8000812184e */
[----:B------:R2:W-:Y:S04]  /*2e830*/  STL [R1+0x12c], RZ ;  /* 0x00012cff01007387 */ /* 0x0005e80000100800 */
[----:B------:R3:W-:Y:S04]  /*2e840*/  LDGSTS.E [R247+0x3ef00], desc[UR14][R226.64], P3 ;  /* 0x3ef00000e2f77fae */ /* 0x0007e8000992184e */
[----:B------:R2:W-:Y:S04]  /*2e850*/  LDGSTS.E [R247+0x3ef80], desc[UR14][R66.64], P4 ;  /* 0x3ef8000042f77fae */ /* 0x0005e8000a12184e */
[----:B----4-:R-:W-:Y:S04]  /*2e860*/  LDGSTS.E [R247+0x3fe00], desc[UR14][R244.64], P2 ;  /* 0x3fe00000f4f77fae */ /* 0x010fe8000912184e */
[----:B------:R4:W-:Y:S01]  /*2e870*/  LDGSTS.E [R247+0x3fe80], desc[UR14][R240.64], P0 ;  /* 0x3fe80000f0f77fae */ /* 0x0009e2000812184e */
[----:B------:R-:W-:-:S03]  /*2e880*/  PLOP3.LUT P0, PT, PT, PT, UP0, 0x40, 0x0 ;  /* 0x000000000000781c */ /* 0x000fc60003f0e808 */
[----:B------:R-:W-:Y:S04]  /*2e890*/  LDGSTS.E [R247+0x3ff00], desc[UR14][R250.64], P3 ;  /* 0x3ff00000faf77fae */ /* 0x000fe8000992184e */
[----:B------:R4:W-:Y:S01]  /*2e8a0*/  LDGSTS.E [R247+0x3ff80], desc[UR14][R248.64], P4 ;  /* 0x3ff80000f8f77fae */ /* 0x0009e2000a12184e */
[----:B-1----:R-:W-:-:S03]  /*2e8b0*/  CS2R R224, SRZ ;  /* 0x0000000000e07805 */ /* 0x002fc6000001ff00 */
[----:B------:R-:W0:Y:S01]  /*2e8c0*/  LDGDEPBAR ;  /* 0x00000000000079af */ /* 0x000e220000000000 */
[----:B---3--:R-:W-:Y:S02]  /*2e8d0*/  CS2R R226, SRZ ;  /* 0x0000000000e27805 */ /* 0x008fe4000001ff00 */
[----:B------:R-:W-:Y:S02]  /*2e8e0*/  CS2R R228, SRZ ;  /* 0x0000000000e47805 */ /* 0x000fe4000001ff00 */
[----:B------:R-:W-:Y:S02]  /*2e8f0*/  CS2R R230, SRZ ;  /* 0x0000000000e67805 */ /* 0x000fe4000001ff00 */
[----:B------:R-:W-:Y:S02]  /*2e900*/  CS2R R232, SRZ ;  /* 0x0000000000e87805 */ /* 0x000fe4000001ff00 */
[----:B------:R-:W-:Y:S02]  /*2e910*/  CS2R R234, SRZ ;  /* 0x0000000000ea7805 */ /* 0x000fe4000001ff00 */
[----:B------:R-:W-:-:S02]  /*2e920*/  CS2R R200, SRZ ;  /* 0x0000000000c87805 */ /* 0x000fc4000001ff00 */
[----:B------:R-:W-:Y:S02]  /*2e930*/  CS2R R202, SRZ ;  /* 0x0000000000ca7805 */ /* 0x000fe4000001ff00 */
        /* <DEDUP_REMOVED lines=37> */
[----:B--2---:R-:W-:Y:S02]  /*2eb90*/  CS2R R66, SRZ ;  /* 0x0000000000427805 */ /* 0x004fe4000001ff00 */
        /* <DEDUP_REMOVED lines=18> */
[----:B----4-:R-:W-:Y:S02]  /*2ecc0*/  CS2R R240, SRZ ;  /* 0x0000000000f07805 */ /* 0x010fe4000001ff00 */
[----:B------:R-:W-:Y:S02]  /*2ecd0*/  CS2R R242, SRZ ;  /* 0x0000000000f27805 */ /* 0x000fe4000001ff00 */
[----:B------:R-:W-:-:S02]  /*2ece0*/  CS2R R244, SRZ ;  /* 0x0000000000f47805 */ /* 0x000fc4000001ff00 */
[----:B------:R-:W-:Y:S01]  /*2ecf0*/  CS2R R246, SRZ ;  /* 0x0000000000f67805 */ /* 0x000fe2000001ff00 */
[----:B------:R-:W-:Y:S06]  /*2ed00*/  @P0 BRA `(.L_x_0) ;  /* 0x000006a800e40947 */ /* 0x000fec0003800000 */
[----:B------:R-:W2:Y:S04]  /*2ed10*/  LDL.LU.64 R170, [R1+0x1668] ;  /* 0x0016680001aa7983 */ /* 0x000ea80000300a00 */
[----:B------:R-:W3:Y:S04]  /*2ed20*/  LDL.LU.64 R160, [R1+0x1678] ;  /* 0x0016780001a07983 */ /* 0x000ee80000300a00 */
        /* <DEDUP_REMOVED lines=9> */
[----:B--2---:R1:W-:Y:S01]  /*2edc0*/  STL [R1+0x1670], R170 ;  /* 0x001670aa01007387 */ /* 0x0043e20000100800 */
[----:B------:R-:W-:-:S03]  /*2edd0*/  IMAD.MOV.U32 R0, RZ, RZ, R171 ;  /* 0x000000ffff007224 */ /* 0x000fc600078e00ab */
[----:B-1----:R-:W2:Y:S04]  /*2ede0*/  LDL.LU.64 R170, [R1+0xc70] ;  /* 0x000c700001aa7983 */ /* 0x002ea80000300a00 */
[----:B------:R1:W-:Y:S04]  /*2edf0*/  STL [R1+0x166c], R0 ;  /* 0x00166c0001007387 */ /* 0x0003e80000100800 */
[----:B---3--:R3:W-:Y:S01]  /*2ee00*/  STL [R1+0x1678], R160 ;  /* 0x001678a001007387 */ /* 0x0087e20000100800 */
[----:B-1----:R-:W-:-:S03]  /*2ee10*/  MOV R0, R161 ;  /* 0x000000a100007202 */ /* 0x002fc60000000f00 */
[----:B---3--:R-:W3:Y:S04]  /*2ee20*/  LDL.LU.64 R160, [R1+0xc78] ;  /* 0x000c780001a07983 */ /* 0x008ee80000300a00 */
[----:B------:R1:W-:Y:S04]  /*2ee30*/  STL [R1+0x1674], R0 ;  /* 0x0016740001007387 */ /* 0x0003e80000100800 */
[----:B----4-:R4:W-:Y:S01]  /*2ee40*/  STL [R1+0x1680], R164 ;  /* 0x001680a401007387 */ /* 0x0109e20000100800 */
[----:B-1----:R-:W-:-:S03]  /*2ee50*/  IMAD.MOV.U32 R0, RZ, RZ, R165 ;  /* 0x000000ffff007224 */ /* 0x002fc600078e00a5 */
[----:B----4-:R-:W4:Y:S04]  /*2ee60*/  LDL.LU.64 R164, [R1+0xc80] ;  /* 0x000c800001a47983 */ /* 0x010f280000300a00 */
[----:B------:R1:W-:Y:S04]  /*2ee70*/  STL [R1+0x167c], R0 ;  /* 0x00167c0001007387 */ /* 0x0003e80000100800 */
[----:B------:R1:W-:Y:S02]  /*2ee80*/  STL [R1+0x1688], R244 ;  /* 0x001688f401007387 */ /* 0x0003e40000100800 */
[----:B-1----:R-:W-:-:S02]  /*2ee90*/  IMAD.MOV.U32 R0, RZ, RZ, R245 ;  /* 0x000000ffff007224 */ /* 0x002fc400078e00f5 */
[----:B------:R-:W4:Y:S04]  /*2eea0*/  LDL.LU.64 R244, [R1+0xc88] ;  /* 0x000c880001f47983 */ /* 0x000f280000300a00 */
[----:B------:R1:W-:Y:S04]  /*2eeb0*/  STL [R1+0x1684], R0 ;  /* 0x0016840001007387 */ /* 0x0003e80000100800 */
[----:B------:R1:W-:Y:S02]  /*2eec0*/  STL [R1+0x1690], R166 ;  /* 0x001690a601007387 */ /* 0x0003e40000100800 */
[----:B-1----:R-:W-:-:S02]  /*2eed0*/  MOV R0, R167 ;  /* 0x000000a700007202 */ /* 0x002fc40000000f00 */
[----:B------:R-:W4:Y:S04]  /*2eee0*/  LDL.LU.64 R166, [R1+0xc90] ;  /* 0x000c900001a67983 */ /* 0x000f280000300a00 */
[----:B------:R1:W-:Y:S04]  /*2eef0*/  STL [R1+0x168c], R0 ;  /* 0x00168c0001007387 */ /* 0x0003e80000100800 */
[----:B------:R1:W-:Y:S02]  /*2ef00*/  STL [R1+0x1698], R162 ;  /* 0x001698a201007387 */ /* 0x0003e40000100800 */
[----:B-1----:R-:W-:-:S02]  /*2ef10*/  IMAD.MOV.U32 R0, RZ, RZ, R163 ;  /* 0x000000ffff007224 */ /* 0x002fc400078e00a3 */
[----:B------:R-:W4:Y:S04]  /*2ef20*/  LDL.LU.64 R162, [R1+0xc98] ;  /* 0x000c980001a27983 */ /* 0x000f280000300a00 */
        /* <DEDUP_REMOVED lines=21> */
[----:B--2---:R2:W-:Y:S01]  /*2f080*/  STL [R1+0x16c8], R170 ;  /* 0x0016c8aa01007387 */ /* 0x0045e20000100800 */
[----:B-1----:R-:W-:-:S03]  /*2f090*/  IMAD.MOV.U32 R0, RZ, RZ, R171 ;  /* 0x000000ffff007224 */ /* 0x002fc600078e00ab */
[----:B--2---:R-:W2:Y:S04]  /*2f0a0*/  LDL.LU.64 R170, [R1+0xcc8] ;  /* 0x000cc80001aa7983 */ /* 0x004ea80000300a00 */
[----:B------:R1:W-:Y:S04]  /*2f0b0*/  STL [R1+0x16c4], R0 ;  /* 0x0016c40001007387 */ /* 0x0003e80000100800 */
[----:B---3--:R3:W-:Y:S01]  /*2f0c0*/  STL [R1+0x16d0], R160 ;  /* 0x0016d0a001007387 */ /* 0x0087e20000100800 */
[----:B-1----:R-:W-:-:S03]  /*2f0d0*/  IMAD.MOV.U32 R0, RZ, RZ, R161 ;  /* 0x000000ffff007224 */ /* 0x002fc600078e00a1 */
[----:B---3--:R-:W3:Y:S04]  /*2f0e0*/  LDL.LU.64 R160, [R1+0xcd0] ;  /* 0x000cd00001a07983 */ /* 0x008ee80000300a00 */
[----:B------:R1:W-:Y:S04]  /*2f0f0*/  STL [R1+0x16cc], R0 ;  /* 0x0016cc0001007387 */ /* 0x0003e80000100800 */
[----:B----4-:R4:W-:Y:S01]  /*2f100*/  STL [R1+0x16d8], R164 ;  /* 0x0016d8a401007387 */ /* 0x0109e20000100800 */
[----:B-1----:R-:W-:-:S03]  /*2f110*/  MOV R0, R165 ;  /* 0x000000a500007202 */ /* 0x002fc60000000f00 */
[----:B----4-:R-:W4:Y:S04]  /*2f120*/  LDL.LU.64 R164, [R1+0xcd8] ;  /* 0x000cd80001a47983 */ /* 0x010f280000300a00 */
        /* <DEDUP_REMOVED lines=33> */
[----:B--2---:R2:W-:Y:S01]  /*2f340*/  STL [R1+0x1720], R170 ;  /* 0x001720aa01007387 */ /* 0x0045e20000100800 */
[----:B-1----:R-:W-:-:S03]  /*2f350*/  MOV R0, R171 ;  /* 0x000000ab00007202 */ /* 0x002fc60000000f00 */
[----:B--2---:R-:W2:Y:S04]  /*2f360*/  LDL.LU.64 R170, [R1+0xd20] ;  /* 0x000d200001aa7983 */ /* 0x004ea80000300a00 */
[----:B------:R1:W-:Y:S04]  /*2f370*/  STL [R1+0x171c], R0 ;  /* 0x00171c0001007387 */ /* 0x0003e80000100800 */
[----:B---3--:R3:W-:Y:S01]  /*2f380*/  STL [R1+0x1728], R160 ;  /* 0x001728a001007387 */ /* 0x0087e20000100800 */
[----:B-1----:R-:W-:-:S03]  /*2f390*/  IMAD.MOV.U32 R0, RZ, RZ, R161 ;  /* 0x000000ffff007224 */ /* 0x002fc600078e00a1 */
[----:B---3--:R-:W3:Y:S04]  /*2f3a0*/  LDL.LU.64 R160, [R1+0xd28] ;  /* 0x000d280001a07983 */ /* 0x008ee80000300a00 */
[----:B------:R1:W-:Y:S04]  /*2f3b0*/  STL [R1+0x1724], R0 ;  /* 0x0017240001007387 */ /* 0x0003e80000100800 */
[----:B----4-:R4:W-:Y:S01]  /*2f3c0*/  STL [R1+0x1730], R164 ;  /* 0x001730a401007387 */ /* 0x0109e20000100800 */
[----:B-1----:R-:W-:-:S03]  /*2f3d0*/  IMAD.MOV.U32 R0, RZ, RZ, R165 ;  /* 0x000000ffff007224 */ /* 0x002fc600078e00a5 */
[----:B----4-:R-:W4:Y:S04]  /*2f3e0*/  LDL.LU.64 R164, [R1+0xd30] ;  /* 0x000d300001a47983 */ /* 0x010f280000300a00 */
        /* <DEDUP_REMOVED lines=33> */
[----:B--2---:R2:W-:Y:S01]  /*2f600*/  STL [R1+0x1778], R170 ;  /* 0x001778aa01007387 */ /* 0x0045e20000100800 */
[----:B-1----:R-:W-:-:S03]  /*2f610*/  IMAD.MOV.U32 R0, RZ, RZ, R171 ;  /* 0x000000ffff007224 */ /* 0x002fc600078e00ab */
[----:B--2---:R-:W2:Y:S04]  /*2f620*/  LDL.LU.64 R170, [R1+0xd78] ;  /* 0x000d780001aa7983 */ /* 0x004ea80000300a00 */
        /* <DEDUP_REMOVED lines=1765> */
[----:B----4-:R-:W-:Y:S04]  /*36480*/  STL [R1+0x254c], R164 ;  /* 0x00254ca401007387 */ /* 0x010fe80000100800 */
[----:B------:R-:W4:Y:S01]  /*36490*/  LDL.LU.64 R168, [R1+0x25a8] ;  /* 0x0025a80001a87983 */ /* 0x000f220000300a00 */
[----:B-1----:R-:W-:-:S05]  /*364a0*/  MOV R0, R165 ;  /* 0x000000a500007202 */ /* 0x002fca0000000f00 */
[----:B------:R1:W-:Y:S04]  /*364b0*/  STL [R1+0x2548], R0 ;  /* 0x0025480001007387 */ /* 0x0003e80000100800 */
[----:B------:R1:W-:Y:S02]  /*364c0*/  STL [R1+0x2554], R244 ;  /* 0x002554f401007387 */ /* 0x0003e40000100800 */
[----:B-1----:R-:W-:Y:S02]  /*364d0*/  IMAD.MOV.U32 R0, RZ, RZ, R245 ;  /* 0x000000ffff007224 */ /* 0x002fe400078e00f5 */
[----:B------:R-:W4:Y:S04]  /*364e0*/  LDL.LU.64 R244, [R1+0x25b0] ;  /* 0x0025b00001f47983 */ /* 0x000f280000300a00 */
[----:B------:R1:W-:Y:S04]  /*364f0*/  STL [R1+0x2550], R0 ;  /* 0x0025500001007387 */ /* 0x0003e80000100800 */
[----:B------:R-:W-:Y:S04]  /*36500*/  STL [R1+0x255c], R166 ;  /* 0x00255ca601007387 */ /* 0x000fe80000100800 */
[----:B------:R-:W4:Y:S01]  /*36510*/  LDL.LU.64 R164, [R1+0x25b8] ;  /* 0x0025b80001a47983 */ /* 0x000f220000300a00 */
[----:B-1----:R-:W-:-:S05]  /*36520*/  IMAD.MOV.U32 R0, RZ, RZ, R167 ;  /* 0x000000ffff007224 */ /* 0x002fca00078e00a7 */
[----:B------:R1:W-:Y:S04]  /*36530*/  STL [R1+0x2558], R0 ;  /* 0x0025580001007387 */ /* 0x0003e80000100800 */
[----:B------:R1:W-:Y:S02]  /*36540*/  STL [R1+0x2564], R162 ;  /* 0x002564a201007387 */ /* 0x0003e40000100800 */
[----:B-1----:R-:W-:Y:S02]  /*36550*/  MOV R0, R163 ;  /* 0x000000a300007202 */ /* 0x002fe40000000f00 */
        /* <DEDUP_REMOVED lines=24> */
[----:B------:R-:W4:Y:S04]  /*366e0*/  LDL.LU.64 R166, [R1+0x25f0] ;  /* 0x0025f00001a67983 */ /* 0x000f280000300a00 */
[----:B---3--:R-:W-:Y:S04]  /*366f0*/  STL [R1+0x259c], R160 ;  /* 0x00259ca001007387 */ /* 0x008fe80000100800 */
[----:B------:R1:W-:Y:S04]  /*36700*/  STL [R1+0x2590], R0 ;  /* 0x0025900001007387 */ /* 0x0003e80000100800 */
[----:B--2---:R-:W2:Y:S01]  /*36710*/  LDL.LU.64 R170, [R1+0x25f8] ;  /* 0x0025f80001aa7983 */ /* 0x004ea20000300a00 */
[----:B-1----:R-:W-:-:S03]  /*36720*/  IMAD.MOV.U32 R0, RZ, RZ, R161 ;  /* 0x000000ffff007224 */ /* 0x002fc600078e00a1 */
[----:B----4-:R-:W-:Y:S04]  /*36730*/  STL [R1+0x25a4], R168 ;  /* 0x0025a4a801007387 */ /* 0x010fe80000100800 */
[----:B------:R1:W-:Y:S04]  /*36740*/  STL [R1+0x2598], R0 ;  /* 0x0025980001007387 */ /* 0x0003e80000100800 */
[----:B------:R-:W3:Y:S01]  /*36750*/  LDL.LU.64 R160, [R1+0x2600] ;  /* 0x0026000001a07983 */ /* 0x000ee20000300a00 */
[----:B-1----:R-:W-:-:S03]  /*36760*/  IMAD.MOV.U32 R0, RZ, RZ, R169 ;  /* 0x000000ffff007224 */ /* 0x002fc600078e00a9 */
[----:B------:R-:W-:Y:S04]  /*36770*/  STL [R1+0x25ac], R244 ;  /* 0x0025acf401007387 */ /* 0x000fe80000100800 */
        /* <DEDUP_REMOVED lines=30> */
[----:B------:R-:W-:Y:S04]  /*36960*/  STL [R1+0x25ec], R166 ;  /* 0x0025eca601007387 */ /* 0x000fe80000100800 */
[----:B------:R1:W-:Y:S04]  /*36970*/  STL [R1+0x25e0], R0 ;  /* 0x0025e00001007387 */ /* 0x0003e80000100800 */
[----:B------:R-:W4:Y:S01]  /*36980*/  LDL.LU.64 R242, [R1+0x2640] ;  /* 0x0026400001f27983 */ /* 0x000f220000300a00 */
[----:B-1----:R-:W-:-:S03]  /*36990*/  IMAD.MOV.U32 R0, RZ, RZ, R167 ;  /* 0x000000ffff007224 */ /* 0x002fc600078e00a7 */
[----:B--2---:R-:W-:Y:S04]  /*369a0*/  STL [R1+0x25f4], R170 ;  /* 0x0025f4aa01007387 */ /* 0x004fe80000100800 */
[----:B------:R1:W-:Y:S04]  /*369b0*/  STL [R1+0x25e8], R0 ;  /* 0x0025e80001007387 */ /* 0x0003e80000100800 */
[----:B------:R-:W2:Y:S01]  /*369c0*/  LDL.LU.64 R166, [R1+0x2648] ;  /* 0x0026480001a67983 */ /* 0x000ea20000300a00 */
[----:B-1----:R-:W-:-:S03]  /*369d0*/  MOV R0, R171 ;  /* 0x000000ab00007202 */ /* 0x002fc60000000f00 */
[----:B---3--:R-:W-:Y:S04]  /*369e0*/  STL [R1+0x25fc], R160 ;  /* 0x0025fca001007387 */ /* 0x008fe80000100800 */
[----:B------:R1:W-:Y:S04]  /*369f0*/  STL [R1+0x25f0], R0 ;  /* 0x0025f00001007387 */ /* 0x0003e80000100800 */
[----:B------:R-:W3:Y:S01]  /*36a00*/  LDL.LU.64 R168, [R1+0x2650] ;  /* 0x0026500001a87983 */ /* 0x000ee20000300a00 */
[----:B-1----:R-:W-:-:S03]  /*36a10*/  IMAD.MOV.U32 R0, RZ, RZ, R161 ;  /* 0x000000ffff007224 */ /* 0x002fc600078e00a1 */
[----:B------:R-:W3:Y:S04]  /*36a20*/  LDL.LU.64 R160, [R1+0x2658] ;  /* 0x0026580001a07983 */ /* 0x000ee80000300a00 */
        /* <DEDUP_REMOVED lines=9> */
[----:B------:R1:W-:Y:S04]  /*36ac0*/  STL [R1+0x2614], R162 ;  /* 0x002614a201007387 */ /* 0x0003e80000100800 */
[----:B------:R-:W4:Y:S01]  /*36ad0*/  LDL.LU.64 R170, [R1+0x2670] ;  /* 0x0026700001aa7983 */ /* 0x000f220000300a00 */
[----:B-1----:R-:W-:-:S05]  /*36ae0*/  IMAD.MOV.U32 R0, RZ, RZ, R163 ;  /* 0x000000ffff007224 */ /* 0x002fca00078e00a3 */
[----:B------:R1:W-:Y:S04]  /*36af0*/  STL [R1+0x2610], R0 ;  /* 0x0026100001007387 */ /* 0x0003e80000100800 */
[----:B------:R1:W-:Y:S04]  /*36b00*/  STL [R1+0x261c], R246 ;  /* 0x00261cf601007387 */ /* 0x0003e80000100800 */
[----:B------:R-:W4:Y:S01]  /*36b10*/  LDL.LU.64 R162, [R1+0xc30] ;  /* 0x000c300001a27983 */ /* 0x000f220000300a00 */
[----:B-1----:R-:W-:-:S03]  /*36b20*/  IMAD.MOV.U32 R0, RZ, RZ, R247 ;  /* 0x000000ffff007224 */ /* 0x002fc600078e00f7 */
[----:B------:R-:W-:Y:S04]  /*36b30*/  STL [R1+0x2624], R28 ;  /* 0x0026241c01007387 */ /* 0x000fe80000100800 */
[----:B------:R1:W-:Y:S04]  /*36b40*/  STL [R1+0x2618], R0 ;  /* 0x0026180001007387 */ /* 0x0003e80000100800 */
[----:B------:R-:W4:Y:S01]  /*36b50*/  LDL.LU.64 R246, [R1+0xc28] ;  /* 0x000c280001f67983 */ /* 0x000f220000300a00 */
[----:B-1----:R-:W-:-:S03]  /*36b60*/  MOV R0, R29 ;  /* 0x0000001d00007202 */ /* 0x002fc60000000f00 */
[----:B------:R-:W-:Y:S04]  /*36b70*/  STL [R1+0x262c], R30 ;  /* 0x00262c1e01007387 */ /* 0x000fe80000100800 */
[----:B------:R1:W-:Y:S04]  /*36b80*/  STL [R1+0x2620], R0 ;  /* 0x0026200001007387 */ /* 0x0003e80000100800 */
[----:B------:R-:W4:Y:S01]  /*36b90*/  LDL.LU.64 R28, [R1+0xc20] ;  /* 0x000c2000011c7983 */ /* 0x000f220000300a00 */
[----:B-1----:R-:W-:-:S03]  /*36ba0*/  IMAD.MOV.U32 R0, RZ, RZ, R31 ;  /* 0x000000ffff007224 */ /* 0x002fc600078e001f */
[----:B------:R-:W-:Y:S04]  /*36bb0*/  STL [R1+0x2634], R240 ;  /* 0x002634f001007387 */ /* 0x000fe80000100800 */
[----:B------:R1:W-:Y:S04]  /*36bc0*/  STL [R1+0x2628], R0 ;  /* 0x0026280001007387 */ /* 0x0003e80000100800 */
[----:B------:R-:W4:Y:S01]  /*36bd0*/  LDL.LU.64 R30, [R1+0xc18] ;  /* 0x000c1800011e7983 */ /* 0x000f220000300a00 */
[----:B-1----:R-:W-:-:S03]  /*36be0*/  IMAD.MOV.U32 R0, RZ, RZ, R241 ;  /* 0x000000ffff007224 */ /* 0x002fc600078e00f1 */
        /* <DEDUP_REMOVED lines=10> */
[----:B---3--:R-:W-:Y:S01]  /*36c90*/  STL [R1+0x264c], R168 ;  /* 0x00264ca801007387 */ /* 0x008fe20000100800 */
[----:B-1----:R-:W-:-:S03]  /*36ca0*/  IMAD.MOV.U32 R0, RZ, RZ, R169 ;  /* 0x000000ffff007224 */ /* 0x002fc600078e00a9 */
[----:B------:R-:W-:Y:S04]  /*36cb0*/  STL [R1+0x2654], R160 ;  /* 0x002654a001007387 */ /* 0x000fe80000100800 */
[----:B------:R1:W-:Y:S02]  /*36cc0*/  STL [R1+0x2648], R0 ;  /* 0x0026480001007387 */ /* 0x0003e40000100800 */
[----:B-1----:R-:W-:Y:S02]  /*36cd0*/  MOV R0, R161 ;  /* 0x000000a100007202 */ /* 0x002fe40000000f00 */
[----:B------:R-:W3:Y:S04]  /*36ce0*/  LDL.LU.64 R160, [R1+0xa18] ;  /* 0x000a180001a07983 */ /* 0x000ee80000300a00 */
        /* <DEDUP_REMOVED lines=9> */
[----:B------:R-:W-:Y:S01]  /*36d80*/  STL [R1+0x266c], R170 ;  /* 0x00266caa01007387 */ /* 0x000fe20000100800 */
[----:B-1----:R-:W-:-:S03]  /*36d90*/  MOV R0, R171 ;  /* 0x000000ab00007202 */ /* 0x002fc60000000f00 */
[----:B------:R-:W-:Y:S04]  /*36da0*/  STL [R1+0x2674], R162 ;  /* 0x002674a201007387 */ /* 0x000fe80000100800 */
[----:B------:R1:W-:Y:S02]  /*36db0*/  STL [R1+0x2668], R0 ;  /* 0x0026680001007387 */ /* 0x0003e40000100800 */
[----:B-1----:R-:W-:Y:S02]  /*36dc0*/  IMAD.MOV.U32 R0, RZ, RZ, R163 ;  /* 0x000000ffff007224 */ /* 0x002fe400078e00a3 */
        /* <DEDUP_REMOVED lines=15> */
[----:B-1----:R-:W-:-:S05]  /*36ec0*/  IMAD.MOV.U32 R0, RZ, RZ, R241 ;  /* 0x000000ffff007224 */ /* 0x002fca00078e00f1 */
[----:B------:R1:W-:Y:S04]  /*36ed0*/  STL [R1+0x2690], R0 ;  /* 0x0026900001007387 */ /* 0x0003e80000100800 */
[----:B------:R2:W-:Y:S01]  /*36ee0*/  STL [R1+0x269c], R242 ;  /* 0x00269cf201007387 */ /* 0x0005e20000100800 */
[----:B-1----:R-:W-:-:S03]  /*36ef0*/  MOV R0, R243 ;  /* 0x000000f300007202 */ /* 0x002fc60000000f00 */
[----:B------:R-:W4:Y:S04]  /*36f00*/  LDL.LU.64 R240, [R1+0x5e8] ;  /* 0x0005e80001f07983 */ /* 0x000f280000300a00 */
[----:B--2---:R-:W-:Y:S04]  /*36f10*/  STL [R1+0x26a4], R166 ;  /* 0x0026a4a601007387 */ /* 0x004fe80000100800 */
[----:B------:R1:W-:Y:S04]  /*36f20*/  STL [R1+0x2698], R0 ;  /* 0x0026980001007387 */ /* 0x0003e80000100800 */
[----:B------:R-:W2:Y:S01]  /*36f30*/  LDL.LU.64 R242, [R1+0x1f0] ;  /* 0x0001f00001f27983 */ /* 0x000ea20000300a00 */
[----:B-1----:R-:W-:-:S03]  /*36f40*/  IMAD.MOV.U32 R0, RZ, RZ, R167 ;  /* 0x000000ffff007224 */ /* 0x002fc600078e00a7 */
[----:B------:R-:W-:Y:S04]  /*36f50*/  STL [R1+0x26ac], R18 ;  /* 0x0026ac1201007387 */ /* 0x000fe80000100800 */
[----:B------:R3:W-:Y:S04]  /*36f60*/  STL [R1+0x26a0], R0 ;  /* 0x0026a00001007387 */ /* 0x0007e80000100800 */
[----:B------:R-:W-:Y:S01]  /*36f70*/  STL [R1+0x26a8], R19 ;  /* 0x0026a81301007387 */ /* 0x000fe20000100800 */
[----:B---3--:R-:W-:-:S03]  /*36f80*/  IMAD.MOV.U32 R0, RZ, RZ, R161 ;  /* 0x000000ffff007224 */ /* 0x008fc600078e00a1 */
[----:B------:R-:W-:Y:S04]  /*36f90*/  STL [R1+0x26b4], R160 ;  /* 0x0026b4a001007387 */ /* 0x000fe80000100800 */
[----:B------:R-:W3:Y:S04]  /*36fa0*/  LDL.LU.64 R166, [R1+0xad8] ;  /* 0x000ad80001a67983 */ /* 0x000ee80000300a00 */
[----:B------:R1:W-:Y:S04]  /*36fb0*/  STL [R1+0x26b0], R0 ;  /* 0x0026b00001007387 */ /* 0x0003e80000100800 */
[----:B----4-:R4:W-:Y:S01]  /*36fc0*/  STL [R1+0x26bc], R244 ;  /* 0x0026bcf401007387 */ /* 0x0109e20000100800 */
[----:B-1----:R-:W-:-:S03]  /*36fd0*/  MOV R0, R245 ;  /* 0x000000f500007202 */ /* 0x002fc60000000f00 */
[----:B------:R-:W3:Y:S04]  /*36fe0*/  LDL.LU.64 R160, [R1+0x970] ;  /* 0x0009700001a07983 */ /* 0x000ee80000300a00 */
[----:B------:R-:W-:Y:S04]  /*36ff0*/  STL [R1+0x26c4], R164 ;  /* 0x0026c4a401007387 */ /* 0x000fe80000100800 */
[----:B------:R1:W-:Y:S04]  /*37000*/  STL [R1+0x26b8], R0 ;  /* 0x0026b80001007387 */ /* 0x0003e80000100800 */
[----:B----4-:R-:W4:Y:S01]  /*37010*/  LDL.LU.64 R244, [R1+0x230] ;  /* 0x0002300001f47983 */ /* 0x010f220000300a00 */
[----:B-1----:R-:W-:-:S03]  /*37020*/  IMAD.MOV.U32 R0, RZ, RZ, R165 ;  /* 0x000000ffff007224 */ /* 0x002fc600078e00a5 */
[----:B------:R-:W-:Y:S04]  /*37030*/  STL [R1+0x26cc], R34 ;  /* 0x0026cc2201007387 */ /* 0x000fe80000100800 */
[----:B------:R1:W-:Y:S04]  /*37040*/  STL [R1+0x26c0], R0 ;  /* 0x0026c00001007387 */ /* 0x0003e80000100800 */
[----:B------:R-:W-:Y:S04]  /*37050*/  STL [R1+0x26c8], R35 ;  /* 0x0026c82301007387 */ /* 0x000fe80000100800 */
        /* <DEDUP_REMOVED lines=12> */
[----:B------:R-:W4:Y:S04]  /*37120*/  LDL.LU.64 R28, [R1+0x2b0] ;  /* 0x0002b000011c7983 */ /* 0x000f280000300a00 */
[----:B------:R-:W-:Y:S01]  /*37130*/  STL [R1+0x26e8], R51 ;  /* 0x0026e83301007387 */ /* 0x000fe20000100800 */
[----:B-1----:R-:W-:-:S03]  /*37140*/  IMAD.MOV.U32 R0, RZ, RZ, R31 ;  /* 0x000000ffff007224 */ /* 0x002fc600078e001f */
[----:B------:R1:W-:Y:S04]  /*37150*/  STL [R1+0x26f4], R30 ;  /* 0x0026f41e01007387 */ /* 0x0003e80000100800 */
[----:B------:R-:W-:Y:S04]  /*37160*/  STL [R1+0x26fc], R240 ;  /* 0x0026fcf001007387 */ /* 0x000fe80000100800 */
[----:B------:R1:W-:Y:S04]  /*37170*/  STL [R1+0x26f0], R0 ;  /* 0x0026f00001007387 */ /* 0x0003e80000100800 */
[----:B-1----:R-:W4:Y:S01]  /*37180*/  LDL.LU.64 R30, [R1+0xb58] ;  /* 0x000b5800011e7983 */ /* 0x002f220000300a00 */
[----:B------:R-:W-:-:S05]  /*37190*/  MOV R0, R241 ;  /* 0x000000f100007202 */ /* 0x000fca0000000f00 */
[----:B------:R1:W-:Y:S04]  /*371a0*/  STL [R1+0x26f8], R0 ;  /* 0x0026f80001007387 */ /* 0x0003e80000100800 */
[----:B--2---:R2:W-:Y:S04]  /*371b0*/  STL [R1+0x2704], R242 ;  /* 0x002704f201007387 */ /* 0x0045e80000100800 */
[----:B------:R-:W4:Y:S01]  /*371c0*/  LDL.LU.64 R240, [R1+0x980] ;  /* 0x0009800001f07983 */ /* 0x000f220000300a00 */
[----:B-1----:R-:W-:-:S05]  /*371d0*/  IMAD.MOV.U32 R0, RZ, RZ, R243 ;  /* 0x000000ffff007224 */ /* 0x002fca00078e00f3 */
[----:B------:R3:W-:Y:S04]  /*371e0*/  STL [R1+0x2700], R0 ;  /* 0x0027000001007387 */ /* 0x0007e80000100800 */
[----:B------:R-:W-:Y:S04]  /*371f0*/  STL [R1+0x270c], R82 ;  /* 0x00270c5201007387 */ /* 0x000fe80000100800 */
[----:B------:R-:W-:Y:S04]  /*37200*/  STL [R1+0x2708], R83 ;  /* 0x0027085301007387 */ /* 0x000fe80000100800 */
[----:B--2---:R-:W2:Y:S01]  /*37210*/  LDL.LU.64 R242, [R1+0x2f0] ;  /* 0x0002f00001f27983 */ /* 0x004ea20000300a00 */
[----:B---3--:R-:W-:-:S03]  /*37220*/  IMAD.MOV.U32 R0, RZ, RZ, R167 ;  /* 0x000000ffff007224 */ /* 0x008fc600078e00a7 */
[----:B------:R-:W-:Y:S04]  /*37230*/  STL [R1+0x2714], R166 ;  /* 0x002714a601007387 */ /* 0x000fe80000100800 */
[----:B------:R-:W-:Y:S04]  /*37240*/  STL [R1+0x271c], R160 ;  /* 0x00271ca001007387 */ /* 0x000fe80000100800 */
[----:B------:R1:W-:Y:S04]  /*37250*/  STL [R1+0x2710], R0 ;  /* 0x0027100001007387 */ /* 0x0003e80000100800 */
[----:B------:R-:W3:Y:S01]  /*37260*/  LDL.LU.64 R164, [R1+0xbd8] ;  /* 0x000bd80001a47983 */ /* 0x000ee20000300a00 */
[----:B-1----:R-:W-:-:S05]  /*37270*/  MOV R0, R161 ;  /* 0x000000a100007202 */ /* 0x002fca0000000f00 */
[----:B------:R1:W-:Y:S04]  /*37280*/  STL [R1+0x2718], R0 ;  /* 0x0027180001007387 */ /* 0x0003e80000100800 */
[----:B----4-:R4:W-:Y:S04]  /*37290*/  STL [R1+0x2724], R244 ;  /* 0x002724f401007387 */ /* 0x0109e80000100800 */
[----:B------:R-:W3:Y:S01]  /*372a0*/  LDL.LU.64 R166, [R1+0x9a0] ;  /* 0x0009a00001a67983 */ /* 0x000ee20000300a00 */
[----:B-1----:R-:W-:-:S03]  /*372b0*/  IMAD.MOV.U32 R0, RZ, RZ, R245 ;  /* 0x000000ffff007224 */ /* 0x002fc600078e00f5 */
[----:B------:R-:W-:Y:S04]  /*372c0*/  STL [R1+0x272c], R130 ;  /* 0x00272c8201007387 */ /* 0x000fe80000100800 */
[----:B------:R1:W-:Y:S04]  /*372d0*/  STL [R1+0x2720], R0 ;  /* 0x0027200001007387 */ /* 0x0003e80000100800 */
[----:B----4-:R-:W4:Y:S04]  /*372e0*/  LDL.LU.64 R244, [R1+0x3f0] ;  /* 0x0003f00001f47983 */ /* 0x010f280000300a00 */
[----:B------:R-:W-:Y:S04]  /*372f0*/  STL [R1+0x2728], R131 ;  /* 0x0027288301007387 */ /* 0x000fe80000100800 */
[----:B------:R-:W-:Y:S04]  /*37300*/  STL [R1+0x2734], R162 ;  /* 0x002734a201007387 */ /* 0x000fe80000100800 */
[----:B------:R-:W4:Y:S01]  /*37310*/  LDL.LU.64 R170, [R1+0x50] ;  /* 0x0000500001aa7983 */ /* 0x000f220000300a00 */
[----:B-1----:R-:W-:-:S03]  /*37320*/  IMAD.MOV.U32 R0, RZ, RZ, R163 ;  /* 0x000000ffff007224 */ /* 0x002fc600078e00a3 */
[----:B------:R-:W-:Y:S04]  /*37330*/  STL [R1+0x273c], R246 ;  /* 0x00273cf601007387 */ /* 0x000fe80000100800 */
[----:B------:R1:W-:Y:S04]  /*37340*/  STL [R1+0x2730], R0 ;  /* 0x0027300001007387 */ /* 0x0003e80000100800 */
[----:B------:R-:W4:Y:S01]  /*37350*/  LDL.LU.64 R160, [R1+0xb98] ;  /* 0x000b980001a07983 */ /* 0x000f220000300a00 */
[----:B-1----:R-:W-:-:S03]  /*37360*/  MOV R0, R247 ;  /* 0x000000f700007202 */ /* 0x002fc60000000f00 */
[----:B------:R-:W4:Y:S04]  /*37370*/  LDL.LU.64 R246, [R1+0x988] ;  /* 0x0009880001f67983 */ /* 0x000f280000300a00 */
[----:B------:R1:W-:Y:S04]  /*37380*/  STL [R1+0x2738], R0 ;  /* 0x0027380001007387 */ /* 0x0003e80000100800 */
[----:B------:R1:W-:Y:S04]  /*37390*/  STL [R1+0x2744], R28 ;  /* 0x0027441c01007387 */ /* 0x0003e80000100800 */
[----:B------:R-:W4:Y:S01]  /*373a0*/  LDL.LU.64 R162, [R1+0x330] ;  /* 0x0003300001a27983 */ /* 0x000f220000300a00 */
[----:B-1----:R-:W-:-:S05]  /*373b0*/  IMAD.MOV.U32 R0, RZ, RZ, R29 ;  /* 0x000000ffff007224 */ /* 0x002fca00078e001d */
[----:B------:R1:W-:Y:S04]  /*373c0*/  STL [R1+0x2740], R0 ;  /* 0x0027400001007387 */ /* 0x0003e80000100800 */
[----:B------:R-:W-:Y:S04]  /*373d0*/  STL [R1+0x274c], R146 ;  /* 0x00274c9201007387 */ /* 0x000fe80000100800 */
[----:B------:R-:W-:Y:S04]  /*373e0*/  STL [R1+0x2748], R147 ;  /* 0x0027489301007387 */ /* 0x000fe80000100800 */
[----:B------:R-:W4:Y:S04]  /*373f0*/  LDL.LU.64 R28, [R1] ;  /* 0x00000000011c7983 */ /* 0x000f280000300a00 */
        /* <DEDUP_REMOVED lines=12> */
[----:B------:R-:W-:Y:S04]  /*374c0*/  STL [R1+0x276c], R194 ;  /* 0x00276cc201007387 */ /* 0x000fe80000100800 */
[----:B------:R-:W-:Y:S01]  /*374d0*/  STL [R1+0x2768], R195 ;  /* 0x002768c301007387 */ /* 0x000fe20000100800 */
[----:B---3--:R-:W-:-:S03]  /*374e0*/  IMAD.MOV.U32 R0, RZ, RZ, R165 ;  /* 0x000000ffff007224 */ /* 0x008fc600078e00a5 */
[----:B------:R1:W-:Y:S04]  /*374f0*/  STL [R1+0x2774], R164 ;  /* 0x002774a401007387 */ /* 0x0003e80000100800 */
[----:B------:R-:W-:Y:S04]  /*37500*/  STL [R1+0x277c], R166 ;  /* 0x00277ca601007387 */ /* 0x000fe80000100800 */
[----:B------:R3:W-:Y:S04]  /*37510*/  STL [R1+0x2770], R0 ;  /* 0x0027700001007387 */ /* 0x0007e80000100800 */
[----:B-1----:R-:W2:Y:S01]  /*37520*/  LDL.LU.64 R164, [R1+0xbc0] ;  /* 0x000bc00001a47983 */ /* 0x002ea20000300a00 */
[----:B---3--:R-:W-:-:S03]  /*37530*/  MOV R0, R167 ;  /* 0x000000a700007202 */ /* 0x008fc60000000f00 */
[----:B----4-:R-:W-:Y:S04]  /*37540*/  STL [R1+0x2784], R244 ;  /* 0x002784f401007387 */ /* 0x010fe80000100800 */
[----:B------:R1:W-:Y:S04]  /*37550*/  STL [R1+0x2778], R0 ;  /* 0x0027780001007387 */ /* 0x0003e80000100800 */
[----:B------:R-:W3:Y:S01]  /*37560*/  LDL.LU.64 R166, [R1+0x998] ;  /* 0x0009980001a67983 */ /* 0x000ee20000300a00 */
[----:B-1----:R-:W-:-:S03]  /*37570*/  IMAD.MOV.U32 R0, RZ, RZ, R245 ;  /* 0x000000ffff007224 */ /* 0x002fc600078e00f5 */
[----:B------:R-:W-:Y:S04]  /*37580*/  STL [R1+0x278c], R170 ;  /* 0x00278caa01007387 */ /* 0x000fe80000100800 */
[----:B------:R1:W-:Y:S04]  /*37590*/  STL [R1+0x2780], R0 ;  /* 0x0027800001007387 */ /* 0x0003e80000100800 */
[----:B------:R-:W4:Y:S01]  /*375a0*/  LDL.LU.64 R244, [R1+0x3d8] ;  /* 0x0003d80001f47983 */ /* 0x000f220000300a00 */
[----:B-1----:R-:W-:-:S03]  /*375b0*/  IMAD.MOV.U32 R0, RZ, RZ, R171 ;  /* 0x000000ffff007224 */ /* 0x002fc600078e00ab */
[----:B------:R-:W-:Y:S04]  /*375c0*/  STL [R1+0x2794], R160 ;  /* 0x002794a001007387 */ /* 0x000fe80000100800 */
[----:B------:R1:W-:Y:S04]  /*375d0*/  STL [R1+0x2788], R0 ;  /* 0x0027880001007387 */ /* 0x0003e80000100800 */
[----:B------:R-:W-:Y:S01]  /*375e0*/  STL [R1+0x279c], R246 ;  /* 0x00279cf601007387 */ /* 0x000fe20000100800 */
[----:B-1----:R-:W-:-:S05]  /*375f0*/  MOV R0, R161 ;  /* 0x000000a100007202 */ /* 0x002fca0000000f00 */
[----:B------:R1:W-:Y:S04]  /*37600*/  STL [R1+0x2790], R0 ;  /* 0x0027900001007387 */ /* 0x0003e80000100800 */
[----:B------:R-:W4:Y:S01]  /*37610*/  LDL.LU.64 R160, [R1+0xbb8] ;  /* 0x000bb80001a07983 */ /* 0x000f220000300a00 */
[----:B-1----:R-:W-:-:S03]  /*37620*/  IMAD.MOV.U32 R0, RZ, RZ, R247 ;  /* 0x000000ffff007224 */ /* 0x002fc600078e00f7 */
[----:B------:R-:W-:Y:S04]  /*37630*/  STL [R1+0x27a4], R162 ;  /* 0x0027a4a201007387 */ /* 0x000fe80000100800 */
        /* <DEDUP_REMOVED lines=10> */
[----:B-1----:R-:W-:-:S05]  /*376e0*/  IMAD.MOV.U32 R0, RZ, RZ, R31 ;  /* 0x000000ffff007224 */ /* 0x002fca00078e001f */
[----:B------:R1:W-:Y:S04]  /*376f0*/  STL [R1+0x27b0], R0 ;  /* 0x0027b00001007387 */ /* 0x0003e80000100800 */
[----:B------:R2:W-:Y:S04]  /*37700*/  STL [R1+0x27bc], R240 ;  /* 0x0027bcf001007387 */ /* 0x0005e80000100800 */
[----:B------:R-:W4:Y:S01]  /*37710*/  LDL.LU.64 R30, [R1+0xbb0] ;  /* 0x000bb000011e7983 */ /* 0x000f220000300a00 */
[----:B-1----:R-:W-:-:S03]  /*37720*/  IMAD.MOV.U32 R0, RZ, RZ, R241 ;  /* 0x000000ffff007224 */ /* 0x002fc600078e00f1 */
[----:B--2---:R-:W-:Y:S04]  /*37730*/  STL [R1+0x27c4], R242 ;  /* 0x0027c4f201007387 */ /* 0x004fe80000100800 */
[----:B------:R1:W-:Y:S04]  /*37740*/  STL [R1+0x27b8], R0 ;  /* 0x0027b80001007387 */ /* 0x0003e80000100800 */
[----:B------:R-:W2:Y:S01]  /*37750*/  LDL.LU.64 R240, [R1+0x9b0] ;  /* 0x0009b00001f07983 */ /* 0x000ea20000300a00 */
[----:B-1----:R-:W-:-:S03]  /*37760*/  MOV R0, R243 ;  /* 0x000000f300007202 */ /* 0x002fc60000000f00 */
[----:B------:R-:W-:Y:S04]  /*37770*/  STL [R1+0x27cc], R238 ;  /* 0x0027ccee01007387 */ /* 0x000fe80000100800 */
[----:B------:R1:W-:Y:S04]  /*37780*/  STL [R1+0x27c0], R0 ;  /* 0x0027c00001007387 */ /* 0x0003e80000100800 */
[----:B------:R-:W-:Y:S04]  /*37790*/  STL [R1+0x27c8], R239 ;  /* 0x0027c8ef01007387 */ /* 0x000fe80000100800 */
[----:B------:R-:W2:Y:S04]  /*377a0*/  LDL.LU.64 R242, [R1+0x3f8] ;  /* 0x0003f80001f27983 */ /* 0x000ea80000300a00 */
[----:B------:R3:W-:Y:S01]  /*377b0*/  STL [R1+0x27d4], R164 ;  /* 0x0027d4a401007387 */ /* 0x0007e20000100800 */
[----:B-1----:R-:W-:-:S03]  /*377c0*/  IMAD.MOV.U32 R0, RZ, RZ, R165 ;  /* 0x000000ffff007224 */ /* 0x002fc600078e00a5 */
[----:B------:R-:W2:Y:S04]  /*377d0*/  LDL.LU.64 R170, [R1+0x58] ;  /* 0x0000580001aa7983 */ /* 0x000ea80000300a00 */
[----:B------:R1:W-:Y:S04]  /*377e0*/  STL [R1+0x27d0], R0 ;  /* 0x0027d00001007387 */ /* 0x0003e80000100800 */
[----:B---3--:R3:W-:Y:S04]  /*377f0*/  STL [R1+0x27dc], R166 ;  /* 0x0027dca601007387 */ /* 0x0087e80000100800 */
[----:B------:R-:W2:Y:S01]  /*37800*/  LDL.LU.64 R164, [R1+0xba8] ;  /* 0x000ba80001a47983 */ /* 0x000ea20000300a00 */
[----:B-1----:R-:W-:-:S05]  /*37810*/  IMAD.MOV.U32 R0, RZ, RZ, R167 ;  /* 0x000000ffff007224 */ /* 0x002fca00078e00a7 */
[----:B------:R1:W-:Y:S04]  /*37820*/  STL [R1+0x27d8], R0 ;  /* 0x0027d80001007387 */ /* 0x0003e80000100800 */
[----:B----4-:R-:W-:Y:S04]  /*37830*/  STL [R1+0x27e4], R244 ;  /* 0x0027e4f401007387 */ /* 0x010fe80000100800 */
[----:B---3--:R-:W3:Y:S01]  /*37840*/  LDL.LU.64 R166, [R1+0x9b8] ;  /* 0x0009b80001a67983 */ /* 0x008ee20000300a00 */
[----:B-1----:R-:W-:-:S05]  /*37850*/  MOV R0, R245 ;  /* 0x000000f500007202 */ /* 0x002fca0000000f00 */
[----:B------:R1:W-:Y:S04]  /*37860*/  STL [R1+0x27e0], R0 ;  /* 0x0027e00001007387 */ /* 0x0003e80000100800 */
[----:B------:R-:W-:Y:S04]  /*37870*/  STL [R1+0x27ec], R236 ;  /* 0x0027ecec01007387 */ /* 0x000fe80000100800 */
[----:B------:R-:W-:Y:S04]  /*37880*/  STL [R1+0x27e8], R237 ;  /* 0x0027e8ed01007387 */ /* 0x000fe80000100800 */
[----:B------:R4:W-:Y:S01]  /*37890*/  STL [R1+0x27f4], R160 ;  /* 0x0027f4a001007387 */ /* 0x0009e20000100800 */
[----:B-1----:R-:W-:-:S03]  /*378a0*/  IMAD.MOV.U32 R0, RZ, RZ, R161 ;  /* 0x000000ffff007224 */ /* 0x002fc600078e00a1 */
[----:B------:R-:W3:Y:S04]  /*378b0*/  LDL.LU.64 R244, [R1+0x410] ;  /* 0x0004100001f47983 */ /* 0x000ee80000300a00 */
[----:B------:R-:W-:Y:S04]  /*378c0*/  STL [R1+0x27fc], R246 ;  /* 0x0027fcf601007387 */ /* 0x000fe80000100800 */
[----:B------:R1:W-:Y:S04]  /*378d0*/  STL [R1+0x27f0], R0 ;  /* 0x0027f00001007387 */ /* 0x0003e80000100800 */
[----:B----4-:R-:W4:Y:S01]  /*378e0*/  LDL.LU.64 R160, [R1+0x70] ;  /* 0x0000700001a07983 */ /* 0x010f220000300a00 */
[----:B-1----:R-:W-:-:S03]  /*378f0*/  IMAD.MOV.U32 R0, RZ, RZ, R247 ;  /* 0x000000ffff007224 */ /* 0x002fc600078e00f7 */
[----:B------:R-:W-:Y:S04]  /*37900*/  STL [R1+0x2804], R162 ;  /* 0x002804a201007387 */ /* 0x000fe80000100800 */
[----:B------:R1:W-:Y:S04]  /*37910*/  STL [R1+0x27f8], R0 ;  /* 0x0027f80001007387 */ /* 0x0003e80000100800 */
[----:B------:R-:W4:Y:S01]  /*37920*/  LDL.LU.64 R246, [R1+0xba0] ;  /* 0x000ba00001f67983 */ /* 0x000f220000300a00 */
[----:B-1----:R-:W-:-:S03]  /*37930*/  MOV R0, R163 ;  /* 0x000000a300007202 */ /* 0x002fc60000000f00 */
[----:B------:R-:W4:Y:S04]  /*37940*/  LDL.LU.64 R162, [R1+0x9c0] ;  /* 0x0009c00001a27983 */ /* 0x000f280000300a00 */
[----:B------:R1:W-:Y:S02]  /*37950*/  STL [R1+0x2800], R0 ;  /* 0x0028000001007387 */ /* 0x0003e40000100800 */
[----:B-1----:R-:W-:Y:S02]  /*37960*/  IMAD.MOV.U32 R0, RZ, RZ, R29 ;  /* 0x000000ffff007224 */ /* 0x002fe400078e001d */
[----:B------:R1:W-:Y:S04]  /*37970*/  STL [R1+0x280c], R28 ;  /* 0x00280c1c01007387 */ /* 0x0003e80000100800 */
[----:B------:R-:W-:Y:S04]  /*37980*/  STL [R1+0x2814], R30 ;  /* 0x0028141e01007387 */ /* 0x000fe80000100800 */
[----:B------:R1:W-:Y:S04]  /*37990*/  STL [R1+0x2808], R0 ;  /* 0x0028080001007387 */ /* 0x0003e80000100800 */
[----:B-1----:R-:W4:Y:S01]  /*379a0*/  LDL.LU.64 R28, [R1+0x3b8] ;  /* 0x0003b800011c7983 */ /* 0x002f220000300a00 */
[----:B------:R-:W-:-:S03]  /*379b0*/  IMAD.MOV.U32 R0, RZ, RZ, R31 ;  /* 0x000000ffff007224 */ /* 0x000fc600078e001f */
[----:B--2---:R-:W-:Y:S04]  /*379c0*/  STL [R1+0x281c], R240 ;  /* 0x00281cf001007387 */ /* 0x004fe80000100800 */
[----:B------:R1:W-:Y:S04]  /*379d0*/  STL [R1+0x2810], R0 ;  /* 0x0028100001007387 */ /* 0x0003e80000100800 */
[----:B------:R-:W2:Y:S04]  /*379e0*/  LDL.LU.64 R168, [R1+0x78] ;  /* 0x0000780001a87983 */ /* 0x000ea80000300a00 */
[----:B------:R-:W2:Y:S01]  /*379f0*/  LDL.LU.64 R30, [R1+0x2878] ;  /* 0x00287800011e7983 */ /* 0x000ea20000300a00 */
[----:B-1----:R-:W-:-:S05]  /*37a00*/  MOV R0, R241 ;  /* 0x000000f100007202 */ /* 0x002fca0000000f00 */
[----:B------:R1:W-:Y:S04]  /*37a10*/  STL [R1+0x2818], R0 ;  /* 0x0028180001007387 */ /* 0x0003e80000100800 */
[----:B------:R1:W-:Y:S04]  /*37a20*/  STL [R1+0x2824], R242 ;  /* 0x002824f201007387 */ /* 0x0003e80000100800 */
[----:B------:R-:W2:Y:S01]  /*37a30*/  LDL.LU.64 R240, [R1+0x9e8] ;  /* 0x0009e80001f07983 */ /* 0x000ea20000300a00 */
[----:B-1----:R-:W-:-:S03]  /*37a40*/  IMAD.MOV.U32 R0, RZ, RZ, R243 ;  /* 0x000000ffff007224 */ /* 0x002fc600078e00f3 */
[----:B------:R-:W-:Y:S04]  /*37a50*/  STL [R1+0x282c], R170 ;  /* 0x00282caa01007387 */ /* 0x000fe80000100800 */
[----:B------:R1:W-:Y:S04]  /*37a60*/  STL [R1+0x2820], R0 ;  /* 0x0028200001007387 */ /* 0x0003e80000100800 */
[----:B------:R-:W2:Y:S01]  /*37a70*/  LDL.LU.64 R242, [R1+0x440] ;  /* 0x0004400001f27983 */ /* 0x000ea20000300a00 */
[----:B-1----:R-:W-:-:S03]  /*37a80*/  IMAD.MOV.U32 R0, RZ, RZ, R171 ;  /* 0x000000ffff007224 */ /* 0x002fc600078e00ab */
[----:B------:R-:W-:Y:S04]  /*37a90*/  STL [R1+0x2834], R164 ;  /* 0x002834a401007387 */ /* 0x000fe80000100800 */
        /* <DEDUP_REMOVED lines=9> */
[----:B------:R1:W-:Y:S02]  /*37b30*/  STL [R1+0x2844], R244 ;  /* 0x002844f401007387 */ /* 0x0003e40000100800 */
[----:B-1----:R-:W-:-:S02]  /*37b40*/  IMAD.MOV.U32 R0, RZ, RZ, R245 ;  /* 0x000000ffff007224 */ /* 0x002fc400078e00f5 */
[----:B------:R-:W3:Y:S04]  /*37b50*/  LDL.LU.64 R244, [R1+0x418] ;  /* 0x0004180001f47983 */ /* 0x000ee80000300a00 */
[----:B------:R1:W-:Y:S04]  /*37b60*/  STL [R1+0x2840], R0 ;  /* 0x0028400001007387 */ /* 0x0003e80000100800 */
[----:B----4-:R4:W-:Y:S01]  /*37b70*/  STL [R1+0x284c], R160 ;  /* 0x00284ca001007387 */ /* 0x0109e20000100800 */
[----:B-1----:R-:W-:-:S03]  /*37b80*/  MOV R0, R161 ;  /* 0x000000a100007202 */ /* 0x002fc60000000f00 */
[----:B----4-:R-:W4:Y:S04]  /*37b90*/  LDL.LU.64 R160, [R1+0x80] ;  /* 0x0000800001a07983 */ /* 0x010f280000300a00 */
[----:B------:R1:W-:Y:S04]  /*37ba0*/  STL [R1+0x2848], R0 ;  /* 0x0028480001007387 */ /* 0x0003e80000100800 */
[----:B------:R1:W-:Y:S02]  /*37bb0*/  STL [R1+0x2854], R246 ;  /* 0x002854f601007387 */ /* 0x0003e40000100800 */
[----:B-1----:R-:W-:-:S02]  /*37bc0*/  IMAD.MOV.U32 R0, RZ, RZ, R247 ;  /* 0x000000ffff007224 */ /* 0x002fc400078e00f7 */
        /* <DEDUP_REMOVED lines=9> */
[----:B------:R2:W-:Y:S02]  /*37c60*/  STL [R1+0x2860], R0 ;  /* 0x0028600001007387 */ /* 0x0005e40000100800 */
[----:B--2---:R-:W-:Y:S02]  /*37c70*/  IMAD.MOV.U32 R0, RZ, RZ, R169 ;  /* 0x000000ffff007224 */ /* 0x004fe400078e00a9 */
[----:B------:R-:W-:Y:S04]  /*37c80*/  STL [R1+0x286c], R168 ;  /* 0x00286ca801007387 */ /* 0x000fe80000100800 */
[----:B------:R-:W-:Y:S04]  /*37c90*/  STL [R1+0x2874], R30 ;  /* 0x0028741e01007387 */ /* 0x000fe80000100800 */
[----:B------:R1:W-:Y:S02]  /*37ca0*/  STL [R1+0x2868], R0 ;  /* 0x0028680001007387 */ /* 0x0003e40000100800 */
[----:B-1----:R-:W-:-:S02]  /*37cb0*/  IMAD.MOV.U32 R0, RZ, RZ, R31 ;  /* 0x000000ffff007224 */ /* 0x002fc400078e001f */
[----:B------:R-:W-:Y:S04]  /*37cc0*/  STL [R1+0x287c], R240 ;  /* 0x00287cf001007387 */ /* 0x000fe80000100800 */
[----:B------:R1:W-:Y:S04]  /*37cd0*/  STL [R1+0x2870], R0 ;  /* 0x0028700001007387 */ /* 0x0003e80000100800 */
[----:B------:R-:W2:Y:S01]  /*37ce0*/  LDL.LU.64 R30, [R1+0xb80] ;  /* 0x000b8000011e7983 */ /* 0x000ea20000300a00 */
[----:B-1----:R-:W-:-:S03]  /*37cf0*/  MOV R0, R241 ;  /* 0x000000f100007202 */ /* 0x002fc60000000f00 */
[----:B------:R-:W-:Y:S04]  /*37d00*/  STL [R1+0x2884], R242 ;  /* 0x002884f201007387 */ /* 0x000fe80000100800 */
[----:B------:R1:W-:Y:S04]  /*37d10*/  STL [R1+0x2878], R0 ;  /* 0x0028780001007387 */ /* 0x0003e80000100800 */
[----:B------:R-:W2:Y:S01]  /*37d20*/  LDL.LU.64 R240, [R1+0x9e0] ;  /* 0x0009e00001f07983 */ /* 0x000ea20000300a00 */
[----:B-1----:R-:W-:-:S03]  /*37d30*/  IMAD.MOV.U32 R0, RZ, RZ, R243 ;  /* 0x000000ffff007224 */ /* 0x002fc600078e00f3 */
[----:B------:R-:W-:Y:S04]  /*37d40*/  STL [R1+0x288c], R170 ;  /* 0x00288caa01007387 */ /* 0x000fe80000100800 */
[----:B------:R1:W-:Y:S04]  /*37d50*/  STL [R1+0x2880], R0 ;  /* 0x0028800001007387 */ /* 0x0003e80000100800 */
[----:B------:R-:W2:Y:S01]  /*37d60*/  LDL.LU.64 R242, [R1+0x428] ;  /* 0x0004280001f27983 */ /* 0x000ea20000300a00 */
[----:B-1----:R-:W-:-:S03]  /*37d70*/  IMAD.MOV.U32 R0, RZ, RZ, R171 ;  /* 0x000000ffff007224 */ /* 0x002fc600078e00ab */
[----:B---3--:R-:W-:Y:S04]  /*37d80*/  STL [R1+0x2894], R164 ;  /* 0x002894a401007387 */ /* 0x008fe80000100800 */
[----:B------:R1:W-:Y:S04]  /*37d90*/  STL [R1+0x2888], R0 ;  /* 0x0028880001007387 */ /* 0x0003e80000100800 */
[----:B------:R-:W-:Y:S01]  /*37da0*/  STL [R1+0x289c], R166 ;  /* 0x00289ca601007387 */ /* 0x000fe20000100800 */
[----:B-1----:R-:W-:-:S05]  /*37db0*/  MOV R0, R165 ;  /* 0x000000a500007202 */ /* 0x002fca0000000f00 */
[----:B------:R1:W-:Y:S04]  /*37dc0*/  STL [R1+0x2890], R0 ;  /* 0x0028900001007387 */ /* 0x0003e80000100800 */
[----:B------:R-:W3:Y:S01]  /*37dd0*/  LDL.LU.64 R168, [R1+0xb78] ;  /* 0x000b780001a87983 */ /* 0x000ee20000300a00 */
[----:B-1----:R-:W-:-:S05]  /*37de0*/  IMAD.MOV.U32 R0, RZ, RZ, R167 ;  /* 0x000000ffff007224 */ /* 0x002fca00078e00a7 */
[----:B------:R1:W-:Y:S04]  /*37df0*/  STL [R1+0x2898], R0 ;  /* 0x0028980001007387 */ /* 0x0003e80000100800 */
[----:B------:R4:W-:Y:S01]  /*37e00*/  STL [R1+0x28a4], R244 ;  /* 0x0028a4f401007387 */ /* 0x0009e20000100800 */
[----:B-1----:R-:W-:-:S03]  /*37e10*/  IMAD.MOV.U32 R0, RZ, RZ, R245 ;  /* 0x000000ffff007224 */ /* 0x002fc600078e00f5 */
[----:B------:R-:W3:Y:S04]  /*37e20*/  LDL.LU.64 R170, [R1+0x9f0] ;  /* 0x0009f00001aa7983 */ /* 0x000ee80000300a00 */
[----:B------:R1:W-:Y:S04]  /*37e30*/  STL [R1+0x28a0], R0 ;  /* 0x0028a00001007387 */ /* 0x0003e80000100800 */
[----:B----4-:R-:W-:Y:S04]  /*37e40*/  STL [R1+0x28ac], R160 ;  /* 0x0028aca001007387 */ /* 0x010fe80000100800 */
        /* <DEDUP_REMOVED lines=10> */
[----:B------:R-:W-:Y:S04]  /*37ef0*/  STL [R1+0x28c4], R28 ;  /* 0x0028c41c01007387 */ /* 0x000fe80000100800 */
[----:B------:R1:W-:Y:S04]  /*37f00*/  STL [R1+0x28b8], R0 ;  /* 0x0028b80001007387 */ /* 0x0003e80000100800 */
[----:B------:R-:W4:Y:S01]  /*37f10*/  LDL.LU.64 R160, [R1+0x9f8] ;  /* 0x0009f80001a07983 */ /* 0x000f220000300a00 */
[----:B-1----:R-:W-:-:S03]  /*37f20*/  MOV R0, R29 ;  /* 0x0000001d00007202 */ /* 0x002fc60000000f00 */
[----:B------:R-:W-:Y:S04]  /*37f30*/  STL [R1+0x28cc], R222 ;  /* 0x0028ccde01007387 */ /* 0x000fe80000100800 */
[----:B------:R1:W-:Y:S04]  /*37f40*/  STL [R1+0x28c0], R0 ;  /* 0x0028c00001007387 */ /* 0x0003e80000100800 */
[----:B------:R-:W4:Y:S04]  /*37f50*/  LDL.LU.64 R162, [R1+0x480] ;  /* 0x0004800001a27983 */ /* 0x000f280000300a00 */
[----:B------:R-:W-:Y:S04]  /*37f60*/  STL [R1+0x28c8], R223 ;  /* 0x0028c8df01007387 */ /* 0x000fe80000100800 */
[----:B--2---:R-:W-:Y:S04]  /*37f70*/  STL [R1+0x28d4], R30 ;  /* 0x0028d41e01007387 */ /* 0x004fe80000100800 */
        /* <DEDUP_REMOVED lines=10> */
[----:B------:R-:W-:Y:S04]  /*38020*/  STL [R1+0x28ec], R220 ;  /* 0x0028ecdc01007387 */ /* 0x000fe80000100800 */
[----:B------:R1:W-:Y:S04]  /*38030*/  STL [R1+0x28e0], R0 ;  /* 0x0028e00001007387 */ /* 0x0003e80000100800 */
[----:B------:R-:W2:Y:S04]  /*38040*/  LDL.LU.64 R240, [R1+0x488] ;  /* 0x0004880001f07983 */ /* 0x000ea80000300a00 */
[----:B------:R-:W-:Y:S04]  /*38050*/  STL [R1+0x28e8], R221 ;  /* 0x0028e8dd01007387 */ /* 0x000fe80000100800 */
[----:B---3--:R-:W-:Y:S04]  /*38060*/  STL [R1+0x28f4], R168 ;  /* 0x0028f4a801007387 */ /* 0x008fe80000100800 */
[----:B------:R-:W3:Y:S01]  /*38070*/  LDL.LU.64 R242, [R1+0xa0] ;  /* 0x0000a00001f27983 */ /* 0x000ee20000300a00 */
[----:B-1----:R-:W-:-:S03]  /*38080*/  IMAD.MOV.U32 R0, RZ, RZ, R169 ;  /* 0x000000ffff007224 */ /* 0x002fc600078e00a9 */
[----:B------:R-:W-:Y:S04]  /*38090*/  STL [R1+0x28fc], R170 ;  /* 0x0028fcaa01007387 */ /* 0x000fe80000100800 */
[----:B------:R1:W-:Y:S02]  /*380a0*/  STL [R1+0x28f0], R0 ;  /* 0x0028f00001007387 */ /* 0x0003e40000100800 */
[----:B-1----:R-:W-:Y:S02]  /*380b0*/  IMAD.MOV.U32 R0, RZ, RZ, R171 ;  /* 0x000000ffff007224 */ /* 0x002fe400078e00ab */
[----:B----4-:R-:W-:Y:S04]  /*380c0*/  STL [R1+0x2904], R244 ;  /* 0x002904f401007387 */ /* 0x010fe80000100800 */
[----:B------:R1:W-:Y:S04]  /*380d0*/  STL [R1+0x28f8], R0 ;  /* 0x0028f80001007387 */ /* 0x0003e80000100800 */
[----:B------:R-:W-:Y:S01]  /*380e0*/  STL [R1+0x290c], R166 ;  /* 0x00290ca601007387 */ /* 0x000fe20000100800 */
[----:B-1----:R-:W-:-:S05]  /*380f0*/  MOV R0, R245 ;  /* 0x000000f500007202 */ /* 0x002fca0000000f00 */
[----:B------:R1:W-:Y:S04]  /*38100*/  STL [R1+0x2900], R0 ;  /* 0x0029000001007387 */ /* 0x0003e80000100800 */
[----:B------:R-:W4:Y:S01]  /*38110*/  LDL.LU.64 R244, [R1+0xa08] ;  /* 0x000a080001f47983 */ /* 0x000f220000300a00 */
[----:B-1----:R-:W-:-:S03]  /*38120*/  IMAD.MOV.U32 R0, RZ, RZ, R167 ;  /* 0x000000ffff007224 */ /* 0x002fc600078e00a7 */
        /* <DEDUP_REMOVED lines=14> */
[----:B--2---:R-:W-:Y:S04]  /*38210*/  STL [R1+0x292c], R164 ;  /* 0x00292ca401007387 */ /* 0x004fe80000100800 */
[----:B------:R-:W2:Y:S01]  /*38220*/  LDL.LU.64 R170, [R1+0x4c8] ;  /* 0x0004c80001aa7983 */ /* 0x000ea20000300a00 */
[----:B-1----:R-:W-:-:S05]  /*38230*/  IMAD.MOV.U32 R0, RZ, RZ, R165 ;  /* 0x000000ffff007224 */ /* 0x002fca00078e00a5 */
[----:B------:R1:W-:Y:S04]  /*38240*/  STL [R1+0x2928], R0 ;  /* 0x0029280001007387 */ /* 0x0003e80000100800 */
[----:B------:R1:W-:Y:S02]  /*38250*/  STL [R1+0x2934], R28 ;  /* 0x0029341c01007387 */ /* 0x0003e40000100800 */
[----:B-1----:R-:W-:Y:S02]  /*38260*/  MOV R0, R29 ;  /* 0x0000001d00007202 */ /* 0x002fe40000000f00 */
[----:B------:R-:W2:Y:S04]  /*38270*/  LDL.LU.64 R28, [R1+0xd8] ;  /* 0x0000d800011c7983 */ /* 0x000ea80000300a00 */
[----:B------:R1:W-:Y:S04]  /*38280*/  STL [R1+0x2930], R0 ;  /* 0x0029300001007387 */ /* 0x0003e80000100800 */
[----:B------:R1:W-:Y:S02]  /*38290*/  STL [R1+0x293c], R30 ;  /* 0x00293c1e01007387 */ /* 0x0003e40000100800 */
[----:B-1----:R-:W-:-:S02]  /*382a0*/  IMAD.MOV.U32 R0, RZ, RZ, R31 ;  /* 0x000000ffff007224 */ /* 0x002fc400078e001f */
[----:B------:R-:W2:Y:S04]  /*382b0*/  LDL.LU.64 R30, [R1+0xb50] ;  /* 0x000b5000011e7983 */ /* 0x000ea80000300a00 */
[----:B------:R1:W-:Y:S04]  /*382c0*/  STL [R1+0x2938], R0 ;  /* 0x0029380001007387 */ /* 0x0003e80000100800 */
[----:B------:R3:W-:Y:S04]  /*382d0*/  STL [R1+0x2944], R240 ;  /* 0x002944f001007387 */ /* 0x0007e80000100800 */
[----:B------:R-:W2:Y:S01]  /*382e0*/  LDL.LU.64 R164, [R1+0xa10] ;  /* 0x000a100001a47983 */ /* 0x000ea20000300a00 */
[----:B-1----:R-:W-:-:S03]  /*382f0*/  IMAD.MOV.U32 R0, RZ, RZ, R241 ;  /* 0x000000ffff007224 */ /* 0x002fc600078e00f1 */
[----:B---3--:R-:W-:Y:S04]  /*38300*/  STL [R1+0x294c], R242 ;  /* 0x00294cf201007387 */ /* 0x008fe80000100800 */
[----:B------:R1:W-:Y:S04]  /*38310*/  STL [R1+0x2940], R0 ;  /* 0x0029400001007387 */ /* 0x0003e80000100800 */
[----:B------:R-:W3:Y:S01]  /*38320*/  LDL.LU.64 R240, [R1+0x498] ;  /* 0x0004980001f07983 */ /* 0x000ee20000300a00 */
[----:B-1----:R-:W-:-:S03]  /*38330*/  MOV R0, R243 ;  /* 0x000000f300007202 */ /* 0x002fc60000000f00 */
[----:B------:R-:W-:Y:S04]  /*38340*/  STL [R1+0x2954], R2 ;  /* 0x0029540201007387 */ /* 0x000fe80000100800 */
[----:B------:R1:W-:Y:S04]  /*38350*/  STL [R1+0x2948], R0 ;  /* 0x0029480001007387 */ /* 0x0003e80000100800 */
[----:B------:R-:W3:Y:S01]  /*38360*/  LDL.LU.64 R242, [R1+0xb8] ;  /* 0x0000b80001f27983 */ /* 0x000ee20000300a00 */
[----:B-1----:R-:W-:-:S03]  /*38370*/  IMAD.MOV.U32 R0, RZ, RZ, R3 ;  /* 0x000000ffff007224 */ /* 0x002fc600078e0003 */
[----:B------:R-:W3:Y:S04]  /*38380*/  LDL.LU.64 R2, [R1+0xb48] ;  /* 0x000b480001027983 */ /* 0x000ee80000300a00 */
[----:B------:R4:W-:Y:S02]  /*38390*/  STL [R1+0x2950], R0 ;  /* 0x0029500001007387 */ /* 0x0009e40000100800 */
[----:B----4-:R-:W-:Y:S02]  /*383a0*/  IMAD.MOV.U32 R0, RZ, RZ, R245 ;  /* 0x000000ffff007224 */ /* 0x010fe400078e00f5 */
[----:B------:R1:W-:Y:S04]  /*383b0*/  STL [R1+0x295c], R244 ;  /* 0x00295cf401007387 */ /* 0x0003e80000100800 */
[----:B------:R-:W-:Y:S04]  /*383c0*/  STL [R1+0x2964], R166 ;  /* 0x002964a601007387 */ /* 0x000fe80000100800 */
[----:B------:R4:W-:Y:S04]  /*383d0*/  STL [R1+0x2958], R0 ;  /* 0x0029580001007387 */ /* 0x0009e80000100800 */
[----:B-1----:R-:W3:Y:S01]  /*383e0*/  LDL.LU.64 R244, [R1+0xa20] ;  /* 0x000a200001f47983 */ /* 0x002ee20000300a00 */
[----:B----4-:R-:W-:-:S03]  /*383f0*/  MOV R0, R167 ;  /* 0x000000a700007202 */ /* 0x010fc60000000f00 */
        /* <DEDUP_REMOVED lines=12> */
[----:B--2---:R-:W-:Y:S04]  /*384c0*/  STL [R1+0x2984], R170 ;  /* 0x002984aa01007387 */ /* 0x004fe80000100800 */
[----:B------:R1:W-:Y:S04]  /*384d0*/  STL [R1+0x2978], R0 ;  /* 0x0029780001007387 */ /* 0x0003e80000100800 */
[----:B------:R-:W2:Y:S01]  /*384e0*/  LDL.LU.64 R162, [R1+0xa28] ;  /* 0x000a280001a27983 */ /* 0x000ea20000300a00 */
[----:B-1----:R-:W-:-:S03]  /*384f0*/  IMAD.MOV.U32 R0, RZ, RZ, R171 ;  /* 0x000000ffff007224 */ /* 0x002fc600078e00ab */
[----:B------:R-:W-:Y:S04]  /*38500*/  STL [R1+0x298c], R28 ;  /* 0x00298c1c01007387 */ /* 0x000fe80000100800 */
[----:B------:R1:W-:Y:S02]  /*38510*/  STL [R1+0x2980], R0 ;  /* 0x0029800001007387 */ /* 0x0003e40000100800 */
[----:B-1----:R-:W-:Y:S02]  /*38520*/  IMAD.MOV.U32 R0, RZ, RZ, R29 ;  /* 0x000000ffff007224 */ /* 0x002fe400078e001d */
[----:B------:R-:W2:Y:S04]  /*38530*/  LDL.LU.64 R28, [R1+0x358] ;  /* 0x00035800011c7983 */ /* 0x000ea80000300a00 */
[----:B------:R1:W-:Y:S04]  /*38540*/  STL [R1+0x2988], R0 ;  /* 0x0029880001007387 */ /* 0x0003e80000100800 */
[----:B------:R1:W-:Y:S02]  /*38550*/  STL [R1+0x2994], R30 ;  /* 0x0029941e01007387 */ /* 0x0003e40000100800 */
[----:B-1----:R-:W-:-:S02]  /*38560*/  MOV R0, R31 ;  /* 0x0000001f00007202 */ /* 0x002fc40000000f00 */
[----:B------:R-:W-:Y:S04]  /*38570*/  STL [R1+0x299c], R164 ;  /* 0x00299ca401007387 */ /* 0x000fe80000100800 */
[----:B------:R1:W-:Y:S04]  /*38580*/  STL [R1+0x2990], R0 ;  /* 0x0029900001007387 */ /* 0x0003e80000100800 */
[----:B------:R-:W2:Y:S01]  /*38590*/  LDL.LU.64 R30, [R1+0xc8] ;  /* 0x0000c800011e7983 */ /* 0x000ea20000300a00 */
[----:B-1----:R-:W-:-:S03]  /*385a0*/  IMAD.MOV.U32 R0, RZ, RZ, R165 ;  /* 0x000000ffff007224 */ /* 0x002fc600078e00a5 */
[----:B---3--:R-:W-:Y:S04]  /*385b0*/  STL [R1+0x29a4], R240 ;  /* 0x0029a4f001007387 */ /* 0x008fe80000100800 */
[----:B------:R1:W-:Y:S02]  /*385c0*/  STL [R1+0x2998], R0 ;  /* 0x0029980001007387 */ /* 0x0003e40000100800 */
[----:B-1----:R-:W-:Y:S02]  /*385d0*/  IMAD.MOV.U32 R0, RZ, RZ, R241 ;  /* 0x000000ffff007224 */ /* 0x002fe400078e00f1 */
[----:B------:R-:W3:Y:S04]  /*385e0*/  LDL.LU.64 R240, [R1+0xb38] ;  /* 0x000b380001f07983 */ /* 0x000ee80000300a00 */
[----:B------:R1:W-:Y:S04]  /*385f0*/  STL [R1+0x29a0], R0 ;  /* 0x0029a00001007387 */ /* 0x0003e80000100800 */
[----:B------:R1:W-:Y:S02]  /*38600*/  STL [R1+0x29ac], R242 ;  /* 0x0029acf201007387 */ /* 0x0003e40000100800 */
[----:B-1----:R-:W-:-:S02]  /*38610*/  MOV R0, R243 ;  /* 0x000000f300007202 */ /* 0x002fc40000000f00 */
[----:B------:R-:W-:Y:S04]  /*38620*/  STL [R1+0x29b4], R2 ;  /* 0x0029b40201007387 */ /* 0x000fe80000100800 */
        /* <DEDUP_REMOVED lines=19> */
[----:B-1----:R-:W-:-:S03]  /*38760*/  IMAD.MOV.U32 R0, RZ, RZ, R161 ;  /* 0x000000ffff007224 */ /* 0x002fc600078e00a1 */
[----:B--2---:R-:W-:Y:S04]  /*38770*/  STL [R1+0x29dc], R162 ;  /* 0x0029dca201007387 */ /* 0x004fe80000100800 */
[----:B------:R1:W-:Y:S04]  /*38780*/  STL [R1+0x29d0], R0 ;  /* 0x0029d00001007387 */ /* 0x0003e80000100800 */
[----:B------:R-:W2:Y:S04]  /*38790*/  LDL.LU.64 R170, [R1+0xe0] ;  /* 0x0000e00001aa7983 */ /* 0x000ea80000300a00 */
[----:B------:R-:W2:Y:S01]  /*387a0*/  LDL.LU.64 R164, [R1+0xb28] ;  /* 0x000b280001a47983 */ /* 0x000ea20000300a00 */
[----:B-1----:R-:W-:-:S05]  /*387b0*/  MOV R0, R163 ;  /* 0x000000a300007202 */ /* 0x002fca0000000f00 */
[----:B------:R1:W-:Y:S04]  /*387c0*/  STL [R1+0x29d8], R0 ;  /* 0x0029d80001007387 */ /* 0x0003e80000100800 */
[----:B------:R-:W-:Y:S04]  /*387d0*/  STL [R1+0x29e4], R28 ;  /* 0x0029e41c01007387 */ /* 0x000fe80000100800 */
[----:B------:R-:W2:Y:S01]  /*387e0*/  LDL.LU.64 R166, [R1+0xa48] ;  /* 0x000a480001a67983 */ /* 0x000ea20000300a00 */
[----:B-1----:R-:W-:-:S03]  /*387f0*/  IMAD.MOV.U32 R0, RZ, RZ, R29 ;  /* 0x000000ffff007224 */ /* 0x002fc600078e001d */
[----:B------:R-:W2:Y:S04]  /*38800*/  LDL.LU.64 R160, [R1+0x340] ;  /* 0x0003400001a07983 */ /* 0x000ea80000300a00 */
[----:B------:R1:W-:Y:S04]  /*38810*/  STL [R1+0x29e0], R0 ;  /* 0x0029e00001007387 */ /* 0x0003e80000100800 */
[----:B------:R3:W-:Y:S04]  /*38820*/  STL [R1+0x29ec], R30 ;  /* 0x0029ec1e01007387 */ /* 0x0007e80000100800 */
[----:B------:R-:W2:Y:S01]  /*38830*/  LDL.LU.64 R162, [R1+0xe8] ;  /* 0x0000e80001a27983 */ /* 0x000ea20000300a00 */
[----:B-1----:R-:W-:-:S03]  /*38840*/  IMAD.MOV.U32 R0, RZ, RZ, R31 ;  /* 0x000000ffff007224 */ /* 0x002fc600078e001f */
[----:B------:R-:W2:Y:S04]  /*38850*/  LDL.LU.64 R28, [R1+0xb20] ;  /* 0x000b2000011c7983 */ /* 0x000ea80000300a00 */
[----:B------:R1:W-:Y:S04]  /*38860*/  STL [R1+0x29e8], R0 ;  /* 0x0029e80001007387 */ /* 0x0003e80000100800 */
[----:B---3--:R3:W-:Y:S04]  /*38870*/  STL [R1+0x29f4], R240 ;  /* 0x0029f4f001007387 */ /* 0x0087e80000100800 */
[----:B------:R-:W2:Y:S01]  /*38880*/  LDL.LU.64 R30, [R1+0xa50] ;  /* 0x000a5000011e7983 */ /* 0x000ea20000300a00 */
[----:B-1----:R-:W-:-:S03]  /*38890*/  MOV R0, R241 ;  /* 0x000000f100007202 */ /* 0x002fc60000000f00 */
[----:B---3--:R-:W3:Y:S04]  /*388a0*/  LDL.LU.64 R240, [R1+0x338] ;  /* 0x0003380001f07983 */ /* 0x008ee80000300a00 */
[----:B------:R1:W-:Y:S04]  /*388b0*/  STL [R1+0x29f0], R0 ;  /* 0x0029f00001007387 */ /* 0x0003e80000100800 */
[----:B------:R1:W-:Y:S02]  /*388c0*/  STL [R1+0x29fc], R242 ;  /* 0x0029fcf201007387 */ /* 0x0003e40000100800 */
[----:B-1----:R-:W-:-:S02]  /*388d0*/  IMAD.MOV.U32 R0, RZ, RZ, R243 ;  /* 0x000000ffff007224 */ /* 0x002fc400078e00f3 */
[----:B------:R-:W-:Y:S04]  /*388e0*/  STL [R1+0x2a04], R2 ;  /* 0x002a040201007387 */ /* 0x000fe80000100800 */
[----:B------:R1:W-:Y:S04]  /*388f0*/  STL [R1+0x29f8], R0 ;  /* 0x0029f80001007387 */ /* 0x0003e80000100800 */
[----:B------:R-:W3:Y:S01]  /*38900*/  LDL.LU.64 R242, [R1+0x2a78] ;  /* 0x002a780001f27983 */ /* 0x000ee20000300a00 */
[----:B-1----:R-:W-:-:S03]  /*38910*/  IMAD.MOV.U32 R0, RZ, RZ, R3 ;  /* 0x000000ffff007224 */ /* 0x002fc600078e0003 */
[----:B------:R-:W-:Y:S04]  /*38920*/  STL [R1+0x2a0c], R244 ;  /* 0x002a0cf401007387 */ /* 0x000fe80000100800 */
[----:B------:R1:W-:Y:S04]  /*38930*/  STL [R1+0x2a00], R0 ;  /* 0x002a000001007387 */ /* 0x0003e80000100800 */
[----:B------:R-:W3:Y:S01]  /*38940*/  LDL.LU.64 R2, [R1+0xa60] ;  /* 0x000a600001027983 */ /* 0x000ee20000300a00 */
[----:B-1----:R-:W-:-:S03]  /*38950*/  MOV R0, R245 ;  /* 0x000000f500007202 */ /* 0x002fc60000000f00 */
[----:B----4-:R-:W-:Y:S04]  /*38960*/  STL [R1+0x2a14], R218 ;  /* 0x002a14da01007387 */ /* 0x010fe80000100800 */
[----:B------:R1:W-:Y:S04]  /*38970*/  STL [R1+0x2a08], R0 ;  /* 0x002a080001007387 */ /* 0x0003e80000100800 */
[----:B------:R-:W4:Y:S01]  /*38980*/  LDL.LU.64 R244, [R1+0x520] ;  /* 0x0005200001f47983 */ /* 0x000f220000300a00 */
[----:B-1----:R-:W-:-:S03]  /*38990*/  IMAD.MOV.U32 R0, RZ, RZ, R219 ;  /* 0x000000ffff007224 */ /* 0x002fc600078e00db */
[----:B------:R-:W-:Y:S04]  /*389a0*/  STL [R1+0x2a1c], R246 ;  /* 0x002a1cf601007387 */ /* 0x000fe80000100800 */
[----:B------:R1:W-:Y:S02]  /*389b0*/  STL [R1+0x2a10], R0 ;  /* 0x002a100001007387 */ /* 0x0003e40000100800 */
[----:B-1----:R-:W-:Y:S02]  /*389c0*/  IMAD.MOV.U32 R0, RZ, RZ, R247 ;  /* 0x000000ffff007224 */ /* 0x002fe400078e00f7 */
[----:B------:R-:W-:Y:S04]  /*389d0*/  STL [R1+0x2a24], R168 ;  /* 0x002a24a801007387 */ /* 0x000fe80000100800 */
[----:B------:R1:W-:Y:S04]  /*389e0*/  STL [R1+0x2a18], R0 ;  /* 0x002a180001007387 */ /* 0x0003e80000100800 */
[----:B------:R-:W4:Y:S01]  /*389f0*/  LDL.LU.64 R246, [R1+0x100] ;  /* 0x0001000001f67983 */ /* 0x000f220000300a00 */
[----:B-1----:R-:W-:-:S03]  /*38a00*/  MOV R0, R169 ;  /* 0x000000a900007202 */ /* 0x002fc60000000f00 */
[----:B--2---:R-:W-:Y:S04]  /*38a10*/  STL [R1+0x2a2c], R170 ;  /* 0x002a2caa01007387 */ /* 0x004fe80000100800 */
[----:B------:R1:W-:Y:S04]  /*38a20*/  STL [R1+0x2a20], R0 ;  /* 0x002a200001007387 */ /* 0x0003e80000100800 */
[----:B------:R-:W-:Y:S01]  /*38a30*/  STL [R1+0x2a34], R164 ;  /* 0x002a34a401007387 */ /* 0x000fe20000100800 */
[----:B-1----:R-:W-:-:S05]  /*38a40*/  IMAD.MOV.U32 R0, RZ, RZ, R171 ;  /* 0x000000ffff007224 */ /* 0x002fca00078e00ab */
[----:B------:R1:W-:Y:S02]  /*38a50*/  STL [R1+0x2a28], R0 ;  /* 0x002a280001007387 */ /* 0x0003e40000100800 */
[----:B-1----:R-:W-:Y:S02]  /*38a60*/  IMAD.MOV.U32 R0, RZ, RZ, R165 ;  /* 0x000000ffff007224 */ /* 0x002fe400078e00a5 */
[----:B------:R-:W-:Y:S04]  /*38a70*/  STL [R1+0x2a3c], R166 ;  /* 0x002a3ca601007387 */ /* 0x000fe80000100800 */
[----:B------:R1:W-:Y:S04]  /*38a80*/  STL [R1+0x2a30], R0 ;  /* 0x002a300001007387 */ /* 0x0003e80000100800 */
[----:B------:R-:W-:Y:S01]  /*38a90*/  STL [R1+0x2a44], R160 ;  /* 0x002a44a001007387 */ /* 0x000fe20000100800 */
[----:B-1----:R-:W-:-:S05]  /*38aa0*/  MOV R0, R167 ;  /* 0x000000a700007202 */ /* 0x002fca0000000f00 */
[----:B------:R1:W-:Y:S04]  /*38ab0*/  STL [R1+0x2a38], R0 ;  /* 0x002a380001007387 */ /* 0x0003e80000100800 */
[----:B------:R-:W-:Y:S01]  /*38ac0*/  STL [R1+0x2a4c], R162 ;  /* 0x002a4ca201007387 */ /* 0x000fe20000100800 */
[----:B-1----:R-:W-:-:S05]  /*38ad0*/  IMAD.MOV.U32 R0, RZ, RZ, R161 ;  /* 0x000000ffff007224 */ /* 0x002fca00078e00a1 */
[----:B------:R1:W-:Y:S04]  /*38ae0*/  STL [R1+0x2a40], R0 ;  /* 0x002a400001007387 */ /* 0x0003e80000100800 */
[----:B------:R-:W-:Y:S01]  /*38af0*/  STL [R1+0x2a54], R28 ;  /* 0x002a541c01007387 */ /* 0x000fe20000100800 */
[----:B-1----:R-:W-:-:S05]  /*38b00*/  IMAD.MOV.U32 R0, RZ, RZ, R163 ;  /* 0x000000ffff007224 */ /* 0x002fca00078e00a3 */
[----:B------:R1:W-:Y:S04]  /*38b10*/  STL [R1+0x2a48], R0 ;  /* 0x002a480001007387 */ /* 0x0003e80000100800 */
[----:B------:R-:W-:Y:S01]  /*38b20*/  STL [R1+0x2a5c], R30 ;  /* 0x002a5c1e01007387 */ /* 0x000fe20000100800 */
[----:B-1----:R-:W-:-:S05]  /*38b30*/  MOV R0, R29 ;  /* 0x0000001d00007202 */ /* 0x002fca0000000f00 */
[----:B------:R1:W-:Y:S04]  /*38b40*/  STL [R1+0x2a50], R0 ;  /* 0x002a500001007387 */ /* 0x0003e80000100800 */
[----:B---3--:R-:W-:Y:S01]  /*38b50*/  STL [R1+0x2a64], R240 ;  /* 0x002a64f001007387 */ /* 0x008fe20000100800 */
[----:B-1----:R-:W-:-:S05]  /*38b60*/  IMAD.MOV.U32 R0, RZ, RZ, R31 ;  /* 0x000000ffff007224 */ /* 0x002fca00078e001f */
[----:B------:R1:W-:Y:S04]  /*38b70*/  STL [R1+0x2a58], R0 ;  /* 0x002a580001007387 */ /* 0x0003e80000100800 */
[----:B------:R-:W-:Y:S01]  /*38b80*/  STL [R1+0x2a6c], R4 ;  /* 0x002a6c0401007387 */ /* 0x000fe20000100800 */
[----:B-1----:R-:W-:-:S05]  /*38b90*/  IMAD.MOV.U32 R0, RZ, RZ, R241 ;  /* 0x000000ffff007224 */ /* 0x002fca00078e00f1 */
[----:B------:R1:W-:Y:S02]  /*38ba0*/  STL [R1+0x2a60], R0 ;  /* 0x002a600001007387 */ /* 0x0003e40000100800 */
[----:B-1----:R-:W-:Y:S02]  /*38bb0*/  MOV R0, R5 ;  /* 0x0000000500007202 */ /* 0x002fe40000000f00 */
[----:B------:R-:W1:Y:S01]  /*38bc0*/  S2R R5, SR_TID.X ;  /* 0x0000000000057919 */ /* 0x000e620000002100 */
[----:B------:R-:W-:Y:S04]  /*38bd0*/  STL [R1+0x2a74], R242 ;  /* 0x002a74f201007387 */ /* 0x000fe80000100800 */
[----:B------:R2:W-:Y:S04]  /*38be0*/  STL [R1+0x2a68], R0 ;  /* 0x002a680001007387 */ /* 0x0005e80000100800 */
[----:B------:R-:W-:Y:S01]  /*38bf0*/  STL [R1+0x2a7c], R2 ;  /* 0x002a7c0201007387 */ /* 0x000fe20000100800 */
[----:B--2---:R-:W-:-:S05]  /*38c00*/  IMAD.MOV.U32 R0, RZ, RZ, R243 ;  /* 0x000000ffff007224 */ /* 0x004fca00078e00f3 */
[----:B------:R2:W-:Y:S02]  /*38c10*/  STL [R1+0x2a70], R0 ;  /* 0x002a700001007387 */ /* 0x0005e40000100800 */
[----:B--2---:R-:W-:Y:S01]  /*38c20*/  IMAD.MOV.U32 R0, RZ, RZ, R3 ;  /* 0x000000ffff007224 */ /* 0x004fe200078e0003 */
[----:B----4-:R-:W-:-:S04]  /*38c30*/  MOV R3, R245 ;  /* 0x000000f500037202 */ /* 0x010fc80000000f00 */
[----:B------:R2:W-:Y:S01]  /*38c40*/  STL [R1+0x2a78], R0 ;  /* 0x002a780001007387 */ /* 0x0005e20000100800 */
[----:B-1----:R-:W-:-:S03]  /*38c50*/  LOP3.LUT R2, R5, 0x7, RZ, 0xc0, !PT ;  /* 0x0000000705027812 */ /* 0x002fc600078ec0ff */
[----:B------:R-:W-:Y:S01]  /*38c60*/  STL [R1+0x2a84], R244 ;  /* 0x002a84f401007387 */ /* 0x000fe20000100800 */
[----:B------:R-:W-:-:S03]  /*38c70*/  LOP3.LUT R4, R5, 0x3, RZ, 0xc0, !PT ;  /* 0x0000000305047812 */ /* 0x000fc600078ec0ff */
[----:B------:R1:W-:Y:S01]  /*38c80*/  STL [R1+0x2a80], R3 ;  /* 0x002a800301007387 */ /* 0x0003e20000100800 */
[C---:B--2---:R-:W-:Y:S01]  /*38c90*/  LOP3.LUT R0, R5.reuse, 0x1c, RZ, 0xc0, !PT ;  /* 0x0000001c05007812 */ /* 0x044fe200078ec0ff */
[----:B-1----:R-:W-:-:S04]  /*38ca0*/  IMAD.SHL.U32 R3, R5, 0x2, RZ ;  /* 0x0000000205037824 */ /* 0x002fc800078e00ff */
[----:B------:R-:W-:Y:S02]  /*38cb0*/  IMAD R0, R4, 0x220, R0 ;  /* 0x0000022004007824 */ /* 0x000fe400078e0200 */
[----:B------:R-:W-:Y:S01]  /*38cc0*/  IMAD.MOV.U32 R5, RZ, RZ, R247 ;  /* 0x000000ffff057224 */ /* 0x000fe200078e00f7 */
[----:B------:R-:W-:Y:S04]  /*38cd0*/  STL [R1+0x2a8c], R246 ;  /* 0x002a8cf601007387 */ /* 0x000fe80000100800 */
[----:B------:R1:W-:Y:S04]  /*38ce0*/  STL [R1+0x2a88], R5 ;  /* 0x002a880501007387 */ /* 0x0003e80000100800 */
[----:B-1----:R-:W2:Y:S04]  /*38cf0*/  LDL.LU.64 R4, [R1+0x2d48] ;  /* 0x002d480001047983 */ /* 0x002ea80000300a00 */
[----:B------:R-:W3:Y:S04]  /*38d00*/  LDL.LU.64 R18, [R1+0x2a98] ;  /* 0x002a980001127983 */ /* 0x000ee80000300a00 */
[----:B--2---:R1:W-:Y:S04]  /*38d10*/  STL.64 [R1+0x1648], R4 ;  /* 0x0016480401007387 */ /* 0x0043e80000100a00 */
[----:B-1----:R-:W2:Y:S04]  /*38d20*/  LDL.LU.64 R4, [R1+0x328] ;  /* 0x0003280001047983 */ /* 0x002ea80000300a00 */
[----:B---3--:R-:W-:Y:S04]  /*38d30*/  STL.64 [R1+0x1640], R18 ;  /* 0x0016401201007387 */ /* 0x008fe80000100a00 */
[----:B------:R-:W-:Y:S04]  /*38d40*/  STL.64 [R1+0x1630], R192 ;  /* 0x001630c001007387 */ /* 0x000fe80000100a00 */
[----:B--2---:R1:W-:Y:S04]  /*38d50*/  STL.64 [R1+0x1638], R4 ;  /* 0x0016380401007387 */ /* 0x0043e80000100a00 */
        /* <DEDUP_REMOVED lines=18> */
[----:B---3--:R1:W-:Y:S04]  /*38e80*/  STL.64 [R1+0x15e0], R18 ;  /* 0x0015e01201007387 */ /* 0x0083e80000100a00 */
[----:B-1----:R-:W3:Y:S04]  /*38e90*/  LDL.LU.64 R18, [R1+0x108] ;  /* 0x0001080001127983 */ /* 0x002ee80000300a00 */
        /* <DEDUP_REMOVED lines=218> */
[----:B------:R-:W-:Y:S04]  /*39c40*/  STL.64 [R1+0x1230], R128 ;  /* 0x0012308001007387 */ /* 0x000fe80000100a00 */
[----:B--2---:R2:W-:Y:S04]  /*39c50*/  STL.64 [R1+0x1238], R4 ;  /* 0x0012380401007387 */ /* 0x0045e80000100a00 */
[----:B-1----:R-:W3:Y:S04]  /*39c60*/  LDL.LU.64 R18, [R1+0x2fa0] ;  /* 0x002fa00001127983 */ /* 0x002ee80000300a00 */
[----:B--2---:R-:W2:Y:S04]  /*39c70*/  LDL.LU.64 R4, [R1+0x2ca8] ;  /* 0x002ca80001047983 */ /* 0x004ea80000300a00 */
        /* <DEDUP_REMOVED lines=247> */
[----:B------:R1:W-:Y:S04]  /*3abf0*/  STL.64 [R1+0xe28], R14 ;  /* 0x000e280e01007387 */ /* 0x0003e80000100a00 */
        /* <DEDUP_REMOVED lines=215> */
[----:B---3--:R1:W-:Y:S02]  /*3b970*/  STL.64 [R1+0xa88], R6 ;  /* 0x000a880601007387 */ /* 0x0083e40000100a00 */
[----:B-1----:R-:W-:Y:S01]  /*3b980*/  MOV R6, R250 ;  /* 0x000000fa00067202 */ /* 0x002fe20000000f00 */
[----:B------:R-:W-:Y:S01]  /*3b990*/  IMAD.MOV.U32 R7, RZ, RZ, R251 ;  /* 0x000000ffff077224 */ /* 0x000fe200078e00fb */
[----:B--2---:R1:W-:Y:S04]  /*3b9a0*/  STL.64 [R1+0xa80], R4 ;  /* 0x000a800401007387 */ /* 0x0043e80000100a00 */
[----:B------:R2:W-:Y:S01]  /*3b9b0*/  STL.64 [R1+0xa78], R6 ;  /* 0x000a780601007387 */ /* 0x0005e20000100a00 */
[----:B-1----:R-:W-:Y:S01]  /*3b9c0*/  IMAD.MOV.U32 R4, RZ, RZ, R248 ;  /* 0x000000ffff047224 */ /* 0x002fe200078e00f8 */
[----:B------:R-:W-:-:S05]  /*3b9d0*/  MOV R5, R249 ;  /* 0x000000f900057202 */ /* 0x000fca0000000f00 */
[----:B------:R2:W-:Y:S04]  /*3b9e0*/  STL.64 [R1+0xa70], R4 ;  /* 0x000a700401007387 */ /* 0x0005e80000100a00 */
        /* <DEDUP_REMOVED lines=375> */
[----:B------:R2:W-:Y:S01]  /*3d160*/  STL [R1+0x12c], RZ ;  /* 0x00012cff01007387 */ /* 0x0005e20000100800 */
[----:B------:R-:W-:Y:S01]  /*3d170*/  USHF.R.S32.HI UR11, URZ, 0x1f, UR8 ;  /* 0x0000001f3f0b7899 */ /* 0x000fe20008011408 */
[----:B------:R-:W-:Y:S01]  /*3d180*/  IMAD R2, R2, 0x210, RZ ;  /* 0x0000021002027824 */ /* 0x000fe200078e02ff */
[----:B------:R-:W-:-:S02]  /*3d190*/  USHF.R.S32.HI UR12, URZ, 0x1f, UR9 ;  /* 0x0000001f3f0c7899 */ /* 0x000fc40008011409 */
[----:B------:R-:W-:Y:S02]  /*3d1a0*/  ULEA.HI UR11, UR11, UR8, URZ, 0x7 ;  /* 0x000000080b0b7291 */ /* 0x000fe4000f8f383f */
[----:B------:R-:W-:Y:S01]  /*3d1b0*/  USHF.R.S32.HI UR13, URZ, 0x1f, UR10 ;  /* 0x0000001f3f0d7899 */ /* 0x000fe2000801140a */
[----:B------:R-:W-:Y:S01]  /*3d1c0*/  LOP3.LUT R2, R2, 0x30, R3, 0x78, !PT ;  /* 0x0000003002027812 */ /* 0x000fe200078e7803 */
[----:B------:R-:W-:Y:S01]  /*3d1d0*/  USHF.L.U32 UR16, UR9, 0x2, URZ ;  /* 0x0000000209107899 */ /* 0x000fe2000800063f */
        /* <DEDUP_REMOVED lines=41> */
[----:B------:R-:W-:Y:S01]  /*3d470*/  CS2R R86, SRZ ;  /* 0x0000000000567805 */ /* 0x000fe2000001ff00 */
[----:B------:R-:W-:Y:S01]  /*3d480*/  USHF.L.U64.HI UR8, UR9, 0x2, UR12 ;  /* 0x0000000209087899 */ /* 0x000fe2000801020c */
        /* <DEDUP_REMOVED lines=25> */
[----:B------:R-:W-:Y:S01]  /*3d620*/  CS2R R246, SRZ ;  /* 0x0000000000f67805 */ /* 0x000fe2000001ff00 */
[----:B------:R-:W-:Y:S02]  /*3d630*/  USHF.L.U32 UR17, UR10, 0x2, URZ ;  /* 0x000000020a117899 */ /* 0x000fe4000800063f */
[----:B------:R-:W-:Y:S02]  /*3d640*/  USHF.L.U64.HI UR9, UR10, 0x2, UR13 ;  /* 0x000000020a097899 */ /* 0x000fe4000801020d */
[----:B------:R-:W-:Y:S01]  /*3d650*/  USHF.R.S32.HI UR10, URZ, 0x7, UR11 ;  /* 0x000000073f0a7899 */ /* 0x000fe2000801140b */
[----:B------:R-:W-:Y:S01]  /*3d660*/  UMOV UR4, URZ ;  /* 0x0000003f00047c82 */ /* 0x000fe20008000000 */
[----:B------:R-:W-:Y:S01]  /*3d670*/  UMOV UR7, 0x1 ;  /* 0x0000000100077882 */ /* 0x000fe20000000000 */
[----:B--2---:R-:W-:-:S09]  /*3d680*/  UMOV UR11, 0xffffffff ;  /* 0xffffffff000b7882 */ /* 0x004fd20000000000 */
.L_x_1:
[----:B-1----:R-:W2:Y:S01]  /*3d690*/  LDL.LU.64 R24, [R1+0x10] ;  /* 0x0000100001187983 */ /* 0x002ea20000300a00 */
[----:B------:R-:W-:-:S04]  /*3d6a0*/  DEPBAR.LE SB0, 0x2 ;  /* 0x000080800000791a */ /* 0x000fc80000000000 */
[----:B------:R-:W2:Y:S01]  /*3d6b0*/  LDL.LU.64 R26, [R1+0x18] ;  /* 0x00001800011a7983 */ /* 0x000ea20000300a00 */
[----:B------:R-:W-:Y:S01]  /*3d6c0*/  UIADD3 UR11, UR11, 0x1, URZ ;  /* 0x000000010b0b7890 */ /* 0x000fe2000fffe03f */
[C---:B------:R-:W-:Y:S02]  /*3d6d0*/  LOP3.LUT R3, R0.reuse, 0x20, RZ, 0x3c, !PT ;  /* 0x0000002000037812 */ /* 0x040fe400078e3cff */
[C---:B------:R-:W-:Y:S01]  /*3d6e0*/  LOP3.LUT R4, R0.reuse, 0x40, RZ, 0x3c, !PT ;  /* 0x0000004000047812 */ /* 0x040fe200078e3cff */
[----:B------:R-:W-:Y:S01]  /*3d6f0*/  UISETP.GT.AND UP0, UPT, UR11, 0x1, UPT ;  /* 0x000000010b00788c */ /* 0x000fe2000bf04270 */
[----:B------:R-:W-:Y:S03]  /*3d700*/  STL.64 [R1+0x4d48], R246 ;  /* 0x004d48f601007387 */ /* 0x000fe60000100a00 */
[----:B------:R-:W-:Y:S01]  /*3d710*/  USEL UR11, UR11, URZ, !UP0 ;  /* 0x0000003f0b0b7287 */ /* 0x000fe2000c000000 */
[----:B------:R-:W-:Y:S03]  /*3d720*/  STL.64 [R1+0x4d40], R244 ;  /* 0x004d40f401007387 */ /* 0x000fe60000100a00 */
[----:B------:R-:W-:Y:S01]  /*3d730*/  ULEA UR12, UR11, UR5, 0x10 ;  /* 0x000000050b0c7291 */ /* 0x000fe2000f8e803f */
[----:B------:R-:W-:Y:S06]  /*3d740*/  BAR.SYNC.DEFER_BLOCKING 0x0 ;  /* 0x0000000000007b1d */ /* 0x000fec0000010000 */
[----:B-----5:R1:W-:Y:S02]  /*3d750*/  STL [R1+0x3308], R252 ;  /* 0x003308fc01007387 */ /* 0x0203e40000100800 */
[----:B-1----:R-:W-:-:S02]  /*3d760*/  LOP3.LUT R252, R0, 0x60, RZ, 0x3c, !PT ;  /* 0x0000006000fc7812 */ /* 0x002fc400078e3cff */
[----:B------:R-:W-:Y:S04]  /*3d770*/  LDS R132, [R0+UR12] ;  /* 0x0000000c00847984 */ /* 0x000fe80008000800 */
[----:B------:R-:W-:Y:S04]  /*3d780*/  LDS R134, [R0+UR12+0x800] ;  /* 0x0008000c00867984 */ /* 0x000fe80008000800 */
[----:B------:R-:W-:Y:S04]  /*3d790*/  LDS R133, [R3+UR12] ;  /* 0x0000000c03857984 */ /* 0x000fe80008000800 */
[----:B------:R-:W-:Y:S04]  /*3d7a0*/  LDS R135, [R3+UR12+0x800] ;  /* 0x0008000c03877984 */ /* 0x000fe80008000800 */
[----:B------:R-:W1:Y:S04]  /*3d7b0*/  LDSM.16.M88.4 R16, [R2+UR12+0x20000] ;  /* 0x0200000c0210783b */ /* 0x000e680008000200 */
[----:B------:R-:W3:Y:S04]  /*3d7c0*/  LDSM.16.M88.4 R12, [R2+UR12+0x21000] ;  /* 0x0210000c020c783b */ /* 0x000ee80008000200 */
[----:B------:R-:W4:Y:S04]  /*3d7d0*/  LDSM.16.M88.4 R8, [R2+UR12+0x22000] ;  /* 0x0220000c0208783b */ /* 0x000f280008000200 */
[----:B------:R-:W-:Y:S04]  /*3d7e0*/  LDS R128, [R4+UR12] ;  /* 0x0000000c04807984 */ /* 0x000fe80008000800 */
[----:B------:R-:W-:Y:S04]  /*3d7f0*/  LDS R130, [R4+UR12+0x800] ;  /* 0x0008000c04827984 */ /* 0x000fe80008000800 */
[----:B------:R-:W-:Y:S04]  /*3d800*/  LDS R144, [R4+UR12+0x80] ;  /* 0x0000800c04907984 */ /* 0x000fe80008000800 */
[----:B------:R-:W-:Y:S04]  /*3d810*/  LDS R146, [R4+UR12+0x880] ;  /* 0x0008800c04927984 */ /* 0x000fe80008000800 */
[----:B------:R-:W-:Y:S04]  /*3d820*/  LDS R192, [R4+UR12+0x100] ;  /* 0x0001000c04c07984 */ /* 0x000fe80008000800 */
[----:B------:R-:W-:Y:S04]  /*3d830*/  LDS R194, [R4+UR12+0x900] ;  /* 0x0009000c04c27984 */ /* 0x000fe80008000800 */
[----:B------:R-:W-:Y:S04]  /*3d840*/  LDS R36, [R4+UR12+0x180] ;  /* 0x0001800c04247984 */ /* 0x000fe80008000800 */
[----:B------:R-:W-:Y:S01]  /*3d850*/  LDS R38, [R4+UR12+0x980] ;  /* 0x0009800c04267984 */ /* 0x000fe20008000800 */
[-C--:B-1----:R-:W-:Y:S03]  /*3d860*/  HMMA.1688.F32.TF32 R40, R132, R16.reuse, R224 ;  /* 0x000000108428723c */ /* 0x082fe600000810e0 */
[----:B------:R-:W1:Y:S04]  /*3d870*/  LDSM.16.M88.4 R4, [R2+UR12+0x23000] ;  /* 0x0230000c0204783b */ /* 0x000e680008000200 */
[----:B------:R-:W-:Y:S04]  /*3d880*/  LDS R129, [R252+UR12] ;  /* 0x0000000cfc817984 */ /* 0x000fe80008000800 */
[----:B------:R-:W1:Y:S04]  /*3d890*/  LDS R131, [R252+UR12+0x800] ;  /* 0x0008000cfc837984 */ /* 0x000e680008000800 */
[----:B------:R-:W-:Y:S04]  /*3d8a0*/  LDS R140, [R0+UR12+0x80] ;  /* 0x0000800c008c7984 */ /* 0x000fe80008000800 */
[----:B------:R-:W-:Y:S04]  /*3d8b0*/  LDS R142, [R0+UR12+0x880] ;  /* 0x0008800c008e7984 */ /* 0x000fe80008000800 */
[----:B------:R-:W-:Y:S04]  /*3d8c0*/  LDS R141, [R3+UR12+0x80] ;  /* 0x0000800c038d7984 */ /* 0x000fe80008000800 */
[----:B------:R-:W1:Y:S04]  /*3d8d0*/  LDS R143, [R3+UR12+0x880] ;  /* 0x0008800c038f7984 */ /* 0x000e680008000800 */
[----:B------:R-:W-:Y:S04]  /*3d8e0*/  LDS R145, [R252+UR12+0x80] ;  /* 0x0000800cfc917984 */ /* 0x000fe80008000800 */
[----:B------:R-:W1:Y:S04]  /*3d8f0*/  LDS R147, [R252+UR12+0x880] ;  /* 0x0008800cfc937984 */ /* 0x000e680008000800 */
[----:B------:R-:W-:Y:S04]  /*3d900*/  LDS R188, [R0+UR12+0x100] ;  /* 0x0001000c00bc7984 */ /* 0x000fe80008000800 */
[----:B------:R-:W-:Y:S04]  /*3d910*/  LDS R190, [R0+UR12+0x900] ;  /* 0x0009000c00be7984 */ /* 0x000fe80008000800 */
[----:B------:R-:W-:Y:S04]  /*3d920*/  LDS R189, [R3+UR12+0x100] ;  /* 0x0001000c03bd7984 */ /* 0x000fe80008000800 */
[----:B------:R-:W1:Y:S04]  /*3d930*/  LDS R191, [R3+UR12+0x900] ;  /* 0x0009000c03bf7984 */ /* 0x000e680008000800 */
[----:B------:R-:W-:Y:S04]  /*3d940*/  STL [R1+0x4d2c], R18 ;  /* 0x004d2c1201007387 */ /* 0x000fe80000100800 */
[----:B------:R-:W-:Y:S04]  /*3d950*/  STL [R1+0x4d28], R19 ;  /* 0x004d281301007387 */ /* 0x000fe80000100800 */
[----:B------:R-:W-:Y:S04]  /*3d960*/  STL [R1+0x4c88], R252 ;  /* 0x004c88fc01007387 */ /* 0x000fe80000100800 */
[----:B---3--:R-:W-:Y:S04]  /*3d970*/  STL [R1+0x4d24], R14 ;  /* 0x004d240e01007387 */ /* 0x008fe80000100800 */
[----:B------:R-:W-:Y:S04]  /*3d980*/  STL [R1+0x4d20], R15 ;  /* 0x004d200f01007387 */ /* 0x000fe80000100800 */
[----:B----4-:R-:W-:Y:S04]  /*3d990*/  STL [R1+0x4d10], R10 ;  /* 0x004d100a01007387 */ /* 0x010fe80000100800 */
[----:B------:R-:W-:Y:S04]  /*3d9a0*/  STL [R1+0x4d0c], R11 ;  /* 0x004d0c0b01007387 */ /* 0x000fe80000100800 */
[----:B-1----:R-:W-:Y:S04]  /*3d9b0*/  STL [R1+0x4d04], R6 ;  /* 0x004d040601007387 */ /* 0x002fe80000100800 */
[----:B------:R-:W-:Y:S04]  /*3d9c0*/  STL [R1+0x4d00], R7 ;  /* 0x004d000701007387 */ /* 0x000fe80000100800 */
[----:B------:R-:W3:Y:S04]  /*3d9d0*/  LDL.LU.64 R32, [R1+0x20] ;  /* 0x0000200001207983 */ /* 0x000ee80000300a00 */
[----:B------:R-:W3:Y:S04]  /*3d9e0*/  LDL.LU.64 R34, [R1+0x28] ;  /* 0x0000280001227983 */ /* 0x000ee80000300a00 */
[----:B------:R-:W-:Y:S04]  /*3d9f0*/  STL.64 [R1+0x280], R40 ;  /* 0x0002802801007387 */ /* 0x000fe80000100a00 */
[----:B------:R1:W-:Y:S04]  /*3da00*/  STL.64 [R1+0x288], R42 ;  /* 0x0002882a01007387 */ /* 0x0003e80000100a00 */
[----:B------:R-:W-:Y:S04]  /*3da10*/  LDS R193, [R252+UR12+0x100] ;  /* 0x0001000cfcc17984 */ /* 0x000fe80008000800 */
[----:B------:R-:W4:Y:S01]  /*3da20*/  LDS R195, [R252+UR12+0x900] ;  /* 0x0009000cfcc37984 */ /* 0x000f220008000800 */
[-C--:B-1----:R-:W-:Y:S03]  /*3da30*/  HMMA.1688.F32.TF32 R40, R128, R16.reuse, R228 ;  /* 0x000000108028723c */ /* 0x082fe600000810e4 */
[----:B------:R-:W-:Y:S04]  /*3da40*/  LDS R236, [R0+UR12+0x180] ;  /* 0x0001800c00ec7984 */ /* 0x000fe80008000800 */
[----:B------:R-:W-:Y:S04]  /*3da50*/  LDS R238, [R0+UR12+0x980] ;  /* 0x0009800c00ee7984 */ /* 0x000fe80008000800 */
[----:B------:R-:W-:Y:S04]  /*3da60*/  LDS R237, [R3+UR12+0x180] ;  /* 0x0001800c03ed7984 */ /* 0x000fe80008000800 */
[----:B------:R-:W1:Y:S04]  /*3da70*/  LDS R239, [R3+UR12+0x980] ;  /* 0x0009800c03ef7984 */ /* 0x000e680008000800 */
[----:B------:R-:W-:Y:S04]  /*3da80*/  LDS R37, [R252+UR12+0x180] ;  /* 0x0001800cfc257984 */ /* 0x000fe80008000800 */
[----:B------:R-:W1:Y:S01]  /*3da90*/  LDS R39, [R252+UR12+0x980] ;  /* 0x0009800cfc277984 */ /* 0x000e620008000800 */
[-C--:B------:R-:W-:Y:S03]  /*3daa0*/  HMMA.1688.F32.TF32 R52, R140, R16.reuse, R196 ;  /* 0x000000108c34723c */ /* 0x080fe600000810c4 */
[----:B------:R-:W-:Y:S03]  /*3dab0*/  STL.64 [R1+0x350], R40 ;  /* 0x0003502801007387 */ /* 0x000fe60000100a00 */
[-C--:B------:R-:W-:Y:S01]  /*3dac0*/  HMMA.1688.F32.TF32 R48, R144, R16.reuse, R172 ;  /* 0x000000109030723c */ /* 0x080fe200000810ac */
[----:B------:R4:W-:Y:S04]  /*3dad0*/  STL.64 [R1+0x358], R42 ;  /* 0x0003582a01007387 */ /* 0x0009e80000100a00 */
[----:B------:R-:W-:Y:S04]  /*3dae0*/  LDSM.16.M88.4 R60, [R2+UR12+0x26000] ;  /* 0x0260000c023c783b */ /* 0x000fe80008000200 */
[----:B------:R-:W-:Y:S01]  /*3daf0*/  LDSM.16.M88.4 R56, [R2+UR12+0x2b000] ;  /* 0x02b0000c0238783b */ /* 0x000fe20008000200 */
[-C--:B----4-:R-:W-:Y:S07]  /*3db00*/  HMMA.1688.F32.TF32 R40, R188, R16.reuse, R112 ;  /* 0x00000010bc28723c */ /* 0x090fee0000081070 */
[----:B------:R-:W-:Y:S04]  /*3db10*/  STL.64 [R1+0x220], R52 ;  /* 0x0002203401007387 */ /* 0x000fe80000100a00 */
[----:B------:R4:W-:Y:S04]  /*3db20*/  STL.64 [R1+0x228], R54 ;  /* 0x0002283601007387 */ /* 0x0009e80000100a00 */
[----:B------:R-:W-:Y:S04]  /*3db30*/  STL.64 [R1+0x480], R48 ;  /* 0x0004803001007387 */ /* 0x000fe80000100a00 */
[----:B------:R1:W-:Y:S01]  /*3db40*/  STL.64 [R1+0x488], R50 ;  /* 0x0004883201007387 */ /* 0x0003e20000100a00 */
[-C--:B----4-:R-:W-:Y:S03]  /*3db50*/  HMMA.1688.F32.TF32 R52, R192, R16.reuse, R96 ;  /* 0x00000010c034723c */ /* 0x090fe60000081060 */
[----:B------:R-:W-:Y:S03]  /*3db60*/  STL.64 [R1+0x260], R40 ;  /* 0x0002602801007387 */ /* 0x000fe60000100a00 */
[-C--:B-1----:R-:W-:Y:S01]  /*3db70*/  HMMA.1688.F32.TF32 R48, R236, R16.reuse, R68 ;  /* 0x00000010ec30723c */ /* 0x082fe20000081044 */
[----:B------:R1:W-:Y:S04]  /*3db80*/  STL.64 [R1+0x268], R42 ;  /* 0x0002682a01007387 */ /* 0x0003e80000100a00 */
[----:B------:R-:W4:Y:S01]  /*3db90*/  LDSM.16.M88.4 R68, [R2+UR12+0x24000] ;  /* 0x0240000c0244783b */ /* 0x000f220008000200 */
[----:B-1----:R-:W-:Y:S11]  /*3dba0*/  HMMA.1688.F32.TF32 R40, R36, R16, R168 ;  /* 0x000000102428723c */ /* 0x002ff600000810a8 */
[----:B------:R-:W-:Y:S04]  /*3dbb0*/  STL.64 [R1+0x540], R52 ;  /* 0x0005403401007387 */ /* 0x000fe80000100a00 */
[----:B------:R-:W-:Y:S01]  /*3dbc0*/  STL.64 [R1+0x548], R54 ;  /* 0x0005483601007387 */ /* 0x000fe20000100a00 */
[-C--:B--2---:R-:W-:Y:S03]  /*3dbd0*/  HMMA.1688.F32.TF32 R16, R132, R12.reuse, R24 ;  /* 0x0000000c8410723c */ /* 0x084fe60000081018 */
[----:B------:R-:W-:Y:S04]  /*3dbe0*/  STL.64 [R1+0x290], R48 ;  /* 0x0002903001007387 */ /* 0x000fe80000100a00 */
[----:B------:R1:W-:Y:S04]  /*3dbf0*/  STL.64 [R1+0x298], R50 ;  /* 0x0002983201007387 */ /* 0x0003e80000100a00 */
[----:B------:R-:W2:Y:S04]  /*3dc00*/  LDL.LU.64 R24, [R1+0x30] ;  /* 0x0000300001187983 */ /* 0x000ea80000300a00 */
[----:B------:R-:W-:Y:S04]  /*3dc10*/  LDSM.16.M88.4 R52, [R2+UR12+0x2c000] ;  /* 0x02c0000c0234783b */ /* 0x000fe80008000200 */
[----:B------:R-:W-:Y:S04]  /*3dc20*/  STL.64 [R1+0x5a0], R40 ;  /* 0x0005a02801007387 */ /* 0x000fe80000100a00 */
[----:B------:R4:W-:Y:S04]  /*3dc30*/  STL.64 [R1+0x5a8], R42 ;  /* 0x0005a82a01007387 */ /* 0x0009e80000100a00 */
[----:B------:R-:W2:Y:S01]  /*3dc40*/  LDL.LU.64 R26, [R1+0x38] ;  /* 0x00003800011a7983 */ /* 0x000ea20000300a00 */
[-C--:B-1----:R-:W-:Y:S03]  /*3dc50*/  HMMA.1688.F32.TF32 R48, R128, R12.reuse, R232 ;  /* 0x0000000c8030723c */ /* 0x082fe600000810e8 */
[----:B------:R-:W-:Y:S03]  /*3dc60*/  STL.64 [R1+0x190], R16 ;  /* 0x0001901001007387 */ /* 0x000fe60000100a00 */
[-C--:B----4-:R-:W-:Y:S01]  /*3dc70*/  HMMA.1688.F32.TF32 R40, R140, R12.reuse, R184 ;  /* 0x0000000c8c28723c */ /* 0x090fe200000810b8 */
[----:B------:R1:W-:Y:S05]  /*3dc80*/  STL.64 [R1+0x198], R18 ;  /* 0x0001981201007387 */ /* 0x0003ea0000100a00 */
[-C--:B-1----:R-:W-:Y:S11]  /*3dc90*/  HMMA.1688.F32.TF32 R16, R144, R12.reuse, R124 ;  /* 0x0000000c9010723c */ /* 0x082ff6000008107c */
[----:B------:R-:W-:Y:S04]  /*3dca0*/  STL.64 [R1+0x2c0], R48 ;  /* 0x0002c03001007387 */ /* 0x000fe80000100a00 */
[----:B------:R1:W-:Y:S04]  /*3dcb0*/  STL.64 [R1+0x2c8], R50 ;  /* 0x0002c83201007387 */ /* 0x0003e80000100a00 */
[----:B------:R-:W-:Y:S04]  /*3dcc0*/  STL.64 [R1+0x130], R40 ;  /* 0x0001302801007387 */ /* 0x000fe80000100a00 */
[----:B------:R4:W-:Y:S01]  /*3dcd0*/  STL.64 [R1+0x138], R42 ;  /* 0x0001382a01007387 */ /* 0x0009e20000100a00 */
[-C--:B-1----:R-:W-:Y:S03]  /*3dce0*/  HMMA.1688.F32.TF32 R48, R188, R12.reuse, R108 ;  /* 0x0000000cbc30723c */ /* 0x082fe6000008106c */
[----:B------:R-:W-:Y:S03]  /*3dcf0*/  STL.64 [R1+0x420], R16 ;  /* 0x0004201001007387 */ /* 0x000fe60000100a00 */
[-C--:B----4-:R-:W-:Y:S01]  /*3dd00*/  HMMA.1688.F32.TF32 R40, R192, R12.reuse, R92 ;  /* 0x0000000cc028723c */ /* 0x090fe2000008105c */
[----:B------:R1:W-:Y:S05]  /*3dd10*/  STL.64 [R1+0x428], R18 ;  /* 0x0004281201007387 */ /* 0x0003ea0000100a00 */
[-C--:B-1----:R-:W-:Y:S01]  /*3dd20*/  HMMA.1688.F32.TF32 R16, R236, R12.reuse, R64 ;  /* 0x0000000cec10723c */ /* 0x082fe20000081040 */
[----:B------:R-:W1:Y:S05]  /*3dd30*/  LDSM.16.M88.4 R64, [R2+UR12+0x25000] ;  /* 0x0250000c0240783b */ /* 0x000e6a0008000200 */
[----:B------:R-:W-:Y:S05]  /*3dd40*/  HMMA.1688.F32.TF32 R12, R36, R12, R164 ;  /* 0x0000000c240c723c */ /* 0x000fea00000810a4 */
[----:B------:R-:W-:Y:S04]  /*3dd50*/  STL.64 [R1+0x180], R48 ;  /* 0x0001803001007387 */ /* 0x000fe80000100a00 */
[----:B------:R-:W-:Y:S04]  /*3dd60*/  STL.64 [R1+0x188], R50 ;  /* 0x0001883201007387 */ /* 0x000fe80000100a00 */
[----:B------:R-:W-:Y:S04]  /*3dd70*/  STL.64 [R1+0x520], R40 ;  /* 0x0005202801007387 */ /* 0x000fe80000100a00 */
[----:B------:R-:W-:Y:S04]  /*3dd80*/  STL.64 [R1+0x528], R42 ;  /* 0x0005282a01007387 */ /* 0x000fe80000100a00 */
[----:B------:R-:W-:Y:S04]  /*3dd90*/  STL.64 [R1+0x1a0], R16 ;  /* 0x0001a01001007387 */ /* 0x000fe80000100a00 */
[----:B------:R4:W-:Y:S04]  /*3dda0*/  STL.64 [R1+0x1a8], R18 ;  /* 0x0001a81201007387 */ /* 0x0009e80000100a00 */
[----:B------:R-:W-:Y:S04]  /*3ddb0*/  STL.64 [R1+0x580], R12 ;  /* 0x0005800c01007387 */ /* 0x000fe80000100a00 */
[----:B------:R1:W-:Y:S01]  /*3ddc0*/  STL.64 [R1+0x588], R14 ;  /* 0x0005880e01007387 */ /* 0x0003e20000100a00 */
[-C--:B----4-:R-:W-:Y:S03]  /*3ddd0*/  HMMA.1688.F32.TF32 R16, R128, R8.reuse, R200 ;  /* 0x000000088010723c */ /* 0x090fe600000810c8 */
[----:B------:R-:W-:Y:S04]  /*3dde0*/  LDSM.16.M88.4 R48, [R2+UR12+0x2d000] ;  /* 0x02d0000c0230783b */ /* 0x000fe80008000200 */
[----:B------:R-:W-:Y:S01]  /*3ddf0*/  LDSM.16.M88.4 R40, [R2+UR12+0x2f000] ;  /* 0x02f0000c0228783b */ /* 0x000fe20008000200 */
[-C--:B-1----:R-:W-:Y:S06]  /*3de00*/  HMMA.1688.F32.TF32 R12, R140, R8.reuse, R180 ;  /* 0x000000088c0c723c */ /* 0x082fec00000810b4 */
[----:B---3--:R-:W-:-:S15]  /*3de10*/  HMMA.1688.F32.TF32 R32, R132, R8, R32 ;  /* 0x000000088420723c */ /* 0x008fde0000081020 */
[----:B------:R-:W-:-:S08]  /*3de20*/  NOP ;  /* 0x0000000000007918 */ /* 0x000fd00000000000 */
[----:B------:R-:W-:Y:S04]  /*3de30*/  STL.64 [R1+0xf0], R32 ;  /* 0x0000f02001007387 */ /* 0x000fe80000100a00 */
[----:B------:R-:W-:Y:S04]  /*3de40*/  STL.64 [R1+0xf8], R34 ;  /* 0x0000f82201007387 */ /* 0x000fe80000100a00 */
[----:B------:R-:W-:Y:S04]  /*3de50*/  STL.64 [R1+0xb0], R12 ;  /* 0x0000b00c01007387 */ /* 0x000fe80000100a00 */
[----:B------:R1:W-:Y:S04]  /*3de60*/  STL.64 [R1+0x200], R16 ;  /* 0x0002001001007387 */ /* 0x0003e80000100a00 */
[----:B------:R-:W-:Y:S04]  /*3de70*/  STL.64 [R1+0x208], R18 ;  /* 0x0002081201007387 */ /* 0x000fe80000100a00 */
[----:B------:R3:W-:Y:S01]  /*3de80*/  STL [R1+0xb8], R14 ;  /* 0x0000b80e01007387 */ /* 0x0007e20000100800 */
[----:B-1----:R-:W-:-:S02]  /*3de90*/  IMAD.MOV.U32 R17, RZ, RZ, R15 ;  /* 0x000000ffff117224 */ /* 0x002fc400078e000f */
[-C--:B---3--:R-:W-:Y:S03]  /*3dea0*/  HMMA.1688.F32.TF32 R12, R144, R8.reuse, R120 ;  /* 0x00000008900c723c */ /* 0x088fe60000081078 */
[----:B------:R1:W-:Y:S03]  /*3deb0*/  STL [R1+0x4c8c], R17 ;  /* 0x004c8c1101007387 */ /* 0x0003e60000100800 */
[-C--:B------:R-:W-:Y:S06]  /*3dec0*/  HMMA.1688.F32.TF32 R32, R188, R8.reuse, R104 ;  /* 0x00000008bc20723c */ /* 0x080fec0000081068 */
[-C--:B-1----:R-:W-:Y:S11]  /*3ded0*/  HMMA.1688.F32.TF32 R16, R192, R8.reuse, R88 ;  /* 0x00000008c010723c */ /* 0x082ff60000081058 */
[----:B------:R-:W-:Y:S04]  /*3dee0*/  STL.64 [R1+0x3b0], R12 ;  /* 0x0003b00c01007387 */ /* 0x000fe80000100a00 */
[----:B------:R1:W-:Y:S02]  /*3def0*/  STL.64 [R1+0x3b8], R14 ;  /* 0x0003b80e01007387 */ /* 0x0003e40000100a00 */
[-C--:B-1----:R-:W-:Y:S02]  /*3df00*/  HMMA.1688.F32.TF32 R12, R236, R8.reuse, R44 ;  /* 0x00000008ec0c723c */ /* 0x082fe4000008102c */
[----:B------:R-:W-:Y:S04]  /*3df10*/  STL.64 [R1+0x100], R32 ;  /* 0x0001002001007387 */ /* 0x000fe80000100a00 */
[----:B------:R-:W-:Y:S01]  /*3df20*/  HMMA.1688.F32.TF32 R8, R36, R8, R160 ;  /* 0x000000082408723c */ /* 0x000fe200000810a0 */
[----:B------:R-:W-:Y:S04]  /*3df30*/  STL.64 [R1+0x108], R34 ;  /* 0x0001082201007387 */ /* 0x000fe80000100a00 */
[----:B------:R-:W-:Y:S04]  /*3df40*/  STL.64 [R1+0x4c0], R16 ;  /* 0x0004c01001007387 */ /* 0x000fe80000100a00 */
[----:B------:R-:W-:Y:S04]  /*3df50*/  STL.64 [R1+0x4c8], R18 ;  /* 0x0004c81201007387 */ /* 0x000fe80000100a00 */
[----:B------:R-:W1:Y:S01]  /*3df60*/  LDSM.16.M88.4 R32, [R2+UR12+0x27000] ;  /* 0x0270000c0220783b */ /* 0x000e620008000200 */
[-C--:B--2---:R-:W-:Y:S03]  /*3df70*/  HMMA.1688.F32.TF32 R24, R132, R4.reuse, R24 ;  /* 0x000000048418723c */ /* 0x084fe60000081018 */
[----:B------:R-:W-:Y:S04]  /*3df80*/  STL.64 [R1+0x110], R12 ;  /* 0x0001100c01007387 */ /* 0x000fe80000100a00 */
[----:B------:R2:W-:Y:S04]  /*3df90*/  STL.64 [R1+0x118], R14 ;  /* 0x0001180e01007387 */ /* 0x0005e80000100a00 */
[----:B------:R-:W-:Y:S04]  /*3dfa0*/  STL.64 [R1+0x560], R8 ;  /* 0x0005600801007387 */ /* 0x000fe80000100a00 */
[----:B------:R3:W-:Y:S04]  /*3dfb0*/  STL.64 [R1+0x568], R10 ;  /* 0x0005680a01007387 */ /* 0x0007e80000100a00 */
[----:B------:R-:W-:Y:S05]  /*3dfc0*/  LDSM.16.M88.4 R44, [R2+UR12+0x2e000] ;  /* 0x02e0000c022c783b */ /* 0x000fea0008000200 */
[----:B--2---:R-:W-:Y:S01]  /*3dfd0*/  MOV R14, R26 ;  /* 0x0000001a000e7202 */ /* 0x004fe20000000f00 */
[----:B------:R-:W-:Y:S01]  /*3dfe0*/  IMAD.MOV.U32 R15, RZ, RZ, R27 ;  /* 0x000000ffff0f7224 */ /* 0x000fe200078e001b */
[----:B------:R-:W-:Y:S01]  /*3dff0*/  STL [R1+0xa4], R25 ;  /* 0x0000a41901007387 */ /* 0x000fe20000100800 */
[-C--:B---3--:R-:W-:Y:S03]  /*3e000*/  HMMA.1688.F32.TF32 R8, R140, R4.reuse, R176 ;  /* 0x000000048c08723c */ /* 0x088fe600000810b0 */
[----:B------:R-:W-:Y:S04]  /*3e010*/  STL [R1+0x4d38], R14 ;  /* 0x004d380e01007387 */ /* 0x000fe80000100800 */
[----:B------:R2:W-:Y:S02]  /*3e020*/  STL [R1+0x4d34], R15 ;  /* 0x004d340f01007387 */ /* 0x0005e40000100800 */
[----:B--2---:R-:W-:-:S14]  /*3e030*/  HMMA.1688.F32.TF32 R12, R128, R4, R204 ;  /* 0x00000004800c723c */ /* 0x004fdc00000810cc */
[----:B------:R-:W-:Y:S01]  /*3e040*/  STL [R1+0x80], R8 ;  /* 0x0000800801007387 */ /* 0x000fe20000100800 */
[----:B------:R-:W-:-:S08]  /*3e050*/  IMAD.MOV.U32 R17, RZ, RZ, R9 ;  /* 0x000000ffff117224 */ /* 0x000fd000078e0009 */
[----:B------:R-:W-:Y:S04]  /*3e060*/  STL.64 [R1+0x160], R12 ;  /* 0x0001600c01007387 */ /* 0x000fe80000100a00 */
[----:B------:R2:W-:Y:S04]  /*3e070*/  STL.64 [R1+0x168], R14 ;  /* 0x0001680e01007387 */ /* 0x0005e80000100a00 */
[----:B------:R3:W-:Y:S01]  /*3e080*/  STL.64 [R1+0x88], R10 ;  /* 0x0000880a01007387 */ /* 0x0007e20000100a00 */
[-C--:B--2---:R-:W-:Y:S06]  /*3e090*/  HMMA.1688.F32.TF32 R12, R144, R4.reuse, R116 ;  /* 0x00000004900c723c */ /* 0x084fec0000081074 */
[----:B---3--:R-:W-:Y:S01]  /*3e0a0*/  HMMA.1688.F32.TF32 R8, R188, R4, R100 ;  /* 0x00000004bc08723c */ /* 0x008fe20000081064 */
[----:B------:R-:W-:-:S15]  /*3e0b0*/  STL [R1+0x4cf0], R17 ;  /* 0x004cf01101007387 */ /* 0x000fde0000100800 */
[----:B------:R-:W-:-:S07]  /*3e0c0*/  NOP ;  /* 0x0000000000007918 */ /* 0x000fce0000000000 */
[----:B------:R-:W-:Y:S01]  /*3e0d0*/  STL [R1+0x94], R9 ;  /* 0x0000940901007387 */ /* 0x000fe20000100800 */
[----:B------:R-:W-:-:S03]  /*3e0e0*/  MOV R252, R8 ;  /* 0x0000000800fc7202 */ /* 0x000fc60000000f00 */
[----:B------:R-:W-:Y:S04]  /*3e0f0*/  STL.64 [R1+0x340], R12 ;  /* 0x0003400c01007387 */ /* 0x000fe80000100a00 */
[----:B------:R-:W-:Y:S04]  /*3e100*/  STL.64 [R1+0x348], R14 ;  /* 0x0003480e01007387 */ /* 0x000fe80000100a00 */
[----:B------:R2:W-:Y:S02]  /*3e110*/  STL.64 [R1+0x98], R10 ;  /* 0x0000980a01007387 */ /* 0x0005e40000100a00 */
[----:B--2---:R-:W-:Y:S02]  /*3e120*/  HMMA.1688.F32.TF32 R8, R192, R4, R84 ;  /* 0x00000004c008723c */ /* 0x004fe40000081054 */
[----:B------:R-:W-:Y:S04]  /*3e130*/  STL [R1+0x4cf4], R252 ;  /* 0x004cf4fc01007387 */ /* 0x000fe80000100800 */
[----:B------:R-:W2:Y:S04]  /*3e140*/  LDL.LU.64 R12, [R1+0x40] ;  /* 0x00004000010c7983 */ /* 0x000ea80000300a00 */
[----:B------:R-:W2:-:S13]  /*3e150*/  LDL.LU.64 R14, [R1+0x48] ;  /* 0x00004800010e7983 */ /* 0x000e9a0000300a00 */
[----:B------:R-:W-:Y:S04]  /*3e160*/  STL.64 [R1+0x440], R8 ;  /* 0x0004400801007387 */ /* 0x000fe80000100a00 */
[----:B------:R3:W-:Y:S04]  /*3e170*/  STL.64 [R1+0x448], R10 ;  /* 0x0004480a01007387 */ /* 0x0007e80000100a00 */
[----:B------:R-:W4:Y:S01]  /*3e180*/  LDL.LU.64 R72, [R1+0x850] ;  /* 0x0008500001487983 */ /* 0x000f220000300a00 */
[----:B---3--:R-:W-:Y:S01]  /*3e190*/  HMMA.1688.F32.TF32 R8, R236, R4, R20 ;  /* 0x00000004ec08723c */ /* 0x008fe20000081014 */
[----:B------:R-:W-:-:S02]  /*3e1a0*/  IMAD.MOV.U32 R19, RZ, RZ, R24 ;  /* 0x000000ffff137224 */ /* 0x000fc400078e0018 */
[----:B------:R-:W3:Y:S03]  /*3e1b0*/  LDSM.16.M88.4 R20, [R2+UR12+0x28000] ;  /* 0x0280000c0214783b */ /* 0x000ee60008000200 */
[----:B------:R-:W-:Y:S01]  /*3e1c0*/  HMMA.1688.F32.TF32 R4, R36, R4, R28 ;  /* 0x000000042404723c */ /* 0x000fe2000008101c */
[----:B------:R-:W3:Y:S04]  /*3e1d0*/  LDSM.16.M88.4 R24, [R2+UR12+0x29000] ;  /* 0x0290000c0218783b */ /* 0x000ee80008000200 */
[----:B------:R-:W3:-:S12]  /*3e1e0*/  LDSM.16.M88.4 R28, [R2+UR12+0x2a000] ;  /* 0x02a0000c021c783b */ /* 0x000ed80008000200 */
[----:B------:R1:W-:Y:S04]  /*3e1f0*/  STL.64 [R1+0x70], R8 ;  /* 0x0000700801007387 */ /* 0x0003e80000100a00 */
[----:B------:R1:W-:Y:S04]  /*3e200*/  STL.64 [R1+0x78], R10 ;  /* 0x0000780a01007387 */ /* 0x0003e80000100a00 */
[----:B------:R-:W4:Y:S04]  /*3e210*/  LDL.LU.64 R74, [R1+0x858] ;  /* 0x00085800014a7983 */ /* 0x000f280000300a00 */
[----:B------:R-:W-:Y:S04]  /*3e220*/  STL.64 [R1+0x530], R4 ;  /* 0x0005300401007387 */ /* 0x000fe80000100a00 */
[----:B------:R4:W-:Y:S04]  /*3e230*/  STL.64 [R1+0x538], R6 ;  /* 0x0005380601007387 */ /* 0x0009e80000100a00 */
[----:B-1----:R-:W3:Y:S04]  /*3e240*/  LDL.LU.64 R8, [R1+0x8b0] ;  /* 0x0008b00001087983 */ /* 0x002ee80000300a00 */
[----:B------:R-:W3:Y:S04]  /*3e250*/  LDL.LU.64 R10, [R1+0x8b8] ;  /* 0x0008b800010a7983 */ /* 0x000ee80000300a00 */
[----:B------:R-:W3:Y:S04]  /*3e260*/  LDL.LU.64 R76, [R1+0x8e0] ;  /* 0x0008e000014c7983 */ /* 0x000ee80000300a00 */
[----:B------:R-:W3:Y:S04]  /*3e270*/  LDL.LU.64 R78, [R1+0x8e8] ;  /* 0x0008e800014e7983 */ /* 0x000ee80000300a00 */
[----:B------:R-:W3:Y:S04]  /*3e280*/  LDL.LU.64 R92, [R1+0x940] ;  /* 0x00094000015c7983 */ /* 0x000ee80000300a00 */
[----:B------:R-:W3:Y:S04]  /*3e290*/  LDL.LU.64 R94, [R1+0x948] ;  /* 0x00094800015e7983 */ /* 0x000ee80000300a00 */
[----:B------:R-:W-:Y:S04]  /*3e2a0*/  STL [R1+0x4cfc], R70 ;  /* 0x004cfc4601007387 */ /* 0x000fe80000100800 */
[----:B------:R-:W-:Y:S04]  /*3e2b0*/  STL [R1+0x4cf8], R71 ;  /* 0x004cf84701007387 */ /* 0x000fe80000100800 */
[----:B------:R-:W-:Y:S04]  /*3e2c0*/  STL [R1+0x4d14], R66 ;  /* 0x004d144201007387 */ /* 0x000fe80000100800 */
[----:B------:R-:W-:Y:S04]  /*3e2d0*/  STL [R1+0x4d08], R67 ;  /* 0x004d084301007387 */ /* 0x000fe80000100800 */
[----:B------:R-:W-:Y:S04]  /*3e2e0*/  STL [R1+0x4d1c], R62 ;  /* 0x004d1c3e01007387 */ /* 0x000fe80000100800 */
[----:B------:R-:W-:Y:S04]  /*3e2f0*/  STL [R1+0x4d18], R63 ;  /* 0x004d183f01007387 */ /* 0x000fe80000100800 */
[----:B------:R1:W-:Y:S04]  /*3e300*/  STL [R1+0x4d30], R35 ;  /* 0x004d302301007387 */ /* 0x0003e80000100800 */
[----:B------:R-:W-:Y:S01]  /*3e310*/  STL [R1+0x4b68], R2 ;  /* 0x004b680201007387 */ /* 0x000fe20000100800 */
[----:B--2---:R-:W-:-:S15]  /*3e320*/  HMMA.1688.F32.TF32 R80, R132, R68, R12 ;  /* 0x000000448450723c */ /* 0x004fde000008100c */
[----:B------:R-:W-:-:S08]  /*3e330*/  NOP ;  /* 0x0000000000007918 */ /* 0x000fd00000000000 */
[----:B------:R2:W-:Y:S04]  /*3e340*/  STL [R1+0x50], R80 ;  /* 0x0000505001007387 */ /* 0x0005e80000100800 */
[----:B------:R-:W2:Y:S04]  /*3e350*/  LDL.LU.64 R84, [R1+0x960] ;  /* 0x0009600001547983 */ /* 0x000ea80000300a00 */
[----:B------:R-:W2:Y:S04]  /*3e360*/  LDL.LU.64 R86, [R1+0x968] ;  /* 0x0009680001567983 */ /* 0x000ea80000300a00 */
[----:B------:R-:W2:Y:S04]  /*3e370*/  LDL.LU.64 R88, [R1+0x950] ;  /* 0x0009500001587983 */ /* 0x000ea80000300a00 */
[----:B------:R-:W2:Y:S01]  /*3e380*/  LDL.LU.64 R90, [R1+0x958] ;  /* 0x00095800015a7983 */ /* 0x000ea20000300a00 */
[----:B----4-:R-:W-:Y:S03]  /*3e390*/  HMMA.1688.F32.TF32 R4, R132, R64, R72 ;  /* 0x000000408404723c */ /* 0x010fe60000081048 */
[----:B------:R-:W4:Y:S04]  /*3e3a0*/  LDL.LU.64 R72, [R1+0x930] ;  /* 0x0009300001487983 */ /* 0x000f280000300a00 */
[----:B------:R-:W4:-:S15]  /*3e3b0*/  LDL.LU.64 R74, [R1+0x938] ;  /* 0x00093800014a7983 */ /* 0x000f1e0000300a00 */
[----:B------:R-:W-:-:S02]  /*3e3c0*/  NOP ;  /* 0x0000000000007918 */ /* 0x000fc40000000000 */
[----:B------:R-:W-:Y:S01]  /*3e3d0*/  IMAD.MOV.U32 R14, RZ, RZ, R4 ;  /* 0x000000ffff0e7224 */ /* 0x000fe200078e0004 */
[----:B-1----:R-:W-:Y:S01]  /*3e3e0*/  MOV R35, R6 ;  /* 0x0000000600237202 */ /* 0x002fe20000000f00 */
[----:B------:R-:W-:Y:S01]  /*3e3f0*/  IMAD.MOV.U32 R15, RZ, RZ, R5 ;  /* 0x000000ffff0f7224 */ /* 0x000fe200078e0005 */
[----:B---3--:R-:W-:Y:S01]  /*3e400*/  HMMA.1688.F32.TF32 R76, R132, R32, R76 ;  /* 0x00000020844c723c */ /* 0x008fe2000008104c */
[----:B------:R-:W-:-:S05]  /*3e410*/  IMAD.MOV.U32 R18, RZ, RZ, R7 ;  /* 0x000000ffff127224 */ /* 0x000fca00078e0007 */
[----:B------:R-:W-:-:S15]  /*3e420*/  HMMA.1688.F32.TF32 R4, R132, R60, R8 ;  /* 0x0000003c8404723c */ /* 0x000fde0000081008 */
[----:B------:R-:W-:-:S03]  /*3e430*/  NOP ;  /* 0x0000000000007918 */ /* 0x000fc60000000000 */
[----:B------:R-:W-:Y:S01]  /*3e440*/  MOV R11, R76 ;  /* 0x0000004c000b7202 */ /* 0x000fe20000000f00 */
[----:B------:R-:W-:Y:S02]  /*3e450*/  IMAD.MOV.U32 R67, RZ, RZ, R77 ;  /* 0x000000ffff437224 */ /* 0x000fe400078e004d */
[----:B------:R-:W3:Y:S03]  /*3e460*/  LDL.LU.64 R76, [R1+0x920] ;  /* 0x00092000014c7983 */ /* 0x000ee60000300a00 */
[----:B------:R-:W-:Y:S02]  /*3e470*/  IMAD.MOV.U32 R66, RZ, RZ, R6 ;  /* 0x000000ffff427224 */ /* 0x000fe400078e0006 */
[----:B------:R-:W-:Y:S01]  /*3e480*/  IMAD.MOV.U32 R10, RZ, RZ, R7 ;  /* 0x000000ffff0a7224 */ /* 0x000fe200078e0007 */
[----:B------:R-:W-:Y:S01]  /*3e490*/  MOV R7, R79 ;  /* 0x0000004f00077202 */ /* 0x000fe20000000f00 */
[----:B------:R-:W-:-:S02]  /*3e4a0*/  IMAD.MOV.U32 R6, RZ, RZ, R78 ;  /* 0x000000ffff067224 */ /* 0x000fc400078e004e */
[----:B------:R-:W3:Y:S01]  /*3e4b0*/  LDL.LU.64 R78, [R1+0x928] ;  /* 0x00092800014e7983 */ /* 0x000ee20000300a00 */
[----:B------:R-:W-:Y:S01]  /*3e4c0*/  HMMA.1688.F32.TF32 R92, R132, R20, R92 ;  /* 0x00000014845c723c */ /* 0x000fe2000008105c */
[----:B------:R-:W-:Y:S01]  /*3e4d0*/  IMAD.MOV.U32 R16, RZ, RZ, R81 ;  /* 0x000000ffff107224 */ /* 0x000fe200078e0051 */
[----:B------:R-:W-:Y:S01]  /*3e4e0*/  MOV R12, R83 ;  /* 0x00000053000c7202 */ /* 0x000fe20000000f00 */
[----:B------:R-:W-:Y:S01]  /*3e4f0*/  IMAD.MOV.U32 R13, RZ, RZ, R82 ;  /* 0x000000ffff0d7224 */ /* 0x000fe200078e0052 */
[----:B--2---:R-:W2:Y:S04]  /*3e500*/  LDL.LU.64 R80, [R1+0x910] ;  /* 0x0009100001507983 */ /* 0x004ea80000300a00 */
[----:B------:R-:W2:Y:S01]  /*3e510*/  LDL.LU.64 R82, [R1+0x918] ;  /* 0x0009180001527983 */ /* 0x000ea20000300a00 */
[----:B------:R-:W-:Y:S01]  /*3e520*/  IMAD.MOV.U32 R62, RZ, RZ, R4 ;  /* 0x000000ffff3e7224 */ /* 0x000fe200078e0004 */
[----:B------:R-:W-:-:S14]  /*3e530*/  MOV R63, R5 ;  /* 0x00000005003f7202 */ /* 0x000fdc0000000f00 */
[----:B------:R-:W-:Y:S01]  /*3e540*/  IMAD.MOV.U32 R9, RZ, RZ, R92 ;  /* 0x000000ffff097224 */ /* 0x000fe200078e005c */
[----:B------:R-:W-:Y:S01]  /*3e550*/  MOV R5, R94 ;  /* 0x0000005e00057202 */ /* 0x000fe20000000f00 */
[----:B------:R-:W-:Y:S02]  /*3e560*/  IMAD.MOV.U32 R8, RZ, RZ, R93 ;  /* 0x000000ffff087224 */ /* 0x000fe400078e005d */
[----:B------:R-:W-:Y:S01]  /*3e570*/  IMAD.MOV.U32 R4, RZ, RZ, R95 ;  /* 0x000000ffff047224 */ /* 0x000fe200078e005f */
[C---:B------:R-:W-:Y:S06]  /*3e580*/  HMMA.1688.F32.TF32 R84, R132.reuse, R24, R84 ;  /* 0x000000188454723c */ /* 0x040fec0000081054 */
[----:B------:R-:W-:-:S15]  /*3e590*/  HMMA.1688.F32.TF32 R248, R132, R28, R88 ;  /* 0x0000001c84f8723c */ /* 0x000fde0000081058 */
[----:B------:R-:W-:-:S03]  /*3e5a0*/  NOP ;  /* 0x0000000000007918 */ /* 0x000fc60000000000 */
[----:B------:R-:W-:Y:S01]  /*3e5b0*/  IMAD.MOV.U32 R70, RZ, RZ, R84 ;  /* 0x000000ffff467224 */ /* 0x000fe200078e0054 */
[----:B------:R-:W-:Y:S01]  /*3e5c0*/  MOV R71, R85 ;  /* 0x0000005500477202 */ /* 0x000fe20000000f00 */
[----:B------:R-:W-:Y:S01]  /*3e5d0*/  IMAD.MOV.U32 R252, RZ, RZ, R86 ;  /* 0x000000fffffc7224 */ /* 0x000fe200078e0056 */
[----:B------:R-:W2:Y:S01]  /*3e5e0*/  LDL.LU.64 R84, [R1+0x900] ;  /* 0x0009000001547983 */ /* 0x000ea20000300a00 */
[----:B------:R-:W-:-:S03]  /*3e5f0*/  IMAD.MOV.U32 R17, RZ, RZ, R87 ;  /* 0x000000ffff117224 */ /* 0x000fc600078e0057 */
[----:B------:R-:W2:Y:S04]  /*3e600*/  LDL.LU.64 R86, [R1+0x908] ;  /* 0x0009080001567983 */ /* 0x000ea80000300a00 */
[----:B------:R-:W2:Y:S01]  /*3e610*/  LDL.LU.64 R88, [R1+0x8f0] ;  /* 0x0008f00001587983 */ /* 0x000ea20000300a00 */
[C---:B----4-:R-:W-:Y:S03]  /*3e620*/  HMMA.1688.F32.TF32 R72, R132.reuse, R56, R72 ;  /* 0x000000388448723c */ /* 0x050fe60000081048 */
[----:B------:R-:W4:Y:S04]  /*3e630*/  LDL.LU.64 R90, [R1+0x8f8] ;  /* 0x0008f800015a7983 */ /* 0x000f280000300a00 */
[----:B------:R-:W4:Y:S04]  /*3e640*/  LDL.LU.64 R92, [R1+0x60] ;  /* 0x00006000015c7983 */ /* 0x000f280000300a00 */
[----:B------:R-:W4:Y:S04]  /*3e650*/  LDL.LU.64 R94, [R1+0x68] ;  /* 0x00006800015e7983 */ /* 0x000f280000300a00 */
[----:B------:R-:W-:Y:S04]  /*3e660*/  STL.64 [R1+0x4c98], R250 ;  /* 0x004c98fa01007387 */ /* 0x000fe80000100a00 */
[----:B------:R-:W-:Y:S04]  /*3e670*/  STL.64 [R1+0x4c90], R248 ;  /* 0x004c90f801007387 */ /* 0x000fe80000100a00 */
[----:B------:R-:W4:Y:S04]  /*3e680*/  LDL.LU.64 R112, [R1+0x830] ;  /* 0x0008300001707983 */ /* 0x000f280000300a00 */
[----:B------:R-:W4:Y:S04]  /*3e690*/  LDL.LU.64 R114, [R1+0x838] ;  /* 0x0008380001727983 */ /* 0x000f280000300a00 */
[----:B------:R-:W-:Y:S04]  /*3e6a0*/  STL.64 [R1+0x4ca8], R74 ;  /* 0x004ca84a01007387 */ /* 0x000fe80000100a00 */
[----:B------:R-:W-:Y:S04]  /*3e6b0*/  STL.64 [R1+0x4ca0], R72 ;  /* 0x004ca04801007387 */ /* 0x000fe80000100a00 */
[----:B------:R-:W4:Y:S04]  /*3e6c0*/  LDL.LU.64 R108, [R1+0x150] ;  /* 0x00015000016c7983 */ /* 0x000f280000300a00 */
[----:B------:R-:W4:Y:S01]  /*3e6d0*/  LDL.LU.64 R110, [R1+0x158] ;  /* 0x00015800016e7983 */ /* 0x000f220000300a00 */
[----:B---3--:R-:W-:-:S15]  /*3e6e0*/  HMMA.1688.F32.TF32 R76, R132, R52, R76 ;  /* 0x00000034844c723c */ /* 0x008fde000008104c */
[----:B------:R-:W-:-:S08]  /*3e6f0*/  NOP ;  /* 0x0000000000007918 */ /* 0x000fd00000000000 */
[----:B------:R-:W-:Y:S04]  /*3e700*/  STL.64 [R1+0x4cb8], R78 ;  /* 0x004cb84e01007387 */ /* 0x000fe80000100a00 */
[----:B------:R1:W-:Y:S04]  /*3e710*/  STL.64 [R1+0x4cb0], R76 ;  /* 0x004cb04c01007387 */ /* 0x0003e80000100a00 */
[----:B-1----:R-:W3:Y:S04]  /*3e720*/  LDL.LU.64 R76, [R1+0x8d0] ;  /* 0x0008d000014c7983 */ /* 0x002ee80000300a00 */
[----:B------:R-:W3:Y:S04]  /*3e730*/  LDL.LU.64 R78, [R1+0x8d8] ;  /* 0x0008d800014e7983 */ /* 0x000ee80000300a00 */
[----:B------:R-:W3:Y:S04]  /*3e740*/  LDL.LU.64 R72, [R1+0x8c0] ;  /* 0x0008c00001487983 */ /* 0x000ee80000300a00 */
[----:B------:R-:W3:Y:S01]  /*3e750*/  LDL.LU.64 R74, [R1+0x8c8] ;  /* 0x0008c800014a7983 */ /* 0x000ee20000300a00 */
[C---:B--2---:R-:W-:Y:S03]  /*3e760*/  HMMA.1688.F32.TF32 R80, R132.reuse, R48, R80 ;  /* 0x000000308450723c */ /* 0x044fe60000081050 */
[----:B------:R-:W2:Y:S04]  /*3e770*/  LDL.LU.64 R100, [R1+0x140] ;  /* 0x0001400001647983 */ /* 0x000ea80000300a00 */
[----:B------:R-:W2:Y:S04]  /*3e780*/  LDL.LU.64 R102, [R1+0x148] ;  /* 0x0001480001667983 */ /* 0x000ea80000300a00 */
[----:B------:R-:W2:Y:S04]  /*3e790*/  LDL.LU.64 R96, [R1+0x8a0] ;  /* 0x0008a00001607983 */ /* 0x000ea80000300a00 */
[----:B------:R-:W2:Y:S08]  /*3e7a0*/  LDL.LU.64 R98, [R1+0x8a8] ;  /* 0x0008a80001627983 */ /* 0x000eb00000300a00 */
[----:B------:R-:W-:Y:S04]  /*3e7b0*/  STL.64 [R1+0x4cc8], R82 ;  /* 0x004cc85201007387 */ /* 0x000fe80000100a00 */
[----:B------:R-:W-:Y:S04]  /*3e7c0*/  STL.64 [R1+0x4cc0], R80 ;  /* 0x004cc05001007387 */ /* 0x000fe80000100a00 */
[----:B------:R-:W2:Y:S04]  /*3e7d0*/  LDL.LU.64 R104, [R1+0x890] ;  /* 0x0008900001687983 */ /* 0x000ea80000300a00 */
[----:B------:R-:W2:Y:S01]  /*3e7e0*/  LDL.LU.64 R106, [R1+0x898] ;  /* 0x00089800016a7983 */ /* 0x000ea20000300a00 */
[C---:B------:R-:W-:Y:S06]  /*3e7f0*/  HMMA.1688.F32.TF32 R84, R132.reuse, R44, R84 ;  /* 0x0000002c8454723c */ /* 0x040fec0000081054 */
[----:B----4-:R-:W-:Y:S06]  /*3e800*/  HMMA.1688.F32.TF32 R88, R132, R40, R88 ;  /* 0x000000288458723c */ /* 0x010fec0000081058 */
[C---:B------:R-:W-:Y:S11]  /*3e810*/  HMMA.1688.F32.TF32 R92, R128.reuse, R68, R92 ;  /* 0x00000044805c723c */ /* 0x040ff6000008105c */
[----:B------:R-:W-:Y:S04]  /*3e820*/  STL.64 [R1+0x4cd8], R86 ;  /* 0x004cd85601007387 */ /* 0x000fe80000100a00 */
[----:B------:R-:W-:Y:S04]  /*3e830*/  STL.64 [R1+0x4cd0], R84 ;  /* 0x004cd05401007387 */ /* 0x000fe80000100a00 */
[----:B------:R-:W-:Y:S04]  /*3e840*/  STL.64 [R1+0x4ce8], R90 ;  /* 0x004ce85a01007387 */ /* 0x000fe80000100a00 */
[----:B------:R1:W-:Y:S02]  /*3e850*/  STL.64 [R1+0x4ce0], R88 ;  /* 0x004ce05801007387 */ /* 0x0003e40000100a00 */
[C---:B-1----:R-:W-:Y:S02]  /*3e860*/  HMMA.1688.F32.TF32 R88, R128.reuse, R60, R108 ;  /* 0x0000003c8058723c */ /* 0x042fe4000008106c */
[----:B------:R1:W-:Y:S04]  /*3e870*/  STL [R1+0x4c84], R92 ;  /* 0x004c845c01007387 */ /* 0x0003e80000100800 */
[----:B------:R-:W-:Y:S01]  /*3e880*/  HMMA.1688.F32.TF32 R80, R128, R64, R112 ;  /* 0x000000408050723c */ /* 0x000fe20000081070 */
[----:B------:R4:W-:Y:S04]  /*3e890*/  STL [R1+0x4c80], R93 ;  /* 0x004c805d01007387 */ /* 0x0009e80000100800 */
[----:B------:R-:W-:Y:S04]  /*3e8a0*/  STL [R1+0x4c7c], R94 ;  /* 0x004c7c5e01007387 */ /* 0x000fe80000100800 */
[----:B------:R4:W-:Y:S04]  /*3e8b0*/  STL [R1+0x4c78], R95 ;  /* 0x004c785f01007387 */ /* 0x0009e80000100800 */
[----:B------:R-:W2:Y:S04]  /*3e8c0*/  LDL.LU.64 R84, [R1+0x880] ;  /* 0x0008800001547983 */ /* 0x000ea80000300a00 */
[----:B------:R-:W2:Y:S01]  /*3e8d0*/  LDL.LU.64 R86, [R1+0x888] ;  /* 0x0008880001567983 */ /* 0x000ea20000300a00 */
[----:B-1----:R-:W-:Y:S01]  /*3e8e0*/  MOV R92, R88 ;  /* 0x00000058005c7202 */ /* 0x002fe20000000f00 */
[----:B----4-:R-:W-:Y:S01]  /*3e8f0*/  IMAD.MOV.U32 R93, RZ, RZ, R89 ;  /* 0x000000ffff5d7224 */ /* 0x010fe200078e0059 */
[----:B------:R-:W-:Y:S01]  /*3e900*/  MOV R95, R91 ;  /* 0x0000005b005f7202 */ /* 0x000fe20000000f00 */
[----:B------:R-:W-:-:S02]  /*3e910*/  IMAD.MOV.U32 R94, RZ, RZ, R90 ;  /* 0x000000ffff5e7224 */ /* 0x000fc400078e005a */
[----:B------:R1:W-:Y:S04]  /*3e920*/  STL.64 [R1+0x60], R80 ;  /* 0x0000605001007387 */ /* 0x0003e80000100a00 */
[----:B------:R4:W-:Y:S04]  /*3e930*/  STL.64 [R1+0x68], R82 ;  /* 0x0000685201007387 */ /* 0x0009e80000100a00 */
[----:B-1----:R-:W2:Y:S04]  /*3e940*/  LDL.LU.64 R80, [R1+0x870] ;  /* 0x0008700001507983 */ /* 0x002ea80000300a00 */
[----:B----4-:R-:W4:Y:S01]  /*3e950*/  LDL.LU.64 R82, [R1+0x878] ;  /* 0x0008780001527983 */ /* 0x010f220000300a00 */
[----:B---3--:R-:W-:Y:S03]  /*3e960*/  HMMA.1688.F32.TF32 R88, R128, R32, R76 ;  /* 0x000000208058723c */ /* 0x008fe6000008104c */
[----:B------:R-:W3:Y:S04]  /*3e970*/  LDL.LU.64 R76, [R1+0x860] ;  /* 0x00086000014c7983 */ /* 0x000ee80000300a00 */
[----:B------:R-:W3:-:S15]  /*3e980*/  LDL.LU.64 R78, [R1+0x868] ;  /* 0x00086800014e7983 */ /* 0x000ede0000300a00 */
[----:B------:R-:W-:-:S01]  /*3e990*/  NOP ;  /* 0x0000000000007918 */ /* 0x000fc20000000000 */
[----:B------:R-:W-:Y:S04]  /*3e9a0*/  STL.64 [R1+0xd0], R88 ;  /* 0x0000d05801007387 */ /* 0x000fe80000100a00 */
[----:B------:R1:W-:Y:S02]  /*3e9b0*/  STL.64 [R1+0xd8], R90 ;  /* 0x0000d85a01007387 */ /* 0x0003e40000100a00 */
[C---:B-1----:R-:W-:Y:S02]  /*3e9c0*/  HMMA.1688.F32.TF32 R88, R128.reuse, R20, R72 ;  /* 0x000000148058723c */ /* 0x042fe40000081048 */
[----:B------:R-:W3:Y:S04]  /*3e9d0*/  LDL.LU.64 R72, [R1+0x840] ;  /* 0x0008400001487983 */ /* 0x000ee80000300a00 */
[----:B------:R-:W3:Y:S01]  /*3e9e0*/  LDL.LU.64 R74, [R1+0x848] ;  /* 0x00084800014a7983 */ /* 0x000ee20000300a00 */
[----:B--2---:R-:W-:-:S15]  /*3e9f0*/  HMMA.1688.F32.TF32 R100, R128, R24, R100 ;  /* 0x000000188064723c */ /* 0x004fde0000081064 */
[----:B------:R-:W-:-:S01]  /*3ea00*/  NOP ;  /* 0x0000000000007918 */ /* 0x000fc20000000000 */
[----:B------:R-:W-:Y:S04]  /*3ea10*/  STL.64 [R1+0xe0], R88 ;  /* 0x0000e05801007387 */ /* 0x000fe80000100a00 */
[----:B------:R1:W-:Y:S02]  /*3ea20*/  STL.64 [R1+0xe8], R90 ;  /* 0x0000e85a01007387 */ /* 0x0003e40000100a00 */
[C---:B-1----:R-:W-:Y:S02]  /*3ea30*/  HMMA.1688.F32.TF32 R88, R128.reuse, R28, R96 ;  /* 0x0000001c8058723c */ /* 0x042fe40000081060 */
[----:B------:R-:W2:Y:S04]  /*3ea40*/  LDL.LU.64 R96, [R1+0x780] ;  /* 0x0007800001607983 */ /* 0x000ea80000300a00 */
[----:B------:R1:W-:Y:S04]  /*3ea50*/  STL.64 [R1+0x140], R100 ;  /* 0x0001406401007387 */ /* 0x0003e80000100a00 */
[----:B------:R1:W-:Y:S04]  /*3ea60*/  STL.64 [R1+0x148], R102 ;  /* 0x0001486601007387 */ /* 0x0003e80000100a00 */
[----:B------:R-:W2:Y:S09]  /*3ea70*/  LDL.LU.64 R98, [R1+0x788] ;  /* 0x0007880001627983 */ /* 0x000eb20000300a00 */
[----:B------:R-:W-:Y:S04]  /*3ea80*/  STL.64 [R1+0x150], R88 ;  /* 0x0001505801007387 */ /* 0x000fe80000100a00 */
[----:B------:R1:W-:Y:S04]  /*3ea90*/  STL.64 [R1+0x158], R90 ;  /* 0x0001585a01007387 */ /* 0x0003e80000100a00 */
[----:B-1----:R-:W2:Y:S04]  /*3eaa0*/  LDL.LU.64 R100, [R1+0x7e0] ;  /* 0x0007e00001647983 */ /* 0x002ea80000300a00 */
[----:B------:R-:W2:Y:S01]  /*3eab0*/  LDL.LU.64 R102, [R1+0x7e8] ;  /* 0x0007e80001667983 */ /* 0x000ea20000300a00 */
[----:B------:R-:W-:Y:S03]  /*3eac0*/  HMMA.1688.F32.TF32 R88, R128, R56, R104 ;  /* 0x000000388058723c */ /* 0x000fe60000081068 */
[----:B------:R-:W2:Y:S04]  /*3ead0*/  LDL.LU.64 R104, [R1+0x820] ;  /* 0x0008200001687983 */ /* 0x000ea80000300a00 */
[----:B------:R-:W2:-:S15]  /*3eae0*/  LDL.LU.64 R106, [R1+0x828] ;  /* 0x00082800016a7983 */ /* 0x000e9e0000300a00 */
[----:B------:R-:W-:-:S01]  /*3eaf0*/  NOP ;  /* 0x0000000000007918 */ /* 0x000fc20000000000 */
[----:B------:R1:W-:Y:S04]  /*3eb00*/  STL.64 [R1+0x1c0], R88 ;  /* 0x0001c05801007387 */ /* 0x0003e80000100a00 */
[----:B------:R1:W-:Y:S04]  /*3eb10*/  STL.64 [R1+0x1c8], R90 ;  /* 0x0001c85a01007387 */ /* 0x0003e80000100a00 */
[----:B------:R-:W2:Y:S04]  /*3eb20*/  LDL.LU.64 R108, [R1+0x810] ;  /* 0x00081000016c7983 */ /* 0x000ea80000300a00 */
[----:B------:R-:W2:Y:S04]  /*3eb30*/  LDL.LU.64 R110, [R1+0x818] ;  /* 0x00081800016e7983 */ /* 0x000ea80000300a00 */
[----:B------:R-:W2:Y:S04]  /*3eb40*/  LDL.LU.64 R112, [R1+0x800] ;  /* 0x0008000001707983 */ /* 0x000ea80000300a00 */
[----:B------:R-:W2:Y:S01]  /*3eb50*/  LDL.LU.64 R114, [R1+0x808] ;  /* 0x0008080001727983 */ /* 0x000ea20000300a00 */
[C---:B------:R-:W-:Y:S06]  /*3eb60*/  HMMA.1688.F32.TF32 R84, R128.reuse, R52, R84 ;  /* 0x000000348054723c */ /* 0x040fec0000081054 */
[----:B----4-:R-:W-:-:S15]  /*3eb70*/  HMMA.1688.F32.TF32 R80, R128, R48, R80 ;  /* 0x000000308050723c */ /* 0x010fde0000081050 */
[----:B------:R-:W-:-:S02]  /*3eb80*/  NOP ;  /* 0x0000000000007918 */ /* 0x000fc40000000000 */
[----:B------:R-:W-:Y:S01]  /*3eb90*/  STL.64 [R1+0x1e0], R84 ;  /* 0x0001e05401007387 */ /* 0x000fe20000100a00 */
[C---:B---3--:R-:W-:Y:S03]  /*3eba0*/  HMMA.1688.F32.TF32 R76, R128.reuse, R44, R76 ;  /* 0x0000002c804c723c */ /* 0x048fe6000008104c */
[----:B------:R-:W-:Y:S04]  /*3ebb0*/  STL.64 [R1+0x1e8], R86 ;  /* 0x0001e85601007387 */ /* 0x000fe80000100a00 */
[----:B------:R-:W3:Y:S04]  /*3ebc0*/  LDL.LU.64 R116, [R1+0x7f0] ;  /* 0x0007f00001747983 */ /* 0x000ee80000300a00 */
[----:B------:R-:W3:Y:S04]  /*3ebd0*/  LDL.LU.64 R118, [R1+0x7f8] ;  /* 0x0007f80001767983 */ /* 0x000ee80000300a00 */
[----:B------:R-:W4:Y:S04]  /*3ebe0*/  LDL.LU.64 R120, [R1+0x7d0] ;  /* 0x0007d00001787983 */ /* 0x000f280000300a00 */
[----:B------:R-:W4:Y:S04]  /*3ebf0*/  LDL.LU.64 R122, [R1+0x7d8] ;  /* 0x0007d800017a7983 */ /* 0x000f280000300a00 */
[----:B------:R-:W-:Y:S01]  /*3ec00*/  STL.64 [R1+0x1f0], R80 ;  /* 0x0001f05001007387 */ /* 0x000fe20000100a00 */
[----:B------:R-:W-:Y:S03]  /*3ec10*/  HMMA.1688.F32.TF32 R72, R128, R40, R72 ;  /* 0x000000288048723c */ /* 0x000fe60000081048 */
[----:B------:R-:W-:Y:S04]  /*3ec20*/  STL.64 [R1+0x1f8], R82 ;  /* 0x0001f85201007387 */ /* 0x000fe80000100a00 */
[----:B-1----:R-:W3:Y:S04]  /*3ec30*/  LDL.LU.64 R88, [R1+0x7c0] ;  /* 0x0007c00001587983 */ /* 0x002ee80000300a00 */
[----:B------:R-:W-:Y:S04]  /*3ec40*/  STL.64 [R1+0x240], R76 ;  /* 0x0002404c01007387 */ /* 0x000fe80000100a00 */
[----:B------:R-:W-:Y:S04]  /*3ec50*/  STL.64 [R1+0x248], R78 ;  /* 0x0002484e01007387 */ /* 0x000fe80000100a00 */
[----:B------:R-:W3:Y:S04]  /*3ec60*/  LDL.LU.64 R90, [R1+0x7c8] ;  /* 0x0007c800015a7983 */ /* 0x000ee80000300a00 */
[----:B------:R1:W-:Y:S04]  /*3ec70*/  STL.64 [R1+0x230], R72 ;  /* 0x0002304801007387 */ /* 0x0003e80000100a00 */
[----:B------:R1:W-:Y:S04]  /*3ec80*/  STL.64 [R1+0x238], R74 ;  /* 0x0002384a01007387 */ /* 0x0003e80000100a00 */
[----:B-1----:R-:W4:Y:S04]  /*3ec90*/  LDL.LU.64 R72, [R1+0x7b0] ;  /* 0x0007b00001487983 */ /* 0x002f280000300a00 */
        /* <DEDUP_REMOVED lines=18> */
[----:B------:R-:W4:Y:S01]  /*3edc0*/  LDL.LU.64 R166, [R1+0x728] ;  /* 0x0007280001a67983 */ /* 0x000f220000300a00 */
[C---:B--2---:R-:W-:Y:S06]  /*3edd0*/  HMMA.1688.F32.TF32 R96, R140.reuse, R68, R96 ;  /* 0x000000448c60723c */ /* 0x044fec0000081060 */
[C---:B------:R-:W-:Y:S06]  /*3ede0*/  HMMA.1688.F32.TF32 R100, R140.reuse, R64, R100 ;  /* 0x000000408c64723c */ /* 0x040fec0000081064 */
[C---:B------:R-:W-:Y:S06]  /*3edf0*/  HMMA.1688.F32.TF32 R104, R140.reuse, R60, R104 ;  /* 0x0000003c8c68723c */ /* 0x040fec0000081068 */
[C---:B------:R-:W-:Y:S06]  /*3ee00*/  HMMA.1688.F32.TF32 R108, R140.reuse, R32, R108 ;  /* 0x000000208c6c723c */ /* 0x040fec000008106c */
[C---:B------:R-:W-:Y:S06]  /*3ee10*/  HMMA.1688.F32.TF32 R112, R140.reuse, R20, R112 ;  /* 0x000000148c70723c */ /* 0x040fec0000081070 */
[C---:B---3--:R-:W-:Y:S06]  /*3ee20*/  HMMA.1688.F32.TF32 R124, R140.reuse, R56, R88 ;  /* 0x000000388c7c723c */ /* 0x048fec0000081058 */
[C---:B----4-:R-:W-:Y:S01]  /*3ee30*/  HMMA.1688.F32.TF32 R128, R140.reuse, R52, R72 ;  /* 0x000000348c80723c */ /* 0x050fe20000081048 */
[----:B------:R-:W2:Y:S04]  /*3ee40*/  LDL.LU.64 R72, [R1+0x710] ;  /* 0x0007100001487983 */ /* 0x000ea80000300a00 */
[----:B------:R-:W2:Y:S04]  /*3ee50*/  LDL.LU.64 R74, [R1+0x718] ;  /* 0x00071800014a7983 */ /* 0x000ea80000300a00 */
[----:B------:R-:W3:Y:S04]  /*3ee60*/  LDL.LU.64 R160, [R1+0x360] ;  /* 0x0003600001a07983 */ /* 0x000ee80000300a00 */
        /* <DEDUP_REMOVED lines=9> */
[C---:B------:R-:W-:Y:S03]  /*3ef00*/  HMMA.1688.F32.TF32 R132, R140.reuse, R48, R84 ;  /* 0x000000308c84723c */ /* 0x040fe60000081054 */
[----:B------:R-:W4:Y:S03]  /*3ef10*/  LDL.LU.64 R84, [R1+0x700] ;  /* 0x0007000001547983 */ /* 0x000f260000300a00 */
[C---:B------:R-:W-:Y:S01]  /*3ef20*/  HMMA.1688.F32.TF32 R136, R140.reuse, R44, R80 ;  /* 0x0000002c8c88723c */ /* 0x040fe20000081050 */
[----:B------:R-:W4:Y:S04]  /*3ef30*/  LDL.LU.64 R86, [R1+0x708] ;  /* 0x0007080001567983 */ /* 0x000f280000300a00 */
[----:B------:R-:W4:Y:S01]  /*3ef40*/  LDL.LU.64 R80, [R1+0x6f0] ;  /* 0x0006f00001507983 */ /* 0x000f220000300a00 */
[C---:B------:R-:W-:Y:S03]  /*3ef50*/  HMMA.1688.F32.TF32 R116, R140.reuse, R24, R116 ;  /* 0x000000188c74723c */ /* 0x040fe60000081074 */
[----:B------:R-:W4:Y:S03]  /*3ef60*/  LDL.LU.64 R82, [R1+0x6f8] ;  /* 0x0006f80001527983 */ /* 0x000f260000300a00 */
[C---:B------:R-:W-:Y:S06]  /*3ef70*/  HMMA.1688.F32.TF32 R120, R140.reuse, R28, R120 ;  /* 0x0000001c8c78723c */ /* 0x040fec0000081078 */
[----:B------:R-:W-:Y:S01]  /*3ef80*/  HMMA.1688.F32.TF32 R140, R140, R40, R76 ;  /* 0x000000288c8c723c */ /* 0x000fe2000008104c */
[----:B------:R-:W4:Y:S04]  /*3ef90*/  LDL.LU.64 R76, [R1+0x6e0] ;  /* 0x0006e000014c7983 */ /* 0x000f280000300a00 */
[----:B------:R-:W4:Y:S01]  /*3efa0*/  LDL.LU.64 R78, [R1+0x6e8] ;  /* 0x0006e800014e7983 */ /* 0x000f220000300a00 */
[C---:B------:R-:W-:Y:S06]  /*3efb0*/  HMMA.1688.F32.TF32 R196, R144.reuse, R68, R184 ;  /* 0x0000004490c4723c */ /* 0x040fec00000810b8 */
[C---:B------:R-:W-:Y:S06]  /*3efc0*/  HMMA.1688.F32.TF32 R184, R144.reuse, R64, R180 ;  /* 0x0000004090b8723c */ /* 0x040fec00000810b4 */
[C---:B------:R-:W-:Y:S06]  /*3efd0*/  HMMA.1688.F32.TF32 R180, R144.reuse, R60, R176 ;  /* 0x0000003c90b4723c */ /* 0x040fec00000810b0 */
[C---:B------:R-:W-:Y:S06]  /*3efe0*/  HMMA.1688.F32.TF32 R176, R144.reuse, R32, R172 ;  /* 0x0000002090b0723c */ /* 0x040fec00000810ac */
[C---:B------:R-:W-:Y:S06]  /*3eff0*/  HMMA.1688.F32.TF32 R172, R144.reuse, R20, R168 ;  /* 0x0000001490ac723c */ /* 0x040fec00000810a8 */
[C---:B------:R-:W-:Y:S01]  /*3f000*/  HMMA.1688.F32.TF32 R168, R144.reuse, R24, R164 ;  /* 0x0000001890a8723c */ /* 0x040fe200000810a4 */
        /* <DEDUP_REMOVED lines=10> */
[C---:B--2---:R-:W-:Y:S03]  /*3f0b0*/  HMMA.1688.F32.TF32 R164, R144.reuse, R28, R72 ;  /* 0x0000001c90a4723c */ /* 0x044fe60000081048 */
[----:B------:R-:W2:Y:S03]  /*3f0c0*/  LDL.LU.64 R72, [R1+0x6d0] ;  /* 0x0006d00001487983 */ /* 0x000ea60000300a00 */
[C---:B---3--:R-:W-:Y:S06]  /*3f0d0*/  HMMA.1688.F32.TF32 R160, R144.reuse, R56, R160 ;  /* 0x0000003890a0723c */ /* 0x048fec00000810a0 */
[C---:B----4-:R-:W-:Y:S01]  /*3f0e0*/  HMMA.1688.F32.TF32 R156, R144.reuse, R52, R156 ;  /* 0x00000034909c723c */ /* 0x050fe2000008109c */
[----:B------:R-:W-:Y:S05]  /*3f0f0*/  STL.64 [R1+0x320], R168 ;  /* 0x000320a801007387 */ /* 0x000fea0000100a00 */
[C---:B------:R-:W-:Y:S01]  /*3f100*/  HMMA.1688.F32.TF32 R152, R144.reuse, R48, R152 ;  /* 0x000000309098723c */ /* 0x040fe20000081098 */
[----:B------:R-:W-:Y:S04]  /*3f110*/  STL.64 [R1+0x328], R170 ;  /* 0x000328aa01007387 */ /* 0x000fe80000100a00 */
[----:B------:R-:W2:Y:S01]  /*3f120*/  LDL.LU.64 R74, [R1+0x6d8] ;  /* 0x0006d800014a7983 */ /* 0x000ea20000300a00 */
[C---:B------:R-:W-:Y:S06]  /*3f130*/  HMMA.1688.F32.TF32 R148, R144.reuse, R44, R148 ;  /* 0x0000002c9094723c */ /* 0x040fec0000081094 */
[----:B------:R-:W-:Y:S01]  /*3f140*/  HMMA.1688.F32.TF32 R88, R144, R40, R88 ;  /* 0x000000289058723c */ /* 0x000fe20000081058 */
[----:B------:R-:W-:Y:S04]  /*3f150*/  STL.64 [R1+0x330], R164 ;  /* 0x000330a401007387 */ /* 0x000fe80000100a00 */
        /* <DEDUP_REMOVED lines=8> */
[----:B------:R4:W-:Y:S04]  /*3f1e0*/  STL.64 [R1+0x3a8], R150 ;  /* 0x0003a89601007387 */ /* 0x0009e80000100a00 */
[----:B------:R4:W-:Y:S04]  /*3f1f0*/  STL.64 [R1+0x390], R88 ;  /* 0x0003905801007387 */ /* 0x0009e80000100a00 */
[----:B------:R4:W-:Y:S04]  /*3f200*/  STL.64 [R1+0x398], R90 ;  /* 0x0003985a01007387 */ /* 0x0009e80000100a00 */
[----:B-1----:R-:W2:Y:S04]  /*3f210*/  LDL.LU.64 R160, [R1+0x6c0] ;  /* 0x0006c00001a07983 */ /* 0x002ea80000300a00 */
[----:B---3--:R-:W3:Y:S04]  /*3f220*/  LDL.LU.64 R162, [R1+0x6c8] ;  /* 0x0006c80001a27983 */ /* 0x008ee80000300a00 */
        /* <DEDUP_REMOVED lines=19> */
[----:B------:R-:W3:Y:S01]  /*3f360*/  LDL.LU.64 R202, [R1+0x628] ;  /* 0x0006280001ca7983 */ /* 0x000ee20000300a00 */
[C---:B------:R-:W-:Y:S03]  /*3f370*/  HMMA.1688.F32.TF32 R144, R188.reuse, R68, R84 ;  /* 0x00000044bc90723c */ /* 0x040fe60000081054 */
[----:B------:R-:W3:Y:S04]  /*3f380*/  LDL.LU.64 R196, [R1+0x3c0] ;  /* 0x0003c00001c47983 */ /* 0x000ee80000300a00 */
[----:B------:R-:W3:Y:S01]  /*3f390*/  LDL.LU.64 R198, [R1+0x3c8] ;  /* 0x0003c80001c67983 */ /* 0x000ee20000300a00 */
[C---:B----4-:R-:W-:Y:S03]  /*3f3a0*/  HMMA.1688.F32.TF32 R148, R188.reuse, R64, R80 ;  /* 0x00000040bc94723c */ /* 0x050fe60000081050 */
[----:B------:R-:W4:Y:S04]  /*3f3b0*/  LDL.LU.64 R88, [R1+0x400] ;  /* 0x0004000001587983 */ /* 0x000f280000300a00 */
[----:B------:R-:W4:Y:S04]  /*3f3c0*/  LDL.LU.64 R90, [R1+0x408] ;  /* 0x00040800015a7983 */ /* 0x000f280000300a00 */
[----:B------:R-:W4:Y:S01]  /*3f3d0*/  LDL.LU.64 R84, [R1+0x5f0] ;  /* 0x0005f00001547983 */ /* 0x000f220000300a00 */
[C---:B------:R-:W-:Y:S03]  /*3f3e0*/  HMMA.1688.F32.TF32 R152, R188.reuse, R60, R76 ;  /* 0x0000003cbc98723c */ /* 0x040fe6000008104c */
[----:B------:R-:W4:Y:S04]  /*3f3f0*/  LDL.LU.64 R86, [R1+0x5f8] ;  /* 0x0005f80001567983 */ /* 0x000f280000300a00 */
[----:B------:R-:W4:Y:S04]  /*3f400*/  LDL.LU.64 R80, [R1+0x430] ;  /* 0x0004300001507983 */ /* 0x000f280000300a00 */
[----:B------:R-:W4:Y:S04]  /*3f410*/  LDL.LU.64 R82, [R1+0x438] ;  /* 0x0004380001527983 */ /* 0x000f280000300a00 */
[----:B------:R-:W4:Y:S04]  /*3f420*/  LDL.LU.64 R76, [R1+0x450] ;  /* 0x00045000014c7983 */ /* 0x000f280000300a00 */
[----:B------:R-:W4:Y:S01]  /*3f430*/  LDL.LU.64 R78, [R1+0x458] ;  /* 0x00045800014e7983 */ /* 0x000f220000300a00 */
[----:B--2---:R-:W-:Y:S03]  /*3f440*/  HMMA.1688.F32.TF32 R156, R188, R32, R72 ;  /* 0x00000020bc9c723c */ /* 0x004fe60000081048 */
[----:B------:R-:W2:Y:S04]  /*3f450*/  LDL.LU.64 R72, [R1+0x460] ;  /* 0x0004600001487983 */ /* 0x000ea80000300a00 */
[----:B------:R-:W2:Y:S01]  /*3f460*/  LDL.LU.64 R74, [R1+0x468] ;  /* 0x00046800014a7983 */ /* 0x000ea20000300a00 */
[C---:B---3--:R-:W-:Y:S06]  /*3f470*/  HMMA.1688.F32.TF32 R220, R192.reuse, R68, R220 ;  /* 0x00000044c0dc723c */ /* 0x048fec00000810dc */
[C---:B------:R-:W-:Y:S06]  /*3f480*/  HMMA.1688.F32.TF32 R204, R192.reuse, R64, R204 ;  /* 0x00000040c0cc723c */ /* 0x040fec00000810cc */
[C---:B------:R-:W-:Y:S06]  /*3f490*/  HMMA.1688.F32.TF32 R200, R192.reuse, R60, R200 ;  /* 0x0000003cc0c8723c */ /* 0x040fec00000810c8 */
[C---:B------:R-:W-:Y:S06]  /*3f4a0*/  HMMA.1688.F32.TF32 R196, R192.reuse, R32, R196 ;  /* 0x00000020c0c4723c */ /* 0x040fec00000810c4 */
[C---:B----4-:R-:W-:Y:S06]  /*3f4b0*/  HMMA.1688.F32.TF32 R88, R192.reuse, R20, R88 ;  /* 0x00000014c058723c */ /* 0x050fec0000081058 */
[C---:B------:R-:W-:Y:S06]  /*3f4c0*/  HMMA.1688.F32.TF32 R84, R192.reuse, R24, R84 ;  /* 0x00000018c054723c */ /* 0x040fec0000081054 */
[C---:B------:R-:W-:Y:S06]  /*3f4d0*/  HMMA.1688.F32.TF32 R80, R192.reuse, R28, R80 ;  /* 0x0000001cc050723c */ /* 0x040fec0000081050 */
[----:B------:R-:W-:Y:S01]  /*3f4e0*/  HMMA.1688.F32.TF32 R76, R192, R56, R76 ;  /* 0x00000038c04c723c */ /* 0x000fe2000008104c */
[----:B------:R-:W-:Y:S04]  /*3f4f0*/  STL.64 [R1+0x3f0], R220 ;  /* 0x0003f0dc01007387 */ /* 0x000fe80000100a00 */
        /* <DEDUP_REMOVED lines=8> */
[----:B------:R4:W-:Y:S04]  /*3f580*/  STL.64 [R1+0x408], R90 ;  /* 0x0004085a01007387 */ /* 0x0009e80000100a00 */
[----:B------:R4:W-:Y:S04]  /*3f590*/  STL.64 [R1+0x410], R84 ;  /* 0x0004105401007387 */ /* 0x0009e80000100a00 */
[----:B------:R4:W-:Y:S04]  /*3f5a0*/  STL.64 [R1+0x418], R86 ;  /* 0x0004185601007387 */ /* 0x0009e80000100a00 */
[----:B------:R4:W-:Y:S04]  /*3f5b0*/  STL.64 [R1+0x430], R80 ;  /* 0x0004305001007387 */ /* 0x0009e80000100a00 */
[----:B------:R4:W-:Y:S04]  /*3f5c0*/  STL.64 [R1+0x438], R82 ;  /* 0x0004385201007387 */ /* 0x0009e80000100a00 */
[----:B------:R-:W4:Y:S04]  /*3f5d0*/  LDL.LU.64 R244, [R1+0x470] ;  /* 0x0004700001f47983 */ /* 0x000f280000300a00 */
[----:B------:R4:W-:Y:S04]  /*3f5e0*/  STL.64 [R1+0x450], R76 ;  /* 0x0004504c01007387 */ /* 0x0009e80000100a00 */
[----:B------:R4:W-:Y:S04]  /*3f5f0*/  STL.64 [R1+0x458], R78 ;  /* 0x0004584e01007387 */ /* 0x0009e80000100a00 */
[----:B------:R-:W4:Y:S01]  /*3f600*/  LDL.LU.64 R246, [R1+0x478] ;  /* 0x0004780001f67983 */ /* 0x000f220000300a00 */
[C---:B------:R-:W-:Y:S06]  /*3f610*/  HMMA.1688.F32.TF32 R160, R188.reuse, R20, R160 ;  /* 0x00000014bca0723c */ /* 0x040fec00000810a0 */
[C---:B------:R-:W-:Y:S06]  /*3f620*/  HMMA.1688.F32.TF32 R164, R188.reuse, R24, R164 ;  /* 0x00000018bca4723c */ /* 0x040fec00000810a4 */
[----:B------:R-:W-:Y:S06]  /*3f630*/  HMMA.1688.F32.TF32 R168, R188, R28, R168 ;  /* 0x0000001cbca8723c */ /* 0x000fec00000810a8 */
[----:B--2---:R-:W-:Y:S06]  /*3f640*/  HMMA.1688.F32.TF32 R72, R192, R52, R72 ;  /* 0x00000034c048723c */ /* 0x004fec0000081048 */
[----:B------:R-:W-:-:S15]  /*3f650*/  HMMA.1688.F32.TF32 R172, R188, R56, R172 ;  /* 0x00000038bcac723c */ /* 0x000fde00000810ac */
[----:B------:R-:W-:-:S02]  /*3f660*/  NOP ;  /* 0x0000000000007918 */ /* 0x000fc40000000000 */
[----:B------:R2:W-:Y:S04]  /*3f670*/  STL.64 [R1+0x460], R72 ;  /* 0x0004604801007387 */ /* 0x0005e80000100a00 */
        /* <DEDUP_REMOVED lines=8> */
[----:B---3--:R-:W3:Y:S04]  /*3f700*/  LDL.LU.64 R198, [R1+0x598] ;  /* 0x0005980001c67983 */ /* 0x008ee80000300a00 */
[----:B------:R-:W3:Y:S01]  /*3f710*/  LDL.LU.64 R200, [R1+0x570] ;  /* 0x0005700001c87983 */ /* 0x000ee20000300a00 */
[C---:B------:R-:W-:Y:S03]  /*3f720*/  HMMA.1688.F32.TF32 R176, R188.reuse, R52, R176 ;  /* 0x00000034bcb0723c */ /* 0x040fe600000810b0 */
[----:B------:R-:W3:Y:S04]  /*3f730*/  LDL.LU.64 R202, [R1+0x578] ;  /* 0x0005780001ca7983 */ /* 0x000ee80000300a00 */
[----:B------:R-:W3:Y:S01]  /*3f740*/  LDL.LU.64 R204, [R1+0x550] ;  /* 0x0005500001cc7983 */ /* 0x000ee20000300a00 */
[C---:B------:R-:W-:Y:S03]  /*3f750*/  HMMA.1688.F32.TF32 R180, R188.reuse, R48, R180 ;  /* 0x00000030bcb4723c */ /* 0x040fe600000810b4 */
[----:B------:R-:W3:Y:S03]  /*3f760*/  LDL.LU.64 R206, [R1+0x558] ;  /* 0x0005580001ce7983 */ /* 0x000ee60000300a00 */
[C---:B------:R-:W-:Y:S01]  /*3f770*/  HMMA.1688.F32.TF32 R184, R188.reuse, R44, R184 ;  /* 0x0000002cbcb8723c */ /* 0x040fe200000810b8 */
[----:B------:R-:W3:Y:S04]  /*3f780*/  LDL.LU.64 R220, [R1+0x510] ;  /* 0x0005100001dc7983 */ /* 0x000ee80000300a00 */
[----:B------:R-:W3:Y:S01]  /*3f790*/  LDL.LU.64 R222, [R1+0x518] ;  /* 0x0005180001de7983 */ /* 0x000ee20000300a00 */
[----:B------:R-:W-:Y:S03]  /*3f7a0*/  HMMA.1688.F32.TF32 R188, R188, R40, R224 ;  /* 0x00000028bcbc723c */ /* 0x000fe600000810e0 */
[----:B------:R-:W3:Y:S04]  /*3f7b0*/  LDL.LU.64 R224, [R1+0x500] ;  /* 0x0005000001e07983 */ /* 0x000ee80000300a00 */
[----:B------:R-:W3:Y:S04]  /*3f7c0*/  LDL.LU.64 R226, [R1+0x508] ;  /* 0x0005080001e27983 */ /* 0x000ee80000300a00 */
[----:B----4-:R-:W4:Y:S04]  /*3f7d0*/  LDL.LU.64 R88, [R1+0x4f0] ;  /* 0x0004f00001587983 */ /* 0x010f280000300a00 */
[----:B------:R-:W4:Y:S04]  /*3f7e0*/  LDL.LU.64 R90, [R1+0x4f8] ;  /* 0x0004f800015a7983 */ /* 0x000f280000300a00 */
[----:B------:R-:W4:Y:S04]  /*3f7f0*/  LDL.LU.64 R84, [R1+0x4e0] ;  /* 0x0004e00001547983 */ /* 0x000f280000300a00 */
[----:B------:R-:W4:Y:S04]  /*3f800*/  LDL.LU.64 R86, [R1+0x4e8] ;  /* 0x0004e80001567983 */ /* 0x000f280000300a00 */
[----:B------:R-:W4:Y:S04]  /*3f810*/  LDL.LU.64 R80, [R1+0x4d0] ;  /* 0x0004d00001507983 */ /* 0x000f280000300a00 */
[----:B------:R-:W4:Y:S04]  /*3f820*/  LDL.LU.64 R82, [R1+0x4d8] ;  /* 0x0004d80001527983 */ /* 0x000f280000300a00 */
[----:B------:R-:W4:Y:S04]  /*3f830*/  LDL.LU.64 R76, [R1+0x4b0] ;  /* 0x0004b000014c7983 */ /* 0x000f280000300a00 */
[----:B------:R-:W4:Y:S04]  /*3f840*/  LDL.LU.64 R78, [R1+0x4b8] ;  /* 0x0004b800014e7983 */ /* 0x000f280000300a00 */
[----:B--2---:R-:W2:Y:S04]  /*3f850*/  LDL.LU.64 R72, [R1+0x2d0] ;  /* 0x0002d00001487983 */ /* 0x004ea80000300a00 */
[----:B------:R-:W2:Y:S01]  /*3f860*/  LDL.LU.64 R74, [R1+0x2d8] ;  /* 0x0002d800014a7983 */ /* 0x000ea20000300a00 */
[----:B------:R-:W-:-:S15]  /*3f870*/  HMMA.1688.F32.TF32 R244, R192, R48, R244 ;  /* 0x00000030c0f4723c */ /* 0x000fde00000810f4 */
[----:B------:R-:W-:-:S08]  /*3f880*/  NOP ;  /* 0x0000000000007918 */ /* 0x000fd00000000000 */
[----:B------:R-:W-:Y:S04]  /*3f890*/  STL.64 [R1+0x470], R244 ;  /* 0x000470f401007387 */ /* 0x000fe80000100a00 */
[----:B------:R1:W-:Y:S04]  /*3f8a0*/  STL.64 [R1+0x478], R246 ;  /* 0x000478f601007387 */ /* 0x0003e80000100a00 */
[----:B-1----:R-:W2:Y:S04]  /*3f8b0*/  LDL.LU.64 R246, [R1+0x4d48] ;  /* 0x004d480001f67983 */ /* 0x002ea80000300a00 */
[----:B------:R-:W2:Y:S01]  /*3f8c0*/  LDL.LU.64 R244, [R1+0x4d40] ;  /* 0x004d400001f47983 */ /* 0x000ea20000300a00 */
[C---:B------:R-:W-:Y:S06]  /*3f8d0*/  HMMA.1688.F32.TF32 R248, R192.reuse, R44, R248 ;  /* 0x0000002cc0f8723c */ /* 0x040fec00000810f8 */
[----:B------:R-:W-:Y:S06]  /*3f8e0*/  HMMA.1688.F32.TF32 R232, R192, R40, R232 ;  /* 0x00000028c0e8723c */ /* 0x000fec00000810e8 */
[C---:B------:R-:W-:Y:S11]  /*3f8f0*/  HMMA.1688.F32.TF32 R192, R236.reuse, R68, R228 ;  /* 0x00000044ecc0723c */ /* 0x040ff600000810e4 */
[----:B------:R-:W-:Y:S04]  /*3f900*/  STL.64 [R1+0x4a0], R248 ;  /* 0x0004a0f801007387 */ /* 0x000fe80000100a00 */
[----:B------:R-:W-:Y:S04]  /*3f910*/  STL.64 [R1+0x4a8], R250 ;  /* 0x0004a8fa01007387 */ /* 0x000fe80000100a00 */
[----:B------:R-:W-:Y:S04]  /*3f920*/  STL.64 [R1+0x490], R232 ;  /* 0x000490e801007387 */ /* 0x000fe80000100a00 */
[----:B------:R-:W-:Y:S01]  /*3f930*/  STL.64 [R1+0x498], R234 ;  /* 0x000498ea01007387 */ /* 0x000fe20000100a00 */
[C---:B---3--:R-:W-:Y:S06]  /*3f940*/  HMMA.1688.F32.TF32 R196, R236.reuse, R64, R196 ;  /* 0x00000040ecc4723c */ /* 0x048fec00000810c4 */
[----:B----4-:R-:W-:Y:S01]  /*3f950*/  HMMA.1688.F32.TF32 R228, R236, R48, R88 ;  /* 0x00000030ece4723c */ /* 0x010fe20000081058 */
[----:B------:R-:W3:Y:S05]  /*3f960*/  LDL.LU.64 R88, [R1+0x2a0] ;  /* 0x0002a00001587983 */ /* 0x000eea0000300a00 */
[C---:B------:R-:W-:Y:S06]  /*3f970*/  HMMA.1688.F32.TF32 R76, R36.reuse, R68, R76 ;  /* 0x00000044244c723c */ /* 0x040fec000008104c */
[----:B--2---:R-:W-:-:S15]  /*3f980*/  HMMA.1688.F32.TF32 R72, R36, R64, R72 ;  /* 0x000000402448723c */ /* 0x004fde0000081048 */
[----:B------:R-:W-:-:S02]  /*3f990*/  NOP ;  /* 0x0000000000007918 */ /* 0x000fc40000000000 */
[----:B------:R-:W-:Y:S04]  /*3f9a0*/  STL.64 [R1+0x510], R76 ;  /* 0x0005104c01007387 */ /* 0x000fe80000100a00 */
[----:B------:R-:W-:Y:S04]  /*3f9b0*/  STL.64 [R1+0x518], R78 ;  /* 0x0005184e01007387 */ /* 0x000fe80000100a00 */
[----:B------:R-:W3:Y:S04]  /*3f9c0*/  LDL.LU.64 R90, [R1+0x2a8] ;  /* 0x0002a800015a7983 */ /* 0x000ee80000300a00 */
[----:B------:R-:W-:Y:S04]  /*3f9d0*/  STL.64 [R1+0x500], R72 ;  /* 0x0005004801007387 */ /* 0x000fe80000100a00 */
[----:B------:R1:W-:Y:S02]  /*3f9e0*/  STL.64 [R1+0x508], R74 ;  /* 0x0005084a01007387 */ /* 0x0003e40000100a00 */
[----:B-1----:R-:W-:Y:S02]  /*3f9f0*/  HMMA.1688.F32.TF32 R72, R36, R60, R240 ;  /* 0x0000003c2448723c */ /* 0x002fe400000810f0 */
[----:B------:R-:W-:Y:S04]  /*3fa00*/  LDS R240, [R0+UR12+0x1000] ;  /* 0x0010000c00f07984 */ /* 0x000fe80008000800 */
[----:B------:R-:W-:Y:S01]  /*3fa10*/  LDS R242, [R0+UR12+0x1800] ;  /* 0x0018000c00f27984 */ /* 0x000fe20008000800 */
[C---:B------:R-:W-:Y:S03]  /*3fa20*/  HMMA.1688.F32.TF32 R232, R236.reuse, R44, R84 ;  /* 0x0000002cece8723c */ /* 0x040fe60000081054 */
[----:B------:R-:W2:Y:S03]  /*3fa30*/  LDL.LU.64 R84, [R1+0x270] ;  /* 0x0002700001547983 */ /* 0x000ea60000300a00 */
[C---:B------:R-:W-:Y:S01]  /*3fa40*/  HMMA.1688.F32.TF32 R200, R236.reuse, R60, R200 ;  /* 0x0000003cecc8723c */ /* 0x040fe200000810c8 */
[----:B------:R-:W2:Y:S04]  /*3fa50*/  LDL.LU.64 R86, [R1+0x278] ;  /* 0x0002780001567983 */ /* 0x000ea80000300a00 */
[----:B------:R-:W-:Y:S01]  /*3fa60*/  LDS R241, [R3+UR12+0x1000] ;  /* 0x0010000c03f17984 */ /* 0x000fe20008000800 */
[C---:B------:R-:W-:Y:S03]  /*3fa70*/  HMMA.1688.F32.TF32 R204, R236.reuse, R32, R204 ;  /* 0x00000020eccc723c */ /* 0x040fe600000810cc */
[----:B------:R-:W1:Y:S03]  /*3fa80*/  LDS R243, [R3+UR12+0x1800] ;  /* 0x0018000c03f37984 */ /* 0x000e660008000800 */
[C---:B------:R-:W-:Y:S06]  /*3fa90*/  HMMA.1688.F32.TF32 R208, R236.reuse, R20, R208 ;  /* 0x00000014ecd0723c */ /* 0x040fec00000810d0 */
[C---:B------:R-:W-:Y:S06]  /*3faa0*/  HMMA.1688.F32.TF32 R212, R236.reuse, R24, R212 ;  /* 0x00000018ecd4723c */ /* 0x040fec00000810d4 */
[C---:B------:R-:W-:Y:S06]  /*3fab0*/  HMMA.1688.F32.TF32 R216, R236.reuse, R28, R216 ;  /* 0x0000001cecd8723c */ /* 0x040fec00000810d8 */
[C---:B------:R-:W-:Y:S06]  /*3fac0*/  HMMA.1688.F32.TF32 R220, R236.reuse, R56, R220 ;  /* 0x00000038ecdc723c */ /* 0x040fec00000810dc */
[C---:B------:R-:W-:Y:S06]  /*3fad0*/  HMMA.1688.F32.TF32 R224, R236.reuse, R52, R224 ;  /* 0x00000034ece0723c */ /* 0x040fec00000810e0 */
[----:B------:R-:W-:Y:S01]  /*3fae0*/  HMMA.1688.F32.TF32 R236, R236, R40, R80 ;  /* 0x00000028ecec723c */ /* 0x000fe20000081050 */
[----:B------:R-:W4:Y:S04]  /*3faf0*/  LDL.LU.64 R80, [R1+0x250] ;  /* 0x0002500001507983 */ /* 0x000f280000300a00 */
[----:B------:R-:W4:Y:S04]  /*3fb00*/  LDL.LU.64 R82, [R1+0x258] ;  /* 0x0002580001527983 */ /* 0x000f280000300a00 */
[----:B------:R-:W-:Y:S04]  /*3fb10*/  STL.64 [R1+0x4f0], R72 ;  /* 0x0004f04801007387 */ /* 0x000fe80000100a00 */
[----:B------:R1:W-:Y:S04]  /*3fb20*/  STL.64 [R1+0x4f8], R74 ;  /* 0x0004f84a01007387 */ /* 0x0003e80000100a00 */
[----:B------:R-:W4:Y:S04]  /*3fb30*/  LDL.LU.64 R76, [R1+0x210] ;  /* 0x00021000014c7983 */ /* 0x000f280000300a00 */
[----:B------:R-:W4:Y:S01]  /*3fb40*/  LDL.LU.64 R78, [R1+0x218] ;  /* 0x00021800014e7983 */ /* 0x000f220000300a00 */
[C---:B-1----:R-:W-:Y:S03]  /*3fb50*/  HMMA.1688.F32.TF32 R72, R36.reuse, R32, R244 ;  /* 0x000000202448723c */ /* 0x042fe600000810f4 */
[----:B------:R-:W-:Y:S04]  /*3fb60*/  LDS R244, [R0+UR12+0x1080] ;  /* 0x0010800c00f47984 */ /* 0x000fe80008000800 */
[----:B------:R-:W-:Y:S04]  /*3fb70*/  LDS R246, [R0+UR12+0x1880] ;  /* 0x0018800c00f67984 */ /* 0x000fe80008000800 */
[----:B------:R-:W-:Y:S04]  /*3fb80*/  LDS R245, [R3+UR12+0x1080] ;  /* 0x0010800c03f57984 */ /* 0x000fe80008000800 */
[----:B------:R-:W1:Y:S08]  /*3fb90*/  LDS R247, [R3+UR12+0x1880] ;  /* 0x0018800c03f77984 */ /* 0x000e700008000800 */
[----:B------:R1:W-:Y:S04]  /*3fba0*/  STL.64 [R1+0x4e0], R72 ;  /* 0x0004e04801007387 */ /* 0x0003e80000100a00 */
[----:B------:R1:W-:Y:S04]  /*3fbb0*/  STL.64 [R1+0x4e8], R74 ;  /* 0x0004e84a01007387 */ /* 0x0003e80000100a00 */
[----:B-1----:R-:W4:Y:S04]  /*3fbc0*/  LDL.LU.64 R72, [R1+0x1d0] ;  /* 0x0001d00001487983 */ /* 0x002f280000300a00 */
[----:B------:R-:W4:Y:S01]  /*3fbd0*/  LDL.LU.64 R74, [R1+0x1d8] ;  /* 0x0001d800014a7983 */ /* 0x000f220000300a00 */
[C---:B---3--:R-:W-:Y:S06]  /*3fbe0*/  HMMA.1688.F32.TF32 R88, R36.reuse, R20, R88 ;  /* 0x000000142458723c */ /* 0x048fec0000081058 */
[----:B--2---:R-:W-:-:S15]  /*3fbf0*/  HMMA.1688.F32.TF32 R84, R36, R24, R84 ;  /* 0x000000182454723c */ /* 0x004fde0000081054 */
[----:B------:R-:W-:-:S02]  /*3fc00*/  NOP ;  /* 0x0000000000007918 */ /* 0x000fc40000000000 */
[----:B------:R-:W-:Y:S04]  /*3fc10*/  STL.64 [R1+0x4d0], R88 ;  /* 0x0004d05801007387 */ /* 0x000fe80000100a00 */
[----:B------:R-:W-:Y:S01]  /*3fc20*/  STL.64 [R1+0x4d8], R90 ;  /* 0x0004d85a01007387 */ /* 0x000fe20000100a00 */
[C---:B----4-:R-:W-:Y:S03]  /*3fc30*/  HMMA.1688.F32.TF32 R80, R36.reuse, R28, R80 ;  /* 0x0000001c2450723c */ /* 0x050fe60000081050 */
[----:B------:R1:W-:Y:S03]  /*3fc40*/  STL.64 [R1+0x4b0], R84 ;  /* 0x0004b05401007387 */ /* 0x0003e60000100a00 */
[----:B------:R-:W-:Y:S01]  /*3fc50*/  HMMA.1688.F32.TF32 R76, R36, R56, R76 ;  /* 0x00000038244c723c */ /* 0x000fe2000008104c */
[----:B------:R2:W-:-:S15]  /*3fc60*/  STL.64 [R1+0x4b8], R86 ;  /* 0x0004b85601007387 */ /* 0x0005de0000100a00 */
[----:B------:R-:W-:-:S02]  /*3fc70*/  NOP ;  /* 0x0000000000007918 */ /* 0x000fc40000000000 */
[----:B------:R-:W-:Y:S01]  /*3fc80*/  IMAD.MOV.U32 R29, RZ, RZ, R83 ;  /* 0x000000ffff1d7224 */ /* 0x000fe200078e0053 */
[----:B------:R-:W-:Y:S01]  /*3fc90*/  MOV R2, R82 ;  /* 0x0000005200027202 */ /* 0x000fe20000000f00 */
[----:B------:R-:W-:Y:S02]  /*3fca0*/  IMAD.MOV.U32 R33, RZ, RZ, R81 ;  /* 0x000000ffff217224 */ /* 0x000fe400078e0051 */
[----:B------:R-:W-:Y:S01]  /*3fcb0*/  IMAD.MOV.U32 R32, RZ, RZ, R80 ;  /* 0x000000ffff207224 */ /* 0x000fe200078e0050 */
[----:B------:R-:W-:Y:S04]  /*3fcc0*/  STL [R1+0x4c6c], R29 ;  /* 0x004c6c1d01007387 */ /* 0x000fe80000100800 */
[----:B------:R-:W-:Y:S04]  /*3fcd0*/  STL [R1+0x4c68], R2 ;  /* 0x004c680201007387 */ /* 0x000fe80000100800 */
[----:B------:R-:W-:Y:S04]  /*3fce0*/  STL [R1+0x4c64], R33 ;  /* 0x004c642101007387 */ /* 0x000fe80000100800 */
[----:B------:R-:W-:Y:S04]  /*3fcf0*/  STL [R1+0x4c60], R32 ;  /* 0x004c602001007387 */ /* 0x000fe80000100800 */
[----:B-1----:R-:W3:Y:S04]  /*3fd00*/  LDL.LU.64 R84, [R1+0x1b0] ;  /* 0x0001b00001547983 */ /* 0x002ee80000300a00 */
[----:B--2---:R-:W3:Y:S04]  /*3fd10*/  LDL.LU.64 R86, [R1+0x1b8] ;  /* 0x0001b80001567983 */ /* 0x004ee80000300a00 */
[----:B------:R1:W-:Y:S04]  /*3fd20*/  STL.64 [R1+0x2a0], R76 ;  /* 0x0002a04c01007387 */ /* 0x0003e80000100a00 */
[----:B------:R2:W-:Y:S04]  /*3fd30*/  STL.64 [R1+0x2a8], R78 ;  /* 0x0002a84e01007387 */ /* 0x0005e80000100a00 */
[----:B------:R-:W4:Y:S04]  /*3fd40*/  LDL.LU.64 R80, [R1+0x170] ;  /* 0x0001700001507983 */ /* 0x000f280000300a00 */
[----:B------:R-:W4:Y:S01]  /*3fd50*/  LDL.LU.64 R82, [R1+0x178] ;  /* 0x0001780001527983 */ /* 0x000f220000300a00 */
[----:B------:R-:W-:-:S15]  /*3fd60*/  HMMA.1688.F32.TF32 R72, R36, R52, R72 ;  /* 0x000000342448723c */ /* 0x000fde0000081048 */
[----:B------:R-:W-:-:S08]  /*3fd70*/  NOP ;  /* 0x0000000000007918 */ /* 0x000fd00000000000 */
[----:B------:R2:W-:Y:S04]  /*3fd80*/  STL.64 [R1+0x210], R72 ;  /* 0x0002104801007387 */ /* 0x0005e80000100a00 */
[----:B-1----:R-:W4:Y:S04]  /*3fd90*/  LDL.LU.64 R76, [R1+0x120] ;  /* 0x00012000014c7983 */ /* 0x002f280000300a00 */
[----:B--2---:R-:W2:Y:S01]  /*3fda0*/  LDL.LU.64 R78, [R1+0x128] ;  /* 0x00012800014e7983 */ /* 0x004ea20000300a00 */
[----:B------:R-:W-:Y:S01]  /*3fdb0*/  IMAD.MOV.U32 R29, RZ, RZ, R74 ;  /* 0x000000ffff1d7224 */ /* 0x000fe200078e004a */
[----:B------:R-:W-:-:S02]  /*3fdc0*/  MOV R2, R75 ;  /* 0x0000004b00027202 */ /* 0x000fc40000000f00 */
        /* <DEDUP_REMOVED lines=8> */
[----:B------:R-:W-:Y:S04]  /*3fe50*/  STL [R1+0x4c74], R2 ;  /* 0x004c740201007387 */ /* 0x000fe80000100800 */
[----:B------:R-:W-:Y:S01]  /*3fe60*/  STL [R1+0x4c70], R29 ;  /* 0x004c701d01007387 */ /* 0x000fe20000100800 */
[C---:B---3--:R-:W-:Y:S06]  /*3fe70*/  HMMA.1688.F32.TF32 R84, R36.reuse, R48, R84 ;  /* 0x000000302454723c */ /* 0x048fec0000081054 */
[----:B----4-:R-:W-:-:S15]  /*3fe80*/  HMMA.1688.F32.TF32 R80, R36, R44, R80 ;  /* 0x0000002c2450723c */ /* 0x010fde0000081050 */
[----:B------:R-:W-:-:S02]  /*3fe90*/  NOP ;  /* 0x0000000000007918 */ /* 0x000fc40000000000 */
[----:B------:R-:W-:Y:S04]  /*3fea0*/  STL.64 [R1+0x1d0], R84 ;  /* 0x0001d05401007387 */ /* 0x000fe80000100a00 */
[----:B------:R-:W-:Y:S04]  /*3feb0*/  STL.64 [R1+0x1d8], R86 ;  /* 0x0001d85601007387 */ /* 0x000fe80000100a00 */
[----:B------:R1:W-:Y:S02]  /*3fec0*/  STL.64 [R1+0x1b0], R80 ;  /* 0x0001b05001007387 */ /* 0x0003e40000100a00 */
[----:B-1----:R-:W-:Y:S01]  /*3fed0*/  IMAD.MOV.U32 R80, RZ, RZ, R14 ;  /* 0x000000ffff507224 */ /* 0x002fe200078e000e */
[----:B--2---:R-:W-:Y:S01]  /*3fee0*/  HMMA.1688.F32.TF32 R36, R36, R40, R76 ;  /* 0x000000282424723c */ /* 0x004fe2000008104c */
[----:B------:R-:W-:-:S15]  /*3fef0*/  IMAD.MOV.U32 R81, RZ, RZ, R15 ;  /* 0x000000ffff517224 */ /* 0x000fde00078e000f */
[----:B------:R-:W-:-:S08]  /*3ff00*/  NOP ;  /* 0x0000000000007918 */ /* 0x000fd00000000000 */
[----:B------:R-:W-:Y:S01]  /*3ff10*/  MOV R33, R36 ;  /* 0x0000002400217202 */ /* 0x000fe20000000f00 */
[----:B------:R-:W-:Y:S01]  /*3ff20*/  IMAD.MOV.U32 R32, RZ, RZ, R37 ;  /* 0x000000ffff207224 */ /* 0x000fe200078e0025 */
[----:B------:R-:W2:Y:S01]  /*3ff30*/  LDL.LU R36, [R1+0xf0] ;  /* 0x0000f00001247983 */ /* 0x000ea20000300800 */
[----:B------:R-:W-:Y:S01]  /*3ff40*/  IMAD.MOV.U32 R45, RZ, RZ, R38 ;  /* 0x000000ffff2d7224 */ /* 0x000fe200078e0026 */
[----:B------:R-:W-:Y:S02]  /*3ff50*/  MOV R44, R39 ;  /* 0x00000027002c7202 */ /* 0x000fe40000000f00 */
[----:B------:R-:W2:Y:S04]  /*3ff60*/  LDL.LU R37, [R1+0xf4] ;  /* 0x0000f40001257983 */ /* 0x000ea80000300800 */
[----:B------:R-:W2:Y:S04]  /*3ff70*/  LDL.LU R38, [R1+0xf8] ;  /* 0x0000f80001267983 */ /* 0x000ea80000300800 */
[----:B------:R-:W2:Y:S04]  /*3ff80*/  LDL.LU R39, [R1+0xfc] ;  /* 0x0000fc0001277983 */ /* 0x000ea80000300800 */
[----:B------:R-:W3:Y:S04]  /*3ff90*/  LDL.LU R14, [R1+0x4d38] ;  /* 0x004d3800010e7983 */ /* 0x000ee80000300800 */
[----:B------:R-:W4:Y:S01]  /*3ffa0*/  LDL.LU R15, [R1+0x4d34] ;  /* 0x004d3400010f7983 */ /* 0x000f220000300800 */
[----:B------:R-:W-:Y:S01]  /*3ffb0*/  IMAD.MOV.U32 R2, RZ, RZ, R82 ;  /* 0x000000ffff027224 */ /* 0x000fe200078e0052 */
[----:B------:R-:W-:Y:S01]  /*3ffc0*/  MOV R82, R35 ;  /* 0x0000002300527202 */ /* 0x000fe20000000f00 */
[----:B------:R-:W-:Y:S01]  /*3ffd0*/  IMAD.MOV.U32 R29, RZ, RZ, R83 ;  /* 0x000000ffff1d7224 */ /* 0x000fe200078e0053 */
[----:B------:R-:W2:Y:S01]  /*3ffe0*/  LDL.LU R35, [R1+0x4d30] ;  /* 0x004d300001237983 */ /* 0x000ea20000300800 */
[----:B------:R-:W-:-:S02]  /*3fff0*/  IMAD.MOV.U32 R83, RZ, RZ, R18 ;  /* 0x000000ffff537224 */ /* 0x000fc400078e0012 */
[----:B------:R-:W-:Y:S01]  /*40000*/  IMAD.MOV.U32 R88, RZ, RZ, R19 ;  /* 0x000000ffff587224 */ /* 0x000fe200078e0013 */
[----:B------:R-:W2:Y:S04]  /*40010*/  LDL.LU R18, [R1+0x4d2c] ;  /* 0x004d2c0001127983 */ /* 0x000ea80000300800 */
[----:B------:R-:W2:Y:S04]  /*40020*/  LDL.LU R19, [R1+0x4d28] ;  /* 0x004d280001137983 */ /* 0x000ea80000300800 */
[----:B------:R-:W2:Y:S01]  /*40030*/  LDL.LU R89, [R1+0xa4] ;  /* 0x0000a40001597983 */ /* 0x000ea20000300800 */
[----:B---3--:R-:W-:-:S03]  /*40040*/  MOV R90, R14 ;  /* 0x0000000e005a7202 */ /* 0x008fc60000000f00 */
[----:B------:R-:W3:Y:S01]  /*40050*/  LDL.LU R14, [R1+0x4d24] ;  /* 0x004d2400010e7983 */ /* 0x000ee20000300800 */
[----:B----4-:R-:W-:-:S03]  /*40060*/  IMAD.MOV.U32 R91, RZ, RZ, R15 ;  /* 0x000000ffff5b7224 */ /* 0x010fc600078e000f */
[----:B------:R-:W3:Y:S01]  /*40070*/  LDL.LU R15, [R1+0x4d20] ;  /* 0x004d2000010f7983 */ /* 0x000ee20000300800 */
[----:B------:R-:W-:Y:S01]  /*40080*/  IMAD.MOV.U32 R85, RZ, RZ, R16 ;  /* 0x000000ffff557224 */ /* 0x000fe200078e0010 */
[----:B------:R-:W-:Y:S01]  /*40090*/  MOV R86, R13 ;  /* 0x0000000d00567202 */ /* 0x000fe20000000f00 */
[----:B------:R-:W-:Y:S01]  /*400a0*/  IMAD.MOV.U32 R87, RZ, RZ, R12 ;  /* 0x000000ffff577224 */ /* 0x000fe200078e000c */
[----:B------:R-:W4:Y:S01]  /*400b0*/  LDL.LU R84, [R1+0x50] ;  /* 0x0000500001547983 */ /* 0x000f220000300800 */
[----:B--2---:R-:W-:Y:S01]  /*400c0*/  HMMA.1688.F32.TF32 R72, R240, R18, R72 ;  /* 0x00000012f048723c */ /* 0x004fe20000081048 */
[----:B------:R-:W-:Y:S02]  /*400d0*/  MOV R76, R62 ;  /* 0x0000003e004c7202 */ /* 0x000fe40000000f00 */
[----:B------:R-:W2:-:S15]  /*400e0*/  LDL.LU R62, [R1+0x4d1c] ;  /* 0x004d1c00013e7983 */ /* 0x000e9e0000300800 */
[----:B------:R-:W-:-:S06]  /*400f0*/  NOP ;  /* 0x0000000000007918 */ /* 0x000fcc0000000000 */
[----:B------:R-:W-:Y:S01]  /*40100*/  IMAD.MOV.U32 R20, RZ, RZ, R72 ;  /* 0x000000ffff147224 */ /* 0x000fe200078e0048 */
[----:B------:R-:W-:Y:S01]  /*40110*/  MOV R16, R73 ;  /* 0x0000004900107202 */ /* 0x000fe20000000f00 */
[----:B------:R-:W-:Y:S02]  /*40120*/  IMAD.MOV.U32 R13, RZ, RZ, R74 ;  /* 0x000000ffff0d7224 */ /* 0x000fe400078e004a */
[----:B------:R-:W-:Y:S02]  /*40130*/  IMAD.MOV.U32 R12, RZ, RZ, R75 ;  /* 0x000000ffff0c7224 */ /* 0x000fe400078e004b */
[----:B------:R-:W-:Y:S01]  /*40140*/  IMAD.MOV.U32 R77, RZ, RZ, R63 ;  /* 0x000000ffff4d7224 */ /* 0x000fe200078e003f */
[----:B------:R-:W-:Y:S01]  /*40150*/  MOV R79, R10 ;  /* 0x0000000a004f7202 */ /* 0x000fe20000000f00 */
[----:B------:R-:W-:Y:S01]  /*40160*/  IMAD.MOV.U32 R78, RZ, RZ, R66 ;  /* 0x000000ffff4e7224 */ /* 0x000fe200078e0042 */
[----:B---3--:R-:W-:-:S15]  /*40170*/  HMMA.1688.F32.TF32 R72, R240, R14, R248 ;  /* 0x0000000ef048723c */ /* 0x008fde00000810f8 */
[----:B------:R-:W-:-:S08]  /*40180*/  NOP ;  /* 0x0000000000007918 */ /* 0x000fd00000000000 */
[----:B------:R1:W-:Y:S04]  /*40190*/  STL.64 [R1+0x190], R72 ;  /* 0x0001904801007387 */ /* 0x0003e80000100a00 */
[----:B------:R3:W-:Y:S04]  /*401a0*/  STL.64 [R1+0x198], R74 ;  /* 0x0001984a01007387 */ /* 0x0007e80000100a00 */
[----:B------:R-:W2:Y:S04]  /*401b0*/  LDL.LU R63, [R1+0x4d18] ;  /* 0x004d1800013f7983 */ /* 0x000ea80000300800 */
[----:B------:R-:W4:Y:S01]  /*401c0*/  LDL.LU R66, [R1+0x4d14] ;  /* 0x004d140001427983 */ /* 0x000f220000300800 */
[----:B-1----:R-:W-:-:S03]  /*401d0*/  IMAD.MOV.U32 R72, RZ, RZ, R11 ;  /* 0x000000ffff487224 */ /* 0x002fc600078e000b */
[----:B------:R-:W2:Y:S04]  /*401e0*/  LDL.LU R10, [R1+0x4d10] ;  /* 0x004d1000010a7983 */ /* 0x000ea80000300800 */
[----:B------:R-:W2:Y:S01]  /*401f0*/  LDL.LU R11, [R1+0x4d0c] ;  /* 0x004d0c00010b7983 */ /* 0x000ea20000300800 */
[----:B------:R-:W-:Y:S01]  /*40200*/  IMAD.MOV.U32 R73, RZ, RZ, R67 ;  /* 0x000000ffff497224 */ /* 0x000fe200078e0043 */
[----:B---3--:R-:W-:Y:S01]  /*40210*/  MOV R74, R6 ;  /* 0x00000006004a7202 */ /* 0x008fe20000000f00 */
[----:B------:R-:W-:Y:S01]  /*40220*/  IMAD.MOV.U32 R75, RZ, RZ, R7 ;  /* 0x000000ffff4b7224 */ /* 0x000fe200078e0007 */
[----:B------:R-:W4:Y:S04]  /*40230*/  LDL.LU R67, [R1+0x4d08] ;  /* 0x004d080001437983 */ /* 0x000f280000300800 */
[----:B------:R-:W3:Y:S04]  /*40240*/  LDL.LU R6, [R1+0x4d04] ;  /* 0x004d040001067983 */ /* 0x000ee80000300800 */
[----:B------:R-:W3:Y:S01]  /*40250*/  LDL.LU R7, [R1+0x4d00] ;  /* 0x004d000001077983 */ /* 0x000ee20000300800 */
[----:B------:R-:W-:Y:S01]  /*40260*/  IMAD.MOV.U32 R248, RZ, RZ, R9 ;  /* 0x000000fffff87224 */ /* 0x000fe200078e0009 */
[----:B------:R-:W-:Y:S01]  /*40270*/  MOV R249, R8 ;  /* 0x0000000800f97202 */ /* 0x000fe20000000f00 */
[----:B--2---:R-:W-:-:S15]  /*40280*/  HMMA.1688.F32.TF32 R36, R240, R10, R36 ;  /* 0x0000000af024723c */ /* 0x004fde0000081024 */
[----:B------:R-:W-:-:S09]  /*40290*/  NOP ;  /* 0x0000000000007918 */ /* 0x000fd20000000000 */
[----:B------:R-:W-:Y:S01]  /*402a0*/  MOV R9, R36 ;  /* 0x0000002400097202 */ /* 0x000fe20000000f00 */
[----:B------:R-:W-:Y:S02]  /*402b0*/  IMAD.MOV.U32 R8, RZ, RZ, R37 ;  /* 0x000000ffff087224 */ /* 0x000fe400078e0025 */
[----:B------:R-:W-:Y:S02]  /*402c0*/  IMAD.MOV.U32 R36, RZ, RZ, R70 ;  /* 0x000000ffff247224 */ /* 0x000fe400078e0046 */
[----:B------:R-:W2:Y:S01]  /*402d0*/  LDL.LU R70, [R1+0x4cfc] ;  /* 0x004cfc0001467983 */ /* 0x000ea20000300800 */
[----:B------:R-:W-:-:S03]  /*402e0*/  IMAD.MOV.U32 R37, RZ, RZ, R71 ;  /* 0x000000ffff257224 */ /* 0x000fc600078e0047 */
[----:B------:R-:W2:Y:S01]  /*402f0*/  LDL.LU R71, [R1+0x4cf8] ;  /* 0x004cf80001477983 */ /* 0x000ea20000300800 */
[C---:B---3--:R-:W-:Y:S06]  /*40300*/  HMMA.1688.F32.TF32 R88, R240.reuse, R6, R88 ;  /* 0x00000006f058723c */ /* 0x048fec0000081058 */
[C---:B----4-:R-:W-:Y:S06]  /*40310*/  HMMA.1688.F32.TF32 R80, R240.reuse, R66, R80 ;  /* 0x00000042f050723c */ /* 0x050fec0000081050 */
[----:B------:R-:W-:Y:S01]  /*40320*/  HMMA.1688.F32.TF32 R76, R240, R62, R76 ;  /* 0x0000003ef04c723c */ /* 0x000fe2000008104c */
[----:B------:R-:W-:-:S02]  /*40330*/  IMAD.MOV.U32 R250, RZ, RZ, R5 ;  /* 0x000000fffffa7224 */ /* 0x000fc400078e0005 */
[----:B------:R-:W-:-:S03]  /*40340*/  IMAD.MOV.U32 R251, RZ, RZ, R4 ;  /* 0x000000fffffb7224 */ /* 0x000fc600078e0004 */
[C---:B------:R-:W-:Y:S01]  /*40350*/  HMMA.1688.F32.TF32 R72, R240.reuse, R34, R72 ;  /* 0x00000022f048723c */ /* 0x040fe20000081048 */
[----:B------:R-:W-:Y:S01]  /*40360*/  IMAD.MOV.U32 R5, RZ, RZ, R38 ;  /* 0x000000ffff057224 */ /* 0x000fe200078e0026 */
[----:B------:R-:W-:Y:S01]  /*40370*/  MOV R4, R39 ;  /* 0x0000002700047202 */ /* 0x000fe20000000f00 */
[----:B------:R-:W-:Y:S01]  /*40380*/  IMAD.MOV.U32 R39, RZ, RZ, R17 ;  /* 0x000000ffff277224 */ /* 0x000fe200078e0011 */
[----:B------:R-:W-:Y:S02]  /*40390*/  MOV R38, R252 ;  /* 0x000000fc00267202 */ /* 0x000fe40000000f00 */
[----:B------:R-:W3:Y:S01]  /*403a0*/  LDL.LU R252, [R1+0x4cf4] ;  /* 0x004cf40001fc7983 */ /* 0x000ee20000300800 */
[----:B------:R-:W-:Y:S01]  /*403b0*/  MOV R61, R89 ;  /* 0x00000059003d7202 */ /* 0x000fe20000000f00 */
[----:B------:R-:W-:Y:S02]  /*403c0*/  IMAD.MOV.U32 R60, RZ, RZ, R88 ;  /* 0x000000ffff3c7224 */ /* 0x000fe400078e0058 */
[----:B------:R-:W4:Y:S01]  /*403d0*/  LDL.LU R17, [R1+0x4cf0] ;  /* 0x004cf00001117983 */ /* 0x000f220000300800 */
[----:B------:R-:W-:Y:S03]  /*403e0*/  HMMA.1688.F32.TF32 R248, R240, R22, R248 ;  /* 0x00000016f0f8723c */ /* 0x000fe600000810f8 */
[----:B------:R1:W-:Y:S01]  /*403f0*/  STL.64 [R1+0x598], R90 ;  /* 0x0005985a01007387 */ /* 0x0003e20000100a00 */
[----:B------:R-:W-:Y:S01]  /*40400*/  IMAD.MOV.U32 R52, RZ, RZ, R83 ;  /* 0x000000ffff347224 */ /* 0x000fe200078e0053 */
[----:B------:R-:W-:Y:S01]  /*40410*/  MOV R53, R82 ;  /* 0x0000005200357202 */ /* 0x000fe20000000f00 */
[----:B------:R-:W-:Y:S01]  /*40420*/  IMAD.MOV.U32 R56, RZ, RZ, R81 ;  /* 0x000000ffff387224 */ /* 0x000fe200078e0051 */
[----:B-1----:R-:W3:Y:S04]  /*40430*/  LDL.LU.64 R90, [R1+0x4ce8] ;  /* 0x004ce800015a7983 */ /* 0x002ee80000300a00 */
[----:B------:R-:W3:Y:S04]  /*40440*/  LDL.LU.64 R88, [R1+0x4ce0] ;  /* 0x004ce00001587983 */ /* 0x000ee80000300a00 */
[----:B------:R-:W-:Y:S04]  /*40450*/  STL [R1+0x4b2c], R61 ;  /* 0x004b2c3d01007387 */ /* 0x000fe80000100800 */
[----:B------:R-:W-:Y:S01]  /*40460*/  STL [R1+0x4b28], R60 ;  /* 0x004b283c01007387 */ /* 0x000fe20000100800 */
[----:B------:R-:W-:Y:S01]  /*40470*/  IMAD.MOV.U32 R57, RZ, RZ, R80 ;  /* 0x000000ffff397224 */ /* 0x000fe200078e0050 */
[----:B------:R-:W-:Y:S01]  /*40480*/  MOV R69, R77 ;  /* 0x0000004d00457202 */ /* 0x000fe20000000f00 */
[----:B------:R-:W-:-:S02]  /*40490*/  IMAD.MOV.U32 R68, RZ, RZ, R76 ;  /* 0x000000ffff447224 */ /* 0x000fc400078e004c */
[----:B------:R-:W-:Y:S02]  /*404a0*/  IMAD.MOV.U32 R49, RZ, RZ, R73 ;  /* 0x000000ffff317224 */ /* 0x000fe400078e0049 */
[----:B------:R-:W-:Y:S01]  /*404b0*/  IMAD.MOV.U32 R48, RZ, RZ, R72 ;  /* 0x000000ffff307224 */ /* 0x000fe200078e0048 */
[----:B--2---:R-:W-:-:S15]  /*404c0*/  HMMA.1688.F32.TF32 R84, R240, R70, R84 ;  /* 0x00000046f054723c */ /* 0x004fde0000081054 */
[----:B------:R-:W-:-:S08]  /*404d0*/  NOP ;  /* 0x0000000000007918 */ /* 0x000fd00000000000 */
[----:B------:R-:W-:Y:S04]  /*404e0*/  STL.64 [R1+0x660], R84 ;  /* 0x0006605401007387 */ /* 0x000fe80000100a00 */
[----:B------:R1:W-:Y:S04]  /*404f0*/  STL.64 [R1+0x668], R86 ;  /* 0x0006685601007387 */ /* 0x0003e80000100a00 */
[----:B-1----:R-:W2:Y:S04]  /*40500*/  LDL.LU.64 R86, [R1+0x4cd8] ;  /* 0x004cd80001567983 */ /* 0x002ea80000300a00 */
[----:B------:R-:W2:Y:S04]  /*40510*/  LDL.LU.64 R84, [R1+0x4cd0] ;  /* 0x004cd00001547983 */ /* 0x000ea80000300a00 */
[----:B------:R-:W3:Y:S04]  /*40520*/  LDL.LU.64 R82, [R1+0x4cc8] ;  /* 0x004cc80001527983 */ /* 0x000ee80000300a00 */
[----:B------:R-:W3:Y:S04]  /*40530*/  LDL.LU.64 R80, [R1+0x4cc0] ;  /* 0x004cc00001507983 */ /* 0x000ee80000300a00 */
[----:B------:R-:W-:Y:S04]  /*40540*/  STL [R1+0x4b34], R52 ;  /* 0x004b343401007387 */ /* 0x000fe80000100800 */
[----:B------:R-:W-:Y:S04]  /*40550*/  STL [R1+0x4b30], R53 ;  /* 0x004b303501007387 */ /* 0x000fe80000100800 */
[----:B------:R-:W-:Y:S04]  /*40560*/  STL [R1+0x4b24], R56 ;  /* 0x004b243801007387 */ /* 0x000fe80000100800 */
[----:B------:R-:W-:Y:S04]  /*40570*/  STL [R1+0x4b20], R57 ;  /* 0x004b203901007387 */ /* 0x000fe80000100800 */
[----:B------:R1:W-:Y:S04]  /*40580*/  STL.64 [R1+0x648], R78 ;  /* 0x0006484e01007387 */ /* 0x0003e80000100a00 */
[----:B-1----:R-:W4:Y:S04]  /*40590*/  LDL.LU.64 R78, [R1+0x4cb8] ;  /* 0x004cb800014e7983 */ /* 0x002f280000300a00 */
[----:B------:R-:W4:Y:S04]  /*405a0*/  LDL.LU.64 R76, [R1+0x4cb0] ;  /* 0x004cb000014c7983 */ /* 0x000f280000300a00 */
[----:B------:R1:W-:Y:S04]  /*405b0*/  STL [R1+0x4ad4], R69 ;  /* 0x004ad44501007387 */ /* 0x0003e80000100800 */
[----:B------:R1:W-:Y:S04]  /*405c0*/  STL [R1+0x4ad0], R68 ;  /* 0x004ad04401007387 */ /* 0x0003e80000100800 */
[----:B------:R1:W-:Y:S02]  /*405d0*/  STL.64 [R1+0x638], R74 ;  /* 0x0006384a01007387 */ /* 0x0003e40000100a00 */
[----:B-1----:R-:W-:Y:S01]  /*405e0*/  MOV R69, R248 ;  /* 0x000000f800457202 */ /* 0x002fe20000000f00 */
[----:B------:R-:W-:Y:S01]  /*405f0*/  IMAD.MOV.U32 R68, RZ, RZ, R249 ;  /* 0x000000ffff447224 */ /* 0x000fe200078e00f9 */
[----:B------:R-:W2:Y:S04]  /*40600*/  LDL.LU.64 R74, [R1+0x4ca8] ;  /* 0x004ca800014a7983 */ /* 0x000ea80000300a00 */
[----:B------:R-:W2:Y:S04]  /*40610*/  LDL.LU.64 R72, [R1+0x4ca0] ;  /* 0x004ca00001487983 */ /* 0x000ea80000300a00 */
[----:B------:R-:W-:Y:S04]  /*40620*/  STL [R1+0x4adc], R49 ;  /* 0x004adc3101007387 */ /* 0x000fe80000100800 */
[----:B------:R-:W-:Y:S04]  /*40630*/  STL [R1+0x4ad8], R48 ;  /* 0x004ad83001007387 */ /* 0x000fe80000100800 */
[----:B------:R1:W-:Y:S04]  /*40640*/  STL.64 [R1+0x628], R250 ;  /* 0x000628fa01007387 */ /* 0x0003e80000100a00 */
[----:B-1----:R-:W3:Y:S04]  /*40650*/  LDL.LU.64 R250, [R1+0x4c98] ;  /* 0x004c980001fa7983 */ /* 0x002ee80000300a00 */
[----:B------:R-:W3:Y:S01]  /*40660*/  LDL.LU.64 R248, [R1+0x4c90] ;  /* 0x004c900001f87983 */ /* 0x000ee20000300a00 */
[----:B------:R-:W-:Y:S03]  /*40670*/  HMMA.1688.F32.TF32 R36, R240, R26, R36 ;  /* 0x0000001af024723c */ /* 0x000fe60000081024 */
[----:B------:R-:W-:Y:S04]  /*40680*/  STL [R1+0x4ae4], R69 ;  /* 0x004ae44501007387 */ /* 0x000fe80000100800 */
[----:B------:R-:W-:-:S15]  /*40690*/  STL [R1+0x4ae0], R68 ;  /* 0x004ae04401007387 */ /* 0x000fde0000100800 */
[----:B------:R-:W-:-:S01]  /*406a0*/  NOP ;  /* 0x0000000000007918 */ /* 0x000fc20000000000 */
[----:B------:R-:W-:Y:S01]  /*406b0*/  STL [R1+0x610], R36 ;  /* 0x0006102401007387 */ /* 0x000fe20000100800 */
[----:B------:R-:W-:Y:S01]  /*406c0*/  IMAD.MOV.U32 R49, RZ, RZ, R37 ;  /* 0x000000ffff317224 */ /* 0x000fe200078e0025 */
[----:B------:R-:W-:Y:S02]  /*406d0*/  MOV R48, R38 ;  /* 0x0000002600307202 */ /* 0x000fe40000000f00 */
[----:B------:R2:W-:Y:S04]  /*406e0*/  STL [R1+0x61c], R39 ;  /* 0x00061c2701007387 */ /* 0x0005e80000100800 */
[----:B------:R-:W-:Y:S04]  /*406f0*/  STL [R1+0x4aec], R49 ;  /* 0x004aec3101007387 */ /* 0x000fe80000100800 */
[----:B------:R1:W-:Y:S01]  /*40700*/  STL [R1+0x4ae8], R48 ;  /* 0x004ae83001007387 */ /* 0x0003e20000100800 */
[C---:B--2---:R-:W-:Y:S06]  /*40710*/  HMMA.1688.F32.TF32 R36, R240.reuse, R58, R72 ;  /* 0x0000003af024723c */ /* 0x044fec0000081048 */
[----:B---3--:R-:W-:-:S15]  /*40720*/  HMMA.1688.F32.TF32 R248, R240, R30, R248 ;  /* 0x0000001ef0f8723c */ /* 0x008fde00000810f8 */
[----:B------:R-:W-:-:S03]  /*40730*/  NOP ;  /* 0x0000000000007918 */ /* 0x000fc60000000000 */
[----:B-1----:R-:W-:Y:S01]  /*40740*/  IMAD.MOV.U32 R48, RZ, RZ, R36 ;  /* 0x000000ffff307224 */ /* 0x002fe200078e0024 */
[----:B------:R-:W-:Y:S01]  /*40750*/  MOV R68, R39 ;  /* 0x0000002700447202 */ /* 0x000fe20000000f00 */
[----:B------:R-:W-:-:S03]  /*40760*/  IMAD.MOV.U32 R69, RZ, RZ, R38 ;  /* 0x000000ffff457224 */ /* 0x000fc600078e0026 */
[----:B------:R-:W-:Y:S04]  /*40770*/  STL.64 [R1+0x600], R248 ;  /* 0x000600f801007387 */ /* 0x000fe80000100a00 */
[----:B------:R-:W-:Y:S04]  /*40780*/  STL.64 [R1+0x608], R250 ;  /* 0x000608fa01007387 */ /* 0x000fe80000100a00 */
[----:B------:R4:W-:Y:S02]  /*40790*/  STL [R1+0x5f4], R37 ;  /* 0x0005f42501007387 */ /* 0x0009e40000100800 */
[----:B----4-:R-:W-:Y:S02]  /*407a0*/  HMMA.1688.F32.TF32 R36, R240, R54, R76 ;  /* 0x00000036f024723c */ /* 0x010fe4000008104c */
[----:B------:R-:W-:Y:S04]  /*407b0*/  STL [R1+0x4af8], R68 ;  /* 0x004af84401007387 */ /* 0x000fe80000100800 */
[----:B------:R-:W-:Y:S04]  /*407c0*/  STL [R1+0x4af4], R48 ;  /* 0x004af43001007387 */ /* 0x000fe80000100800 */
[----:B------:R-:W-:-:S13]  /*407d0*/  STL [R1+0x4af0], R69 ;  /* 0x004af04501007387 */ /* 0x000fda0000100800 */
[----:B------:R1:W-:Y:S04]  /*407e0*/  STL.64 [R1+0x5e0], R36 ;  /* 0x0005e02401007387 */ /* 0x0003e80000100a00 */
[----:B------:R2:W-:Y:S04]  /*407f0*/  STL [R1+0x5e8], R38 ;  /* 0x0005e82601007387 */ /* 0x0005e80000100800 */
[----:B------:R-:W3:Y:S04]  /*40800*/  LDL.LU R76, [R1+0x220] ;  /* 0x00022000014c7983 */ /* 0x000ee80000300800 */
[----:B------:R-:W3:Y:S04]  /*40810*/  LDL.LU R77, [R1+0x224] ;  /* 0x00022400014d7983 */ /* 0x000ee80000300800 */
[----:B------:R-:W3:Y:S04]  /*40820*/  LDL.LU R78, [R1+0x228] ;  /* 0x00022800014e7983 */ /* 0x000ee80000300800 */
[----:B------:R-:W3:Y:S04]  /*40830*/  LDL.LU R79, [R1+0x22c] ;  /* 0x00022c00014f7983 */ /* 0x000ee80000300800 */
[----:B------:R-:W4:Y:S04]  /*40840*/  LDL.LU R72, [R1+0x130] ;  /* 0x0001300001487983 */ /* 0x000f280000300800 */
[----:B------:R-:W4:Y:S04]  /*40850*/  LDL.LU R73, [R1+0x134] ;  /* 0x0001340001497983 */ /* 0x000f280000300800 */
[----:B------:R-:W4:Y:S04]  /*40860*/  LDL.LU R74, [R1+0x138] ;  /* 0x00013800014a7983 */ /* 0x000f280000300800 */
[----:B------:R-:W4:Y:S01]  /*40870*/  LDL.LU R75, [R1+0x13c] ;  /* 0x00013c00014b7983 */ /* 0x000f220000300800 */
[----:B-1----:R-:W-:-:S03]  /*40880*/  IMAD.MOV.U32 R37, RZ, RZ, R17 ;  /* 0x000000ffff257224 */ /* 0x002fc600078e0011 */
[----:B------:R-:W3:Y:S01]  /*40890*/  LDL.LU R36, [R1+0x80] ;  /* 0x0000800001247983 */ /* 0x000ee20000300800 */
[----:B------:R-:W-:-:S03]  /*408a0*/  IMAD.MOV.U32 R49, RZ, RZ, R39 ;  /* 0x000000ffff317224 */ /* 0x000fc600078e0027 */
[----:B------:R-:W3:Y:S04]  /*408b0*/  LDL.LU R17, [R1+0x4c8c] ;  /* 0x004c8c0001117983 */ /* 0x000ee80000300800 */
[----:B--2---:R-:W2:Y:S04]  /*408c0*/  LDL.LU R38, [R1+0x88] ;  /* 0x0000880001267983 */ /* 0x004ea80000300800 */
[----:B------:R-:W2:Y:S04]  /*408d0*/  LDL.LU R39, [R1+0x8c] ;  /* 0x00008c0001277983 */ /* 0x000ea80000300800 */
[----:B------:R-:W2:Y:S04]  /*408e0*/  LDL.LU R248, [R1+0xb0] ;  /* 0x0000b00001f87983 */ /* 0x000ea80000300800 */
[----:B------:R-:W2:Y:S04]  /*408f0*/  LDL.LU R249, [R1+0xb4] ;  /* 0x0000b40001f97983 */ /* 0x000ea80000300800 */
[----:B------:R-:W2:Y:S01]  /*40900*/  LDL.LU R250, [R1+0xb8] ;  /* 0x0000b80001fa7983 */ /* 0x000ea20000300800 */
[----:B------:R-:W-:Y:S03]  /*40910*/  HMMA.1688.F32.TF32 R80, R240, R50, R80 ;  /* 0x00000032f050723c */ /* 0x000fe60000081050 */
[----:B------:R-:W-:-:S15]  /*40920*/  STL [R1+0x4afc], R49 ;  /* 0x004afc3101007387 */ /* 0x000fde0000100800 */
[----:B------:R-:W-:-:S05]  /*40930*/  NOP ;  /* 0x0000000000007918 */ /* 0x000fca0000000000 */
[----:B------:R1:W-:Y:S01]  /*40940*/  STL [R1+0x5d0], R80 ;  /* 0x0005d05001007387 */ /* 0x0003e20000100800 */
[----:B------:R-:W-:Y:S01]  /*40950*/  IMAD.MOV.U32 R68, RZ, RZ, R81 ;  /* 0x000000ffff447224 */ /* 0x000fe200078e0051 */
[----:B------:R-:W-:Y:S01]  /*40960*/  MOV R69, R83 ;  /* 0x0000005300457202 */ /* 0x000fe20000000f00 */
[----:B------:R-:W-:Y:S02]  /*40970*/  IMAD.MOV.U32 R48, RZ, RZ, R82 ;  /* 0x000000ffff307224 */ /* 0x000fe400078e0052 */
[----:B-1----:R-:W-:Y:S01]  /*40980*/  HMMA.1688.F32.TF32 R80, R240, R46, R84 ;  /* 0x0000002ef050723c */ /* 0x002fe20000081054 */
[----:B------:R-:W-:Y:S04]  /*40990*/  STL [R1+0x4b08], R68 ;  /* 0x004b084401007387 */ /* 0x000fe80000100800 */
[----:B------:R-:W-:Y:S04]  /*409a0*/  STL [R1+0x4b04], R48 ;  /* 0x004b043001007387 */ /* 0x000fe80000100800 */
[----:B------:R-:W-:Y:S04]  /*409b0*/  STL [R1+0x4b00], R69 ;  /* 0x004b004501007387 */ /* 0x000fe80000100800 */
[----:B------:R-:W-:Y:S04]  /*409c0*/  LDS R84, [R0+UR12+0x1180] ;  /* 0x0011800c00547984 */ /* 0x000fe80008000800 */
[----:B------:R-:W-:Y:S04]  /*409d0*/  LDS R86, [R0+UR12+0x1980] ;  /* 0x0019800c00567984 */ /* 0x000fe80008000800 */
[----:B------:R-:W-:Y:S03]  /*409e0*/  LDS R85, [R3+UR12+0x1180] ;  /* 0x0011800c03557984 */ /* 0x000fe60008000800 */
[----:B------:R-:W-:Y:S01]  /*409f0*/  IMAD.MOV.U32 R40, RZ, RZ, R80 ;  /* 0x000000ffff287224 */ /* 0x000fe200078e0050 */
[----:B------:R1:W-:Y:S01]  /*40a00*/  STL.64 [R1+0x5c8], R82 ;  /* 0x0005c85201007387 */ /* 0x0003e20000100a00 */
[----:B------:R-:W-:-:S03]  /*40a10*/  IMAD.MOV.U32 R41, RZ, RZ, R81 ;  /* 0x000000ffff297224 */ /* 0x000fc600078e0051 */
[----:B------:R-:W-:Y:S01]  /*40a20*/  LDS R87, [R3+UR12+0x1980] ;  /* 0x0019800c03577984 */ /* 0x000fe20008000800 */
[----:B-1----:R-:W-:Y:S03]  /*40a30*/  HMMA.1688.F32.TF32 R80, R240, R42, R88 ;  /* 0x0000002af050723c */ /* 0x002fe60000081058 */
[----:B------:R-:W-:Y:S04]  /*40a40*/  STL [R1+0x4b10], R41 ;  /* 0x004b102901007387 */ /* 0x000fe80000100800 */
[----:B------:R-:W-:-:S15]  /*40a50*/  STL [R1+0x4b0c], R40 ;  /* 0x004b0c2801007387 */ /* 0x000fde0000100800 */
[----:B------:R-:W-:-:S02]  /*40a60*/  NOP ;  /* 0x0000000000007918 */ /* 0x000fc40000000000 */
[----:B------:R-:W-:Y:S01]  /*40a70*/  MOV R48, R80 ;  /* 0x0000005000307202 */ /* 0x000fe20000000f00 */
[----:B------:R-:W-:Y:S02]  /*40a80*/  IMAD.MOV.U32 R69, RZ, RZ, R81 ;  /* 0x000000ffff457224 */ /* 0x000fe400078e0051 */
[----:B------:R-:W-:Y:S01]  /*40a90*/  IMAD.MOV.U32 R49, RZ, RZ, R83 ;  /* 0x000000ffff317224 */ /* 0x000fe200078e0053 */
[----:B------:R-:W-:Y:S04]  /*40aa0*/  STL [R1+0x5b8], R82 ;  /* 0x0005b85201007387 */ /* 0x000fe80000100800 */
[----:B------:R-:W-:Y:S04]  /*40ab0*/  STL [R1+0x4b1c], R48 ;  /* 0x004b1c3001007387 */ /* 0x000fe80000100800 */
[----:B------:R-:W-:Y:S04]  /*40ac0*/  STL [R1+0x4b18], R69 ;  /* 0x004b184501007387 */ /* 0x000fe80000100800 */
[----:B------:R-:W-:Y:S01]  /*40ad0*/  STL [R1+0x4b14], R49 ;  /* 0x004b143101007387 */ /* 0x000fe20000100800 */
[C---:B------:R-:W-:Y:S03]  /*40ae0*/  HMMA.1688.F32.TF32 R88, R244.reuse, R30, R120 ;  /* 0x0000001ef458723c */ /* 0x040fe60000081078 */
[----:B------:R-:W-:Y:S04]  /*40af0*/  LDS R80, [R0+UR12+0x1100] ;  /* 0x0011000c00507984 */ /* 0x000fe80008000800 */
[----:B------:R-:W-:Y:S04]  /*40b00*/  LDS R82, [R0+UR12+0x1900] ;  /* 0x0019000c00527984 */ /* 0x000fe80008000800 */
[----:B------:R-:W-:Y:S04]  /*40b10*/  LDS R81, [R3+UR12+0x1100] ;  /* 0x0011000c03517984 */ /* 0x000fe80008000800 */
[----:B------:R-:W1:Y:S01]  /*40b20*/  LDS R83, [R3+UR12+0x1900] ;  /* 0x0019000c03537984 */ /* 0x000e620008000800 */
[----:B----4-:R-:W-:Y:S01]  /*40b30*/  HMMA.1688.F32.TF32 R72, R244, R14, R72 ;  /* 0x0000000ef448723c */ /* 0x010fe20000081048 */
[----:B---3--:R-:W-:-:S15]  /*40b40*/  MOV R251, R17 ;  /* 0x0000001100fb7202 */ /* 0x008fde0000000f00 */
[----:B------:R-:W-:-:S08]  /*40b50*/  NOP ;  /* 0x0000000000007918 */ /* 0x000fd00000000000 */
[----:B------:R-:W-:Y:S01]  /*40b60*/  IMAD.MOV.U32 R52, RZ, RZ, R72 ;  /* 0x000000ffff347224 */ /* 0x000fe200078e0048 */
[----:B------:R-:W-:Y:S01]  /*40b70*/  MOV R61, R74 ;  /* 0x0000004a003d7202 */ /* 0x000fe20000000f00 */
[----:B------:R-:W-:Y:S02]  /*40b80*/  IMAD.MOV.U32 R53, RZ, RZ, R73 ;  /* 0x000000ffff357224 */ /* 0x000fe400078e0049 */
[----:B------:R-:W-:Y:S02]  /*40b90*/  IMAD.MOV.U32 R60, RZ, RZ, R75 ;  /* 0x000000ffff3c7224 */ /* 0x000fe400078e004b */
[C---:B--2---:R-:W-:Y:S06]  /*40ba0*/  HMMA.1688.F32.TF32 R72, R244.reuse, R10, R248 ;  /* 0x0000000af448723c */ /* 0x044fec00000810f8 */
[C---:B------:R-:W-:Y:S06]  /*40bb0*/  HMMA.1688.F32.TF32 R36, R244.reuse, R6, R36 ;  /* 0x00000006f424723c */ /* 0x040fec0000081024 */
[C---:B------:R-:W-:Y:S11]  /*40bc0*/  HMMA.1688.F32.TF32 R76, R244.reuse, R18, R76 ;  /* 0x00000012f44c723c */ /* 0x040ff6000008104c */
[----:B------:R-:W-:Y:S04]  /*40bd0*/  STL.64 [R1+0xa0], R72 ;  /* 0x0000a04801007387 */ /* 0x000fe80000100a00 */
[----:B------:R2:W-:Y:S02]  /*40be0*/  STL.64 [R1+0xa8], R74 ;  /* 0x0000a84a01007387 */ /* 0x0005e40000100a00 */
[----:B--2---:R-:W-:Y:S01]  /*40bf0*/  HMMA.1688.F32.TF32 R72, R244, R70, R96 ;  /* 0x00000046f448723c */ /* 0x004fe20000081060 */
[----:B------:R-:W-:Y:S01]  /*40c00*/  IMAD.MOV.U32 R64, RZ, RZ, R36 ;  /* 0x000000ffff407224 */ /* 0x000fe200078e0024 */
[----:B------:R-:W-:Y:S01]  /*40c10*/  MOV R65, R37 ;  /* 0x0000002500417202 */ /* 0x000fe20000000f00 */
[----:B------:R-:W-:-:S02]  /*40c20*/  IMAD.MOV.U32 R56, RZ, RZ, R38 ;  /* 0x000000ffff387224 */ /* 0x000fc400078e0026 */
[----:B------:R-:W-:Y:S02]  /*40c30*/  IMAD.MOV.U32 R57, RZ, RZ, R39 ;  /* 0x000000ffff397224 */ /* 0x000fe400078e0027 */
[C---:B------:R-:W-:Y:S01]  /*40c40*/  HMMA.1688.F32.TF32 R36, R244.reuse, R66, R100 ;  /* 0x00000042f424723c */ /* 0x040fe20000081064 */
[----:B------:R-:W-:Y:S01]  /*40c50*/  MOV R28, R76 ;  /* 0x0000004c001c7202 */ /* 0x000fe20000000f00 */
[----:B------:R-:W-:Y:S01]  /*40c60*/  IMAD.MOV.U32 R25, RZ, RZ, R77 ;  /* 0x000000ffff197224 */ /* 0x000fe200078e004d */
[----:B------:R-:W-:Y:S01]  /*40c70*/  MOV R21, R79 ;  /* 0x0000004f00157202 */ /* 0x000fe20000000f00 */
[----:B------:R-:W-:Y:S02]  /*40c80*/  IMAD.MOV.U32 R24, RZ, RZ, R78 ;  /* 0x000000ffff187224 */ /* 0x000fe400078e004e */
[C---:B------:R-:W-:Y:S10]  /*40c90*/  HMMA.1688.F32.TF32 R76, R244.reuse, R62, R104 ;  /* 0x0000003ef44c723c */ /* 0x040ff40000081068 */
[----:B------:R-:W-:Y:S04]  /*40ca0*/  STL.64 [R1+0x720], R72 ;  /* 0x0007204801007387 */ /* 0x000fe80000100a00 */
[----:B------:R2:W-:Y:S02]  /*40cb0*/  STL.64 [R1+0x728], R74 ;  /* 0x0007284a01007387 */ /* 0x0005e40000100a00 */
[C---:B--2---:R-:W-:Y:S02]  /*40cc0*/  HMMA.1688.F32.TF32 R72, R244.reuse, R34, R108 ;  /* 0x00000022f448723c */ /* 0x044fe4000008106c */
[----:B------:R-:W-:Y:S04]  /*40cd0*/  STL.64 [R1+0x710], R36 ;  /* 0x0007102401007387 */ /* 0x000fe80000100a00 */
[----:B------:R2:W-:Y:S04]  /*40ce0*/  STL.64 [R1+0x718], R38 ;  /* 0x0007182601007387 */ /* 0x0005e80000100a00 */
[----:B------:R-:W-:Y:S04]  /*40cf0*/  STL.64 [R1+0x700], R76 ;  /* 0x0007004c01007387 */ /* 0x000fe80000100a00 */
[----:B------:R3:W-:Y:S01]  /*40d00*/  STL.64 [R1+0x708], R78 ;  /* 0x0007084e01007387 */ /* 0x0007e20000100a00 */
[C---:B--2---:R-:W-:Y:S08]  /*40d10*/  HMMA.1688.F32.TF32 R36, R244.reuse, R22, R112 ;  /* 0x00000016f424723c */ /* 0x044ff00000081070 */
[----:B------:R-:W-:Y:S04]  /*40d20*/  STL.64 [R1+0x6f0], R72 ;  /* 0x0006f04801007387 */ /* 0x000fe80000100a00 */
[----:B------:R2:W-:Y:S01]  /*40d30*/  STL.64 [R1+0x6f8], R74 ;  /* 0x0006f84a01007387 */ /* 0x0005e20000100a00 */
[C---:B---3--:R-:W-:Y:S06]  /*40d40*/  HMMA.1688.F32.TF32 R76, R244.reuse, R58, R124 ;  /* 0x0000003af44c723c */ /* 0x048fec000008107c */
[----:B--2---:R-:W-:Y:S05]  /*40d50*/  HMMA.1688.F32.TF32 R72, R244, R26, R116 ;  /* 0x0000001af448723c */ /* 0x004fea0000081074 */
[----:B------:R-:W-:Y:S01]  /*40d60*/  MOV R49, R36 ;  /* 0x0000002400317202 */ /* 0x000fe20000000f00 */
[----:B------:R-:W-:Y:S01]  /*40d70*/  IMAD.MOV.U32 R41, RZ, RZ, R37 ;  /* 0x000000ffff297224 */ /* 0x000fe200078e0025 */
[----:B------:R-:W1:Y:S01]  /*40d80*/  LDL.LU R36, [R1+0x260] ;  /* 0x0002600001247983 */ /* 0x000e620000300800 */
[----:B------:R-:W-:Y:S01]  /*40d90*/  IMAD.MOV.U32 R40, RZ, RZ, R38 ;  /* 0x000000ffff287224 */ /* 0x000fe200078e0026 */
[----:B------:R-:W-:-:S02]  /*40da0*/  MOV R68, R39 ;  /* 0x0000002700447202 */ /* 0x000fc40000000f00 */
[----:B------:R-:W1:Y:S04]  /*40db0*/  LDL.LU R37, [R1+0x264] ;  /* 0x0002640001257983 */ /* 0x000e680000300800 */
[----:B------:R-:W1:Y:S04]  /*40dc0*/  LDL.LU R38, [R1+0x268] ;  /* 0x0002680001267983 */ /* 0x000e680000300800 */
[----:B------:R-:W1:Y:S04]  /*40dd0*/  LDL.LU R39, [R1+0x26c] ;  /* 0x00026c0001277983 */ /* 0x000e680000300800 */
[----:B------:R2:W-:Y:S01]  /*40de0*/  STL.64 [R1+0x6d0], R72 ;  /* 0x0006d04801007387 */ /* 0x0005e20000100a00 */
[----:B------:R-:W-:-:S02]  /*40df0*/  IMAD.MOV.U32 R48, RZ, RZ, R74 ;  /* 0x000000ffff307224 */ /* 0x000fc400078e004a */
[----:B------:R-:W-:Y:S01]  /*40e00*/  IMAD.MOV.U32 R69, RZ, RZ, R75 ;  /* 0x000000ffff457224 */ /* 0x000fe200078e004b */
[----:B------:R-:W-:Y:S04]  /*40e10*/  STL.64 [R1+0x6c0], R88 ;  /* 0x0006c05801007387 */ /* 0x000fe80000100a00 */
[----:B------:R3:W-:Y:S01]  /*40e20*/  STL.64 [R1+0x6c8], R90 ;  /* 0x0006c85a01007387 */ /* 0x0007e20000100a00 */
[C---:B--2---:R-:W-:Y:S03]  /*40e30*/  HMMA.1688.F32.TF32 R72, R244.reuse, R54, R128 ;  /* 0x00000036f448723c */ /* 0x044fe60000081080 */
[----:B------:R-:W-:Y:S04]  /*40e40*/  STL.64 [R1+0x6b0], R76 ;  /* 0x0006b04c01007387 */ /* 0x000fe80000100a00 */
[----:B------:R2:W-:Y:S01]  /*40e50*/  STL.64 [R1+0x6b8], R78 ;  /* 0x0006b84e01007387 */ /* 0x0005e20000100a00 */
[C---:B---3--:R-:W-:Y:S06]  /*40e60*/  HMMA.1688.F32.TF32 R88, R244.reuse, R50, R132 ;  /* 0x00000032f458723c */ /* 0x048fec0000081084 */
[----:B--2---:R-:W-:Y:S09]  /*40e70*/  HMMA.1688.F32.TF32 R76, R244, R46, R136 ;  /* 0x0000002ef44c723c */ /* 0x004ff20000081088 */
[----:B------:R2:W-:Y:S04]  /*40e80*/  STL.64 [R1+0x6a0], R72 ;  /* 0x0006a04801007387 */ /* 0x0005e80000100a00 */
[----:B------:R3:W-:Y:S04]  /*40e90*/  STL.64 [R1+0x6a8], R74 ;  /* 0x0006a84a01007387 */ /* 0x0007e80000100a00 */
[----:B--2---:R-:W2:Y:S04]  /*40ea0*/  LDL.LU R72, [R1+0x180] ;  /* 0x0001800001487983 */ /* 0x004ea80000300800 */
[----:B------:R-:W-:Y:S04]  /*40eb0*/  STL.64 [R1+0x690], R88 ;  /* 0x0006905801007387 */ /* 0x000fe80000100a00 */
[----:B------:R-:W-:Y:S04]  /*40ec0*/  STL.64 [R1+0x698], R90 ;  /* 0x0006985a01007387 */ /* 0x000fe80000100a00 */
[----:B------:R4:W-:Y:S04]  /*40ed0*/  STL.64 [R1+0x680], R76 ;  /* 0x0006804c01007387 */ /* 0x0009e80000100a00 */
[----:B------:R4:W-:Y:S04]  /*40ee0*/  STL.64 [R1+0x688], R78 ;  /* 0x0006884e01007387 */ /* 0x0009e80000100a00 */
[----:B------:R-:W2:Y:S04]  /*40ef0*/  LDL.LU R73, [R1+0x184] ;  /* 0x0001840001497983 */ /* 0x000ea80000300800 */
[----:B---3--:R-:W2:Y:S04]  /*40f00*/  LDL.LU R74, [R1+0x188] ;  /* 0x00018800014a7983 */ /* 0x008ea80000300800 */
[----:B------:R-:W2:Y:S04]  /*40f10*/  LDL.LU R75, [R1+0x18c] ;  /* 0x00018c00014b7983 */ /* 0x000ea80000300800 */
[----:B----4-:R-:W3:Y:S04]  /*40f20*/  LDL.LU R76, [R1+0x100] ;  /* 0x00010000014c7983 */ /* 0x010ee80000300800 */
[----:B------:R-:W3:Y:S04]  /*40f30*/  LDL.LU R77, [R1+0x104] ;  /* 0x00010400014d7983 */ /* 0x000ee80000300800 */
[----:B------:R-:W3:Y:S04]  /*40f40*/  LDL.LU R78, [R1+0x108] ;  /* 0x00010800014e7983 */ /* 0x000ee80000300800 */
[----:B------:R-:W3:Y:S01]  /*40f50*/  LDL.LU R79, [R1+0x10c] ;  /* 0x00010c00014f7983 */ /* 0x000ee20000300800 */
[----:B------:R-:W-:-:S03]  /*40f60*/  MOV R248, R252 ;  /* 0x000000fc00f87202 */ /* 0x000fc60000000f00 */
[----:B------:R-:W4:Y:S04]  /*40f70*/  LDL.LU R252, [R1+0x4c88] ;  /* 0x004c880001fc7983 */ /* 0x000f280000300800 */
[----:B------:R-:W4:Y:S04]  /*40f80*/  LDL.LU R249, [R1+0x94] ;  /* 0x0000940001f97983 */ /* 0x000f280000300800 */
[----:B------:R-:W4:Y:S04]  /*40f90*/  LDL.LU R250, [R1+0x98] ;  /* 0x0000980001fa7983 */ /* 0x000f280000300800 */
[----:B------:R-:W4:Y:S01]  /*40fa0*/  LDL.LU R251, [R1+0x9c] ;  /* 0x00009c0001fb7983 */ /* 0x000f220000300800 */
[----:B------:R-:W-:-:S15]  /*40fb0*/  HMMA.1688.F32.TF32 R88, R244, R42, R140 ;  /* 0x0000002af458723c */ /* 0x000fde000008108c */
[----:B------:R-:W-:-:S08]  /*40fc0*/  NOP ;  /* 0x0000000000007918 */ /* 0x000fd00000000000 */
[----:B------:R1:W-:Y:S04]  /*40fd0*/  STL.64 [R1+0x670], R88 ;  /* 0x0006705801007387 */ /* 0x0003e80000100a00 */
        /* <DEDUP_REMOVED lines=13> */
[----:B-1----:R-:W4:Y:S04]  /*410b0*/  LDL.LU R88, [R1+0x70] ;  /* 0x0000700001587983 */ /* 0x002f280000300800 */
[----:B------:R-:W4:Y:S04]  /*410c0*/  LDL.LU R89, [R1+0x74] ;  /* 0x0000740001597983 */ /* 0x000f280000300800 */
[----:B------:R-:W4:Y:S04]  /*410d0*/  LDL.LU R90, [R1+0x78] ;  /* 0x00007800015a7983 */ /* 0x000f280000300800 */
[----:B------:R-:W4:Y:S01]  /*410e0*/  LDL.LU R91, [R1+0x7c] ;  /* 0x00007c00015b7983 */ /* 0x000f220000300800 */
[----:B------:R-:W-:-:S15]  /*410f0*/  HMMA.1688.F32.TF32 R36, R80, R18, R36 ;  /* 0x000000125024723c */ /* 0x000fde0000081024 */
[----:B------:R-:W-:-:S08]  /*41100*/  NOP ;  /* 0x0000000000007918 */ /* 0x000fd00000000000 */
[----:B------:R-:W-:Y:S04]  /*41110*/  STL.64 [R1+0x4b40], R38 ;  /* 0x004b402601007387 */ /* 0x000fe80000100a00 */
[----:B------:R1:W-:Y:S02]  /*41120*/  STL.64 [R1+0x4b38], R36 ;  /* 0x004b382401007387 */ /* 0x0003e40000100a00 */
[C---:B-1----:R-:W-:Y:S06]  /*41130*/  HMMA.1688.F32.TF32 R36, R80.reuse, R62, R152 ;  /* 0x0000003e5024723c */ /* 0x042fec0000081098 */
[C---:B--2---:R-:W-:Y:S06]  /*41140*/  HMMA.1688.F32.TF32 R72, R80.reuse, R14, R72 ;  /* 0x0000000e5048723c */ /* 0x044fec0000081048 */
[----:B---3--:R-:W-:Y:S01]  /*41150*/  HMMA.1688.F32.TF32 R76, R80, R10, R76 ;  /* 0x0000000a504c723c */ /* 0x008fe2000008104c */
[----:B------:R-:W-:Y:S01]  /*41160*/  LOP3.LUT R17, R0, 0x40, RZ, 0x3c, !PT ;  /* 0x0000004000117812 */ /* 0x000fe200078e3cff */
[----:B----4-:R-:W-:-:S15]  /*41170*/  LDS R101, [R252+UR12+0x1000] ;  /* 0x0010000cfc657984 */ /* 0x010fde0008000800 */
[----:B------:R-:W-:Y:S04]  /*41180*/  STL.64 [R1+0x4b50], R74 ;  /* 0x004b504a01007387 */ /* 0x000fe80000100a00 */
[----:B------:R1:W-:Y:S01]  /*41190*/  STL.64 [R1+0x4b48], R72 ;  /* 0x004b484801007387 */ /* 0x0003e20000100a00 */
[C---:B------:R-:W-:Y:S03]  /*411a0*/  HMMA.1688.F32.TF32 R248, R80.reuse, R6, R248 ;  /* 0x0000000650f8723c */ /* 0x040fe600000810f8 */
[----:B------:R-:W-:Y:S04]  /*411b0*/  LDS R100, [R17+UR12+0x1000] ;  /* 0x0010000c11647984 */ /* 0x000fe80008000800 */
[----:B------:R-:W-:Y:S04]  /*411c0*/  LDS R102, [R17+UR12+0x1800] ;  /* 0x0018000c11667984 */ /* 0x000fe80008000800 */
[----:B------:R-:W-:Y:S01]  /*411d0*/  STL.64 [R1+0x4b60], R78 ;  /* 0x004b604e01007387 */ /* 0x000fe20000100a00 */
[C---:B-1----:R-:W-:Y:S03]  /*411e0*/  HMMA.1688.F32.TF32 R72, R80.reuse, R66, R148 ;  /* 0x000000425048723c */ /* 0x042fe60000081094 */
[----:B------:R1:W-:Y:S04]  /*411f0*/  STL.64 [R1+0x4b58], R76 ;  /* 0x004b584c01007387 */ /* 0x0003e80000100a00 */
[----:B------:R-:W2:Y:S01]  /*41200*/  LDS R103, [R252+UR12+0x1800] ;  /* 0x0018000cfc677984 */ /* 0x000ea20008000800 */
[----:B-1----:R-:W-:Y:S03]  /*41210*/  HMMA.1688.F32.TF32 R76, R80, R70, R144 ;  /* 0x00000046504c723c */ /* 0x002fe60000081090 */
[----:B------:R-:W-:Y:S04]  /*41220*/  STL.64 [R1+0x4b78], R250 ;  /* 0x004b78fa01007387 */ /* 0x000fe80000100a00 */
[----:B------:R-:W-:-:S15]  /*41230*/  STL.64 [R1+0x4b70], R248 ;  /* 0x004b70f801007387 */ /* 0x000fde0000100a00 */
[----:B------:R-:W-:-:S01]  /*41240*/  NOP ;  /* 0x0000000000007918 */ /* 0x000fc20000000000 */
[----:B------:R-:W-:Y:S04]  /*41250*/  STL.64 [R1+0x810], R76 ;  /* 0x0008104c01007387 */ /* 0x000fe80000100a00 */
[----:B------:R1:W-:Y:S04]  /*41260*/  STL.64 [R1+0x818], R78 ;  /* 0x0008184e01007387 */ /* 0x0003e80000100a00 */
[----:B------:R-:W-:Y:S04]  /*41270*/  STL.64 [R1+0x800], R72 ;  /* 0x0008004801007387 */ /* 0x000fe80000100a00 */
[----:B------:R3:W-:Y:S01]  /*41280*/  STL.64 [R1+0x808], R74 ;  /* 0x0008084a01007387 */ /* 0x0007e20000100a00 */
[C---:B-1----:R-:W-:Y:S03]  /*41290*/  HMMA.1688.F32.TF32 R76, R80.reuse, R34, R156 ;  /* 0x00000022504c723c */ /* 0x042fe6000008109c */
[----:B------:R-:W-:Y:S04]  /*412a0*/  STL.64 [R1+0x7f0], R36 ;  /* 0x0007f02401007387 */ /* 0x000fe80000100a00 */
[----:B------:R1:W-:Y:S01]  /*412b0*/  STL.64 [R1+0x7f8], R38 ;  /* 0x0007f82601007387 */ /* 0x0003e20000100a00 */
[C---:B---3--:R-:W-:Y:S06]  /*412c0*/  HMMA.1688.F32.TF32 R72, R80.reuse, R22, R160 ;  /* 0x000000165048723c */ /* 0x048fec00000810a0 */
[C---:B-1----:R-:W-:Y:S09]  /*412d0*/  HMMA.1688.F32.TF32 R36, R80.reuse, R26, R164 ;  /* 0x0000001a5024723c */ /* 0x042ff200000810a4 */
        /* <DEDUP_REMOVED lines=8> */
[----:B-1----:R-:W-:Y:S01]  /*41360*/  HMMA.1688.F32.TF32 R36, R80, R54, R176 ;  /* 0x000000365024723c */ /* 0x002fe200000810b0 */
[----:B------:R-:W-:Y:S04]  /*41370*/  LDS R176, [R17+UR12+0x1100] ;  /* 0x0011000c11b07984 */ /* 0x000fe80008000800 */
[----:B------:R-:W-:Y:S04]  /*41380*/  LDS R178, [R17+UR12+0x1900] ;  /* 0x0019000c11b27984 */ /* 0x000fe80008000800 */
[----:B------:R-:W-:Y:S04]  /*41390*/  STL.64 [R1+0x7b0], R76 ;  /* 0x0007b04c01007387 */ /* 0x000fe80000100a00 */
[----:B------:R1:W-:Y:S04]  /*413a0*/  STL.64 [R1+0x7b8], R78 ;  /* 0x0007b84e01007387 */ /* 0x0003e80000100a00 */
[----:B------:R-:W-:Y:S01]  /*413b0*/  STL.64 [R1+0x7a0], R72 ;  /* 0x0007a04801007387 */ /* 0x000fe20000100a00 */
[----:B------:R-:W-:Y:S03]  /*413c0*/  HMMA.1688.F32.TF32 R136, R84, R18, R104 ;  /* 0x000000125488723c */ /* 0x000fe60000081068 */
[----:B------:R3:W-:Y:S03]  /*413d0*/  STL.64 [R1+0x7a8], R74 ;  /* 0x0007a84a01007387 */ /* 0x0007e60000100a00 */
[C---:B-1----:R-:W-:Y:S01]  /*413e0*/  HMMA.1688.F32.TF32 R76, R80.reuse, R50, R180 ;  /* 0x00000032504c723c */ /* 0x042fe200000810b4 */
[----:B------:R-:W-:Y:S04]  /*413f0*/  STL.64 [R1+0x760], R36 ;  /* 0x0007602401007387 */ /* 0x000fe80000100a00 */
[----:B------:R1:W-:Y:S01]  /*41400*/  STL.64 [R1+0x768], R38 ;  /* 0x0007682601007387 */ /* 0x0003e20000100a00 */
[----:B---3--:R-:W-:Y:S03]  /*41410*/  HMMA.1688.F32.TF32 R72, R80, R46, R184 ;  /* 0x0000002e5048723c */ /* 0x008fe600000810b8 */
[----:B------:R-:W-:Y:S04]  /*41420*/  LDS R177, [R252+UR12+0x1100] ;  /* 0x0011000cfcb17984 */ /* 0x000fe80008000800 */
[----:B------:R-:W-:Y:S01]  /*41430*/  LDS R179, [R252+UR12+0x1900] ;  /* 0x0019000cfcb37984 */ /* 0x000fe20008000800 */
[----:B------:R-:W-:Y:S03]  /*41440*/  HMMA.1688.F32.TF32 R140, R84, R14, R96 ;  /* 0x0000000e548c723c */ /* 0x000fe60000081060 */
[----:B------:R-:W-:Y:S03]  /*41450*/  LDS R180, [R17+UR12+0x1180] ;  /* 0x0011800c11b47984 */ /* 0x000fe60008000800 */
[----:B-1----:R-:W-:Y:S01]  /*41460*/  HMMA.1688.F32.TF32 R36, R80, R42, R188 ;  /* 0x0000002a5024723c */ /* 0x002fe200000810bc */
[----:B------:R-:W-:Y:S05]  /*41470*/  LDS R182, [R17+UR12+0x1980] ;  /* 0x0019800c11b67984 */ /* 0x000fea0008000800 */
[C---:B------:R-:W-:Y:S01]  /*41480*/  HMMA.1688.F32.TF32 R132, R84.reuse, R10, R240 ;  /* 0x0000000a5484723c */ /* 0x040fe200000810f0 */
[----:B------:R-:W-:Y:S04]  /*41490*/  STL.64 [R1+0x750], R76 ;  /* 0x0007504c01007387 */ /* 0x000fe80000100a00 */
[----:B------:R-:W-:Y:S01]  /*414a0*/  STL.64 [R1+0x758], R78 ;  /* 0x0007584e01007387 */ /* 0x000fe20000100a00 */
[C---:B------:R-:W-:Y:S03]  /*414b0*/  HMMA.1688.F32.TF32 R128, R84.reuse, R6, R88 ;  /* 0x000000065480723c */ /* 0x040fe60000081058 */
[----:B------:R-:W-:Y:S04]  /*414c0*/  STL.64 [R1+0x740], R72 ;  /* 0x0007404801007387 */ /* 0x000fe80000100a00 */
[----:B------:R-:W-:Y:S04]  /*414d0*/  STL.64 [R1+0x748], R74 ;  /* 0x0007484a01007387 */ /* 0x000fe80000100a00 */
[----:B------:R-:W-:Y:S04]  /*414e0*/  STL.64 [R1+0x4b88], R138 ;  /* 0x004b888a01007387 */ /* 0x000fe80000100a00 */
[----:B------:R-:W-:Y:S04]  /*414f0*/  STL.64 [R1+0x730], R36 ;  /* 0x0007302401007387 */ /* 0x000fe80000100a00 */
[----:B------:R1:W-:Y:S04]  /*41500*/  STL.64 [R1+0x738], R38 ;  /* 0x0007382601007387 */ /* 0x0003e80000100a00 */
[----:B------:R-:W-:Y:S04]  /*41510*/  STL.64 [R1+0x4b80], R136 ;  /* 0x004b808801007387 */ /* 0x000fe80000100a00 */
[----:B------:R-:W-:Y:S01]  /*41520*/  STL.64 [R1+0x4b98], R142 ;  /* 0x004b988e01007387 */ /* 0x000fe20000100a00 */
[C---:B-1----:R-:W-:Y:S03]  /*41530*/  HMMA.1688.F32.TF32 R36, R84.reuse, R70, R192 ;  /* 0x000000465424723c */ /* 0x042fe600000810c0 */
[----:B------:R-:W-:Y:S04]  /*41540*/  STL.64 [R1+0x4b90], R140 ;  /* 0x004b908c01007387 */ /* 0x000fe80000100a00 */
[----:B------:R-:W-:Y:S04]  /*41550*/  STL.64 [R1+0x4ba8], R134 ;  /* 0x004ba88601007387 */ /* 0x000fe80000100a00 */
[----:B------:R-:W-:Y:S04]  /*41560*/  STL.64 [R1+0x4ba0], R132 ;  /* 0x004ba08401007387 */ /* 0x000fe80000100a00 */
[----:B------:R-:W2:Y:S04]  /*41570*/  LDL.LU R108, [R1+0x2c0] ;  /* 0x0002c000016c7983 */ /* 0x000ea80000300800 */
[----:B------:R-:W2:Y:S04]  /*41580*/  LDL.LU R109, [R1+0x2c4] ;  /* 0x0002c400016d7983 */ /* 0x000ea80000300800 */
[----:B------:R-:W2:Y:S04]  /*41590*/  LDL.LU R110, [R1+0x2c8] ;  /* 0x0002c800016e7983 */ /* 0x000ea80000300800 */
[----:B------:R-:W2:Y:S04]  /*415a0*/  LDL.LU R111, [R1+0x2cc] ;  /* 0x0002cc00016f7983 */ /* 0x000ea80000300800 */
        /* <DEDUP_REMOVED lines=8> */
[C---:B------:R-:W-:Y:S03]  /*41630*/  HMMA.1688.F32.TF32 R76, R84.reuse, R66, R196 ;  /* 0x00000042544c723c */ /* 0x040fe600000810c4 */
[----:B------:R-:W4:Y:S04]  /*41640*/  LDL.LU R96, [R1+0x160] ;  /* 0x0001600001607983 */ /* 0x000f280000300800 */
[----:B------:R-:W4:Y:S04]  /*41650*/  LDL.LU R97, [R1+0x164] ;  /* 0x0001640001617983 */ /* 0x000f280000300800 */
[----:B------:R-:W4:Y:S01]  /*41660*/  LDL.LU R98, [R1+0x168] ;  /* 0x0001680001627983 */ /* 0x000f220000300800 */
[C---:B------:R-:W-:Y:S03]  /*41670*/  HMMA.1688.F32.TF32 R72, R84.reuse, R62, R200 ;  /* 0x0000003e5448723c */ /* 0x040fe600000810c8 */
[----:B------:R-:W4:Y:S04]  /*41680*/  LDL.LU R99, [R1+0x16c] ;  /* 0x00016c0001637983 */ /* 0x000f280000300800 */
[----:B------:R-:W-:Y:S04]  /*41690*/  STL.64 [R1+0x4bb8], R130 ;  /* 0x004bb88201007387 */ /* 0x000fe80000100a00 */
[----:B------:R-:W-:Y:S04]  /*416a0*/  STL.64 [R1+0x4bb0], R128 ;  /* 0x004bb08001007387 */ /* 0x000fe80000100a00 */
[----:B------:R-:W-:Y:S04]  /*416b0*/  STL.64 [R1+0x830], R36 ;  /* 0x0008302401007387 */ /* 0x000fe80000100a00 */
[----:B------:R1:W-:Y:S04]  /*416c0*/  STL.64 [R1+0x838], R38 ;  /* 0x0008382601007387 */ /* 0x0003e80000100a00 */
[----:B------:R-:W-:Y:S04]  /*416d0*/  LDS R181, [R252+UR12+0x1180] ;  /* 0x0011800cfcb57984 */ /* 0x000fe80008000800 */
[----:B------:R-:W-:Y:S01]  /*416e0*/  LDS R183, [R252+UR12+0x1980] ;  /* 0x0019800cfcb77984 */ /* 0x000fe20008000800 */
[----:B-1----:R-:W-:Y:S03]  /*416f0*/  HMMA.1688.F32.TF32 R36, R84, R34, R204 ;  /* 0x000000225424723c */ /* 0x002fe600000810cc */
[----:B------:R-:W-:Y:S04]  /*41700*/  STL.64 [R1+0x840], R76 ;  /* 0x0008404c01007387 */ /* 0x000fe80000100a00 */
[----:B------:R-:W-:Y:S04]  /*41710*/  STL.64 [R1+0x848], R78 ;  /* 0x0008484e01007387 */ /* 0x000fe80000100a00 */
[----:B------:R-:W4:Y:S04]  /*41720*/  LDL.LU R240, [R1+0x60] ;  /* 0x0000600001f07983 */ /* 0x000f280000300800 */
[----:B------:R-:W-:Y:S04]  /*41730*/  STL.64 [R1+0x890], R72 ;  /* 0x0008904801007387 */ /* 0x000fe80000100a00 */
[----:B------:R1:W-:Y:S01]  /*41740*/  STL.64 [R1+0x898], R74 ;  /* 0x0008984a01007387 */ /* 0x0003e20000100a00 */
[----:B------:R-:W-:-:S03]  /*41750*/  IMAD.MOV.U32 R88, RZ, RZ, R92 ;  /* 0x000000ffff587224 */ /* 0x000fc600078e005c */
[----:B------:R-:W-:Y:S04]  /*41760*/  STL.64 [R1+0x880], R36 ;  /* 0x0008802401007387 */ /* 0x000fe80000100a00 */
[----:B------:R1:W-:Y:S01]  /*41770*/  STL.64 [R1+0x888], R38 ;  /* 0x0008882601007387 */ /* 0x0003e20000100a00 */
[----:B------:R-:W-:-:S03]  /*41780*/  IMAD.MOV.U32 R89, RZ, RZ, R93 ;  /* 0x000000ffff597224 */ /* 0x000fc600078e005d */
[----:B------:R-:W4:Y:S01]  /*41790*/  LDL.LU R241, [R1+0x64] ;  /* 0x0000640001f17983 */ /* 0x000f220000300800 */
[----:B------:R-:W-:-:S03]  /*417a0*/  MOV R90, R94 ;  /* 0x0000005e005a7202 */ /* 0x000fc60000000f00 */
[----:B------:R-:W4:Y:S01]  /*417b0*/  LDL.LU R242, [R1+0x68] ;  /* 0x0000680001f27983 */ /* 0x000f220000300800 */
[----:B------:R-:W-:-:S03]  /*417c0*/  IMAD.MOV.U32 R91, RZ, RZ, R95 ;  /* 0x000000ffff5b7224 */ /* 0x000fc600078e005f */
[----:B------:R-:W4:Y:S04]  /*417d0*/  LDL.LU R243, [R1+0x6c] ;  /* 0x00006c0001f37983 */ /* 0x000f280000300800 */
[----:B------:R-:W4:Y:S04]  /*417e0*/  LDL.LU R92, [R1+0x4c84] ;  /* 0x004c8400015c7983 */ /* 0x000f280000300800 */
[----:B------:R-:W4:Y:S04]  /*417f0*/  LDL.LU R93, [R1+0x4c80] ;  /* 0x004c8000015d7983 */ /* 0x000f280000300800 */
[----:B------:R-:W4:Y:S04]  /*41800*/  LDL.LU R94, [R1+0x4c7c] ;  /* 0x004c7c00015e7983 */ /* 0x000f280000300800 */
[----:B------:R-:W4:Y:S01]  /*41810*/  LDL.LU R95, [R1+0x4c78] ;  /* 0x004c7800015f7983 */ /* 0x000f220000300800 */
[C---:B-1----:R-:W-:Y:S06]  /*41820*/  HMMA.1688.F32.TF32 R72, R84.reuse, R22, R208 ;  /* 0x000000165448723c */ /* 0x042fec00000810d0 */
[C---:B------:R-:W-:Y:S06]  /*41830*/  HMMA.1688.F32.TF32 R36, R84.reuse, R26, R212 ;  /* 0x0000001a5424723c */ /* 0x040fec00000810d4 */
[C---:B------:R-:W-:Y:S11]  /*41840*/  HMMA.1688.F32.TF32 R76, R84.reuse, R30, R216 ;  /* 0x0000001e544c723c */ /* 0x040ff600000810d8 */
[----:B------:R-:W-:Y:S04]  /*41850*/  STL.64 [R1+0x870], R72 ;  /* 0x0008704801007387 */ /* 0x000fe80000100a00 */
[----:B------:R1:W-:Y:S04]  /*41860*/  STL.64 [R1+0x878], R74 ;  /* 0x0008784a01007387 */ /* 0x0003e80000100a00 */
[----:B------:R-:W-:Y:S04]  /*41870*/  STL.64 [R1+0x860], R36 ;  /* 0x0008602401007387 */ /* 0x000fe80000100a00 */
[----:B------:R1:W-:Y:S02]  /*41880*/  STL.64 [R1+0x868], R38 ;  /* 0x0008682601007387 */ /* 0x0003e40000100a00 */
[C---:B-1----:R-:W-:Y:S06]  /*41890*/  HMMA.1688.F32.TF32 R72, R84.reuse, R58, R220 ;  /* 0x0000003a5448723c */ /* 0x042fec00000810dc */
[C---:B------:R-:W-:Y:S01]  /*418a0*/  HMMA.1688.F32.TF32 R36, R84.reuse, R54, R224 ;  /* 0x000000365424723c */ /* 0x040fe200000810e0 */
[----:B------:R-:W-:Y:S04]  /*418b0*/  STL.64 [R1+0x8f0], R76 ;  /* 0x0008f04c01007387 */ /* 0x000fe80000100a00 */
[----:B------:R1:W-:Y:S04]  /*418c0*/  STL.64 [R1+0x8f8], R78 ;  /* 0x0008f84e01007387 */ /* 0x0003e80000100a00 */
[----:B------:R-:W-:Y:S04]  /*418d0*/  LDS R224, [R17+UR12+0x1080] ;  /* 0x0010800c11e07984 */ /* 0x000fe80008000800 */
[----:B------:R-:W-:Y:S01]  /*418e0*/  LDS R226, [R17+UR12+0x1880] ;  /* 0x0018800c11e27984 */ /* 0x000fe20008000800 */
[C---:B-1----:R-:W-:Y:S03]  /*418f0*/  HMMA.1688.F32.TF32 R76, R84.reuse, R50, R228 ;  /* 0x00000032544c723c */ /* 0x042fe600000810e4 */
[----:B------:R-:W-:Y:S04]  /*41900*/  STL.64 [R1+0x8e0], R72 ;  /* 0x0008e04801007387 */ /* 0x000fe80000100a00 */
[----:B------:R1:W-:Y:S04]  /*41910*/  STL.64 [R1+0x8e8], R74 ;  /* 0x0008e84a01007387 */ /* 0x0003e80000100a00 */
[----:B------:R-:W-:Y:S04]  /*41920*/  STL.64 [R1+0x8d0], R36 ;  /* 0x0008d02401007387 */ /* 0x000fe80000100a00 */
[----:B------:R1:W-:Y:S02]  /*41930*/  STL.64 [R1+0x8d8], R38 ;  /* 0x0008d82601007387 */ /* 0x0003e40000100a00 */
[C---:B-1----:R-:W-:Y:S02]  /*41940*/  HMMA.1688.F32.TF32 R72, R84.reuse, R46, R232 ;  /* 0x0000002e5448723c */ /* 0x042fe400000810e8 */
[----:B------:R-:W-:Y:S04]  /*41950*/  LDS R225, [R252+UR12+0x1080] ;  /* 0x0010800cfce17984 */ /* 0x000fe80008000800 */
[----:B------:R-:W1:Y:S01]  /*41960*/  LDS R227, [R252+UR12+0x1880] ;  /* 0x0018800cfce37984 */ /* 0x000e620008000800 */
[----:B------:R-:W-:Y:S03]  /*41970*/  HMMA.1688.F32.TF32 R36, R84, R42, R236 ;  /* 0x0000002a5424723c */ /* 0x000fe600000810ec */
[----:B------:R-:W-:Y:S04]  /*41980*/  STL.64 [R1+0x8c0], R76 ;  /* 0x0008c04c01007387 */ /* 0x000fe80000100a00 */
[----:B------:R-:W-:Y:S09]  /*41990*/  STL.64 [R1+0x8c8], R78 ;  /* 0x0008c84e01007387 */ /* 0x000ff20000100a00 */
[----:B------:R-:W-:Y:S04]  /*419a0*/  STL.64 [R1+0x8b0], R72 ;  /* 0x0008b04801007387 */ /* 0x000fe80000100a00 */
[----:B------:R-:W-:Y:S01]  /*419b0*/  STL.64 [R1+0x8b8], R74 ;  /* 0x0008b84a01007387 */ /* 0x000fe20000100a00 */
[C---:B--2---:R-:W-:Y:S06]  /*419c0*/  HMMA.1688.F32.TF32 R164, R100.reuse, R14, R108 ;  /* 0x0000000e64a4723c */ /* 0x044fec000008106c */
[C---:B---3--:R-:W-:Y:S06]  /*419d0*/  HMMA.1688.F32.TF32 R160, R100.reuse, R18, R112 ;  /* 0x0000001264a0723c */ /* 0x048fec0000081070 */
[C---:B----4-:R-:W-:Y:S06]  /*419e0*/  HMMA.1688.F32.TF32 R148, R100.reuse, R10, R104 ;  /* 0x0000000a6494723c */ /* 0x050fec0000081068 */
[C---:B------:R-:W-:Y:S11]  /*419f0*/  HMMA.1688.F32.TF32 R144, R100.reuse, R6, R96 ;  /* 0x000000066490723c */ /* 0x040ff60000081060 */
        /* <DEDUP_REMOVED lines=9> */
[----:B------:R-:W-:Y:S01]  /*41a90*/  STL.64 [R1+0x4bf0], R144 ;  /* 0x004bf09001007387 */ /* 0x000fe20000100a00 */
[C---:B------:R-:W-:Y:S06]  /*41aa0*/  HMMA.1688.F32.TF32 R104, R100.reuse, R66, R240 ;  /* 0x000000426468723c */ /* 0x040fec00000810f0 */
[----:B------:R-:W-:-:S15]  /*41ab0*/  HMMA.1688.F32.TF32 R92, R100, R70, R92 ;  /* 0x00000046645c723c */ /* 0x000fde000008105c */
[----:B------:R-:W-:-:S08]  /*41ac0*/  NOP ;  /* 0x0000000000007918 */ /* 0x000fd00000000000 */
[----:B------:R-:W-:Y:S04]  /*41ad0*/  STL.64 [R1+0x4c08], R94 ;  /* 0x004c085e01007387 */ /* 0x000fe80000100a00 */
[----:B------:R-:W-:Y:S04]  /*41ae0*/  STL.64 [R1+0x4c00], R92 ;  /* 0x004c005c01007387 */ /* 0x000fe80000100a00 */
[----:B------:R-:W-:Y:S04]  /*41af0*/  STL.64 [R1+0x4c18], R106 ;  /* 0x004c186a01007387 */ /* 0x000fe80000100a00 */
[----:B------:R-:W-:Y:S04]  /*41b00*/  STL.64 [R1+0x4c10], R104 ;  /* 0x004c106801007387 */ /* 0x000fe80000100a00 */
[----:B------:R-:W4:Y:S04]  /*41b10*/  LDL.LU R240, [R1+0x2f0] ;  /* 0x0002f00001f07983 */ /* 0x000f280000300800 */
[----:B------:R-:W4:Y:S04]  /*41b20*/  LDL.LU R241, [R1+0x2f4] ;  /* 0x0002f40001f17983 */ /* 0x000f280000300800 */
[----:B------:R-:W4:Y:S04]  /*41b30*/  LDL.LU R242, [R1+0x2f8] ;  /* 0x0002f80001f27983 */ /* 0x000f280000300800 */
[----:B------:R-:W4:Y:S04]  /*41b40*/  LDL.LU R243, [R1+0x2fc] ;  /* 0x0002fc0001f37983 */ /* 0x000f280000300800 */
[----:B--2---:R-:W2:Y:S04]  /*41b50*/  LDL.LU R36, [R1+0x2b0] ;  /* 0x0002b00001247983 */ /* 0x004ea80000300800 */
[----:B------:R-:W2:Y:S04]  /*41b60*/  LDL.LU R37, [R1+0x2b4] ;  /* 0x0002b40001257983 */ /* 0x000ea80000300800 */
[----:B---3--:R-:W2:Y:S04]  /*41b70*/  LDL.LU R38, [R1+0x2b8] ;  /* 0x0002b80001267983 */ /* 0x008ea80000300800 */
[----:B------:R-:W2:Y:S04]  /*41b80*/  LDL.LU R39, [R1+0x2bc] ;  /* 0x0002bc0001277983 */ /* 0x000ea80000300800 */
[----:B------:R-:W3:Y:S04]  /*41b90*/  LDL.LU R72, [R1+0x340] ;  /* 0x0003400001487983 */ /* 0x000ee80000300800 */
[----:B------:R-:W3:Y:S04]  /*41ba0*/  LDL.LU R73, [R1+0x344] ;  /* 0x0003440001497983 */ /* 0x000ee80000300800 */
[----:B------:R-:W3:Y:S04]  /*41bb0*/  LDL.LU R74, [R1+0x348] ;  /* 0x00034800014a7983 */ /* 0x000ee80000300800 */
[----:B------:R-:W3:Y:S04]  /*41bc0*/  LDL.LU R75, [R1+0x34c] ;  /* 0x00034c00014b7983 */ /* 0x000ee80000300800 */
[----:B------:R-:W1:Y:S04]  /*41bd0*/  LDL.LU R76, [R1+0x3b0] ;  /* 0x0003b000014c7983 */ /* 0x000e680000300800 */
[----:B------:R-:W1:Y:S04]  /*41be0*/  LDL.LU R77, [R1+0x3b4] ;  /* 0x0003b400014d7983 */ /* 0x000e680000300800 */
[----:B------:R-:W1:Y:S04]  /*41bf0*/  LDL.LU R78, [R1+0x3b8] ;  /* 0x0003b800014e7983 */ /* 0x000e680000300800 */
[----:B------:R-:W1:Y:S04]  /*41c00*/  LDL.LU R79, [R1+0x3bc] ;  /* 0x0003bc00014f7983 */ /* 0x000e680000300800 */
[----:B------:R-:W3:Y:S04]  /*41c10*/  LDL.LU R156, [R1+0x230] ;  /* 0x00023000019c7983 */ /* 0x000ee80000300800 */
[----:B------:R-:W3:Y:S04]  /*41c20*/  LDL.LU R157, [R1+0x234] ;  /* 0x00023400019d7983 */ /* 0x000ee80000300800 */
[----:B------:R-:W3:Y:S04]  /*41c30*/  LDL.LU R158, [R1+0x238] ;  /* 0x00023800019e7983 */ /* 0x000ee80000300800 */
[----:B------:R-:W3:Y:S04]  /*41c40*/  LDL.LU R159, [R1+0x23c] ;  /* 0x00023c00019f7983 */ /* 0x000ee80000300800 */
[----:B------:R-:W3:Y:S04]  /*41c50*/  LDL.LU R96, [R1+0x240] ;  /* 0x0002400001607983 */ /* 0x000ee80000300800 */
[----:B------:R-:W3:Y:S04]  /*41c60*/  LDL.LU R97, [R1+0x244] ;  /* 0x0002440001617983 */ /* 0x000ee80000300800 */
[----:B------:R-:W3:Y:S04]  /*41c70*/  LDL.LU R98, [R1+0x248] ;  /* 0x0002480001627983 */ /* 0x000ee80000300800 */
[----:B------:R-:W3:Y:S04]  /*41c80*/  LDL.LU R99, [R1+0x24c] ;  /* 0x00024c0001637983 */ /* 0x000ee80000300800 */
[----:B------:R-:W4:Y:S04]  /*41c90*/  LDL.LU R168, [R1+0x1e0] ;  /* 0x0001e00001a87983 */ /* 0x000f280000300800 */
[----:B------:R-:W4:Y:S04]  /*41ca0*/  LDL.LU R169, [R1+0x1e4] ;  /* 0x0001e40001a97983 */ /* 0x000f280000300800 */
[----:B------:R-:W4:Y:S04]  /*41cb0*/  LDL.LU R170, [R1+0x1e8] ;  /* 0x0001e80001aa7983 */ /* 0x000f280000300800 */
[----:B------:R-:W4:Y:S04]  /*41cc0*/  LDL.LU R171, [R1+0x1ec] ;  /* 0x0001ec0001ab7983 */ /* 0x000f280000300800 */
        /* <DEDUP_REMOVED lines=15> */
[----:B------:R-:W3:Y:S01]  /*41dc0*/  LDL.LU R175, [R1+0x1cc] ;  /* 0x0001cc0001af7983 */ /* 0x000ee20000300800 */
[C---:B------:R-:W-:Y:S03]  /*41dd0*/  HMMA.1688.F32.TF32 R108, R100.reuse, R62, R88 ;  /* 0x0000003e646c723c */ /* 0x040fe60000081058 */
        /* <DEDUP_REMOVED lines=20> */
[----:B------:R-:W-:Y:S04]  /*41f20*/  STL.64 [R1+0x4c28], R110 ;  /* 0x004c286e01007387 */ /* 0x000fe80000100a00 */
[----:B------:R-:W-:Y:S01]  /*41f30*/  STL.64 [R1+0x4c20], R108 ;  /* 0x004c206c01007387 */ /* 0x000fe20000100a00 */
[----:B----4-:R-:W-:Y:S06]  /*41f40*/  HMMA.1688.F32.TF32 R84, R100, R54, R168 ;  /* 0x000000366454723c */ /* 0x010fec00000810a8 */
[C---:B-1----:R-:W-:Y:S06]  /*41f50*/  HMMA.1688.F32.TF32 R168, R224.reuse, R10, R76 ;  /* 0x0000000ae0a8723c */ /* 0x042fec000008104c */
[----:B--2---:R-:W-:Y:S06]  /*41f60*/  HMMA.1688.F32.TF32 R76, R224, R70, R36 ;  /* 0x00000046e04c723c */ /* 0x004fec0000081024 */
[----:B---3--:R-:W-:Y:S06]  /*41f70*/  HMMA.1688.F32.TF32 R116, R100, R22, R116 ;  /* 0x000000166474723c */ /* 0x008fec0000081074 */
[----:B------:R-:W-:Y:S06]  /*41f80*/  HMMA.1688.F32.TF32 R36, R224, R62, R240 ;  /* 0x0000003ee024723c */ /* 0x000fec00000810f0 */
[C---:B------:R-:W-:Y:S06]  /*41f90*/  HMMA.1688.F32.TF32 R112, R100.reuse, R34, R112 ;  /* 0x000000226470723c */ /* 0x040fec0000081070 */
[----:B------:R-:W-:-:S15]  /*41fa0*/  HMMA.1688.F32.TF32 R120, R100, R26, R120 ;  /* 0x0000001a6478723c */ /* 0x000fde0000081078 */
[----:B------:R-:W-:-:S02]  /*41fb0*/  NOP ;  /* 0x0000000000007918 */ /* 0x000fc40000000000 */
[----:B------:R-:W-:Y:S04]  /*41fc0*/  STL.64 [R1+0x4c38], R114 ;  /* 0x004c387201007387 */ /* 0x000fe80000100a00 */
[----:B------:R-:W-:Y:S04]  /*41fd0*/  STL.64 [R1+0x4c30], R112 ;  /* 0x004c307001007387 */ /* 0x000fe80000100a00 */
[----:B------:R-:W-:Y:S04]  /*41fe0*/  STL.64 [R1+0x4c48], R118 ;  /* 0x004c487601007387 */ /* 0x000fe80000100a00 */
[----:B------:R-:W-:Y:S04]  /*41ff0*/  STL.64 [R1+0x4c40], R116 ;  /* 0x004c407401007387 */ /* 0x000fe80000100a00 */
[----:B------:R-:W-:Y:S04]  /*42000*/  STL.64 [R1+0x4c58], R122 ;  /* 0x004c587a01007387 */ /* 0x000fe80000100a00 */
[----:B------:R-:W-:Y:S01]  /*42010*/  STL.64 [R1+0x4c50], R120 ;  /* 0x004c507801007387 */ /* 0x000fe20000100a00 */
[----:B------:R-:W-:-:S03]  /*42020*/  IMAD.MOV.U32 R223, RZ, RZ, R36 ;  /* 0x000000ffffdf7224 */ /* 0x000fc600078e0024 */
[----:B------:R1:W-:Y:S01]  /*42030*/  STL.64 [R1+0x90], R76 ;  /* 0x0000904c01007387 */ /* 0x0003e20000100a00 */
[----:B------:R-:W-:-:S03]  /*42040*/  MOV R222, R37 ;  /* 0x0000002500de7202 */ /* 0x000fc60000000f00 */
[----:B------:R2:W-:Y:S01]  /*42050*/  STL.64 [R1+0x98], R78 ;  /* 0x0000984e01007387 */ /* 0x0005e20000100a00 */
[----:B------:R-:W-:Y:S01]  /*42060*/  IMAD.MOV.U32 R221, RZ, RZ, R38 ;  /* 0x000000ffffdd7224 */ /* 0x000fe200078e0026 */
[C---:B------:R-:W-:Y:S06]  /*42070*/  HMMA.1688.F32.TF32 R196, R224.reuse, R18, R152 ;  /* 0x00000012e0c4723c */ /* 0x040fec0000081098 */
[C---:B------:R-:W-:Y:S06]  /*42080*/  HMMA.1688.F32.TF32 R152, R224.reuse, R6, R72 ;  /* 0x00000006e098723c */ /* 0x040fec0000081048 */
[----:B------:R-:W-:Y:S01]  /*42090*/  HMMA.1688.F32.TF32 R72, R224, R66, R244 ;  /* 0x00000042e048723c */ /* 0x000fe200000810f4 */
[----:B------:R-:W-:-:S05]  /*420a0*/  IMAD.MOV.U32 R220, RZ, RZ, R39 ;  /* 0x000000ffffdc7224 */ /* 0x000fca00078e0027 */
[----:B------:R-:W-:-:S15]  /*420b0*/  HMMA.1688.F32.TF32 R200, R224, R14, R248 ;  /* 0x0000000ee0c8723c */ /* 0x000fde00000810f8 */
[----:B------:R-:W-:-:S02]  /*420c0*/  NOP ;  /* 0x0000000000007918 */ /* 0x000fc40000000000 */
[----:B------:R3:W-:Y:S04]  /*420d0*/  STL.64 [R1+0x80], R72 ;  /* 0x0000804801007387 */ /* 0x0007e80000100a00 */
[----:B------:R4:W-:Y:S04]  /*420e0*/  STL.64 [R1+0x88], R74 ;  /* 0x0000884a01007387 */ /* 0x0009e80000100a00 */
[----:B------:R-:W4:Y:S04]  /*420f0*/  LDL.LU R36, [R1+0x3f0] ;  /* 0x0003f00001247983 */ /* 0x000f280000300800 */
[----:B------:R-:W4:Y:S04]  /*42100*/  LDL.LU R37, [R1+0x3f4] ;  /* 0x0003f40001257983 */ /* 0x000f280000300800 */
[----:B------:R-:W4:Y:S04]  /*42110*/  LDL.LU R38, [R1+0x3f8] ;  /* 0x0003f80001267983 */ /* 0x000f280000300800 */
[----:B------:R-:W4:Y:S04]  /*42120*/  LDL.LU R39, [R1+0x3fc] ;  /* 0x0003fc0001277983 */ /* 0x000f280000300800 */
[----:B-1----:R-:W4:Y:S04]  /*42130*/  LDL.LU R76, [R1+0x4c0] ;  /* 0x0004c000014c7983 */ /* 0x002f280000300800 */
[----:B------:R-:W4:Y:S04]  /*42140*/  LDL.LU R77, [R1+0x4c4] ;  /* 0x0004c400014d7983 */ /* 0x000f280000300800 */
[----:B--2---:R-:W2:Y:S01]  /*42150*/  LDL.LU R78, [R1+0x4c8] ;  /* 0x0004c800014e7983 */ /* 0x004ea20000300800 */
[C---:B------:R-:W-:Y:S03]  /*42160*/  HMMA.1688.F32.TF32 R124, R100.reuse, R30, R124 ;  /* 0x0000001e647c723c */ /* 0x040fe6000008107c */
[----:B------:R-:W2:Y:S04]  /*42170*/  LDL.LU R79, [R1+0x4cc] ;  /* 0x0004cc00014f7983 */ /* 0x000ea80000300800 */
[----:B------:R-:W2:Y:S01]  /*42180*/  LDL.LU R248, [R1+0x520] ;  /* 0x0005200001f87983 */ /* 0x000ea20000300800 */
[C---:B------:R-:W-:Y:S03]  /*42190*/  HMMA.1688.F32.TF32 R80, R100.reuse, R58, R172 ;  /* 0x0000003a6450723c */ /* 0x040fe600000810ac */
[----:B------:R-:W2:Y:S03]  /*421a0*/  LDL.LU R249, [R1+0x524] ;  /* 0x0005240001f97983 */ /* 0x000ea60000300800 */
[C---:B------:R-:W-:Y:S01]  /*421b0*/  HMMA.1688.F32.TF32 R88, R100.reuse, R50, R88 ;  /* 0x000000326458723c */ /* 0x040fe20000081058 */
[----:B------:R-:W2:Y:S04]  /*421c0*/  LDL.LU R250, [R1+0x528] ;  /* 0x0005280001fa7983 */ /* 0x000ea80000300800 */
[----:B------:R-:W2:Y:S01]  /*421d0*/  LDL.LU R251, [R1+0x52c] ;  /* 0x00052c0001fb7983 */ /* 0x000ea20000300800 */
[C---:B------:R-:W-:Y:S06]  /*421e0*/  HMMA.1688.F32.TF32 R96, R100.reuse, R46, R96 ;  /* 0x0000002e6460723c */ /* 0x040fec0000081060 */
[----:B------:R-:W-:Y:S01]  /*421f0*/  HMMA.1688.F32.TF32 R100, R100, R42, R156 ;  /* 0x0000002a6464723c */ /* 0x000fe2000008109c */
        /* <DEDUP_REMOVED lines=40> */
[----:B---3--:R-:W3:Y:S04]  /*42480*/  LDL.LU R72, [R1+0x440] ;  /* 0x0004400001487983 */ /* 0x008ee80000300800 */
[----:B------:R-:W3:Y:S04]  /*42490*/  LDL.LU R73, [R1+0x444] ;  /* 0x0004440001497983 */ /* 0x000ee80000300800 */
[----:B----4-:R-:W3:Y:S04]  /*424a0*/  LDL.LU R74, [R1+0x448] ;  /* 0x00044800014a7983 */ /* 0x010ee80000300800 */
[----:B------:R-:W3:Y:S04]  /*424b0*/  LDL.LU R75, [R1+0x44c] ;  /* 0x00044c00014b7983 */ /* 0x000ee80000300800 */
[----:B------:R1:W-:Y:S04]  /*424c0*/  STL [R1+0x4acc], R220 ;  /* 0x004accdc01007387 */ /* 0x0003e80000100800 */
[----:B------:R4:W-:Y:S04]  /*424d0*/  STL [R1+0x4ac8], R222 ;  /* 0x004ac8de01007387 */ /* 0x0009e80000100800 */
[----:B------:R-:W-:Y:S04]  /*424e0*/  STL [R1+0x4ac4], R223 ;  /* 0x004ac4df01007387 */ /* 0x000fe80000100800 */
[----:B------:R4:W-:Y:S01]  /*424f0*/  STL [R1+0x4ac0], R221 ;  /* 0x004ac0dd01007387 */ /* 0x0009e20000100800 */
[C---:B--2---:R-:W-:Y:S06]  /*42500*/  HMMA.1688.F32.TF32 R92, R224.reuse, R22, R132 ;  /* 0x00000016e05c723c */ /* 0x044fec0000081084 */
[C---:B------:R-:W-:Y:S06]  /*42510*/  HMMA.1688.F32.TF32 R236, R224.reuse, R54, R136 ;  /* 0x00000036e0ec723c */ /* 0x040fec0000081088 */
[----:B------:R-:W-:-:S12]  /*42520*/  HMMA.1688.F32.TF32 R104, R224, R34, R128 ;  /* 0x00000022e068723c */ /* 0x000fd80000081080 */
[----:B-1----:R-:W-:Y:S01]  /*42530*/  MOV R220, R92 ;  /* 0x0000005c00dc7202 */ /* 0x002fe20000000f00 */
[----:B----4-:R-:W-:Y:S01]  /*42540*/  IMAD.MOV.U32 R222, RZ, RZ, R93 ;  /* 0x000000ffffde7224 */ /* 0x010fe200078e005d */
[----:B------:R-:W-:Y:S01]  /*42550*/  MOV R221, R95 ;  /* 0x0000005f00dd7202 */ /* 0x000fe20000000f00 */
[----:B------:R-:W-:Y:S01]  /*42560*/  IMAD.MOV.U32 R223, RZ, RZ, R94 ;  /* 0x000000ffffdf7224 */ /* 0x000fe200078e005e */
[C---:B------:R-:W-:Y:S06]  /*42570*/  HMMA.1688.F32.TF32 R244, R224.reuse, R30, R244 ;  /* 0x0000001ee0f4723c */ /* 0x040fec00000810f4 */
[C---:B------:R-:W-:Y:S06]  /*42580*/  HMMA.1688.F32.TF32 R92, R224.reuse, R26, R140 ;  /* 0x0000001ae05c723c */ /* 0x040fec000008108c */
[C---:B------:R-:W-:Y:S01]  /*42590*/  HMMA.1688.F32.TF32 R240, R224.reuse, R58, R240 ;  /* 0x0000003ae0f0723c */ /* 0x040fe200000810f0 */
[----:B------:R-:W-:Y:S05]  /*425a0*/  STL.64 [R1+0x30], R104 ;  /* 0x0000306801007387 */ /* 0x000fea0000100a00 */
[C---:B------:R-:W-:Y:S01]  /*425b0*/  HMMA.1688.F32.TF32 R232, R224.reuse, R50, R188 ;  /* 0x00000032e0e8723c */ /* 0x040fe200000810bc */
[----:B------:R-:W-:Y:S04]  /*425c0*/  STL.64 [R1+0x38], R106 ;  /* 0x0000386a01007387 */ /* 0x000fe80000100a00 */
[----:B------:R-:W-:Y:S06]  /*425d0*/  STL.64 [R1+0x4a88], R246 ;  /* 0x004a88f601007387 */ /* 0x000fec0000100a00 */
[----:B------:R-:W-:Y:S04]  /*425e0*/  STL.64 [R1], R92 ;  /* 0x0000005c01007387 */ /* 0x000fe80000100a00 */
[----:B------:R-:W-:Y:S04]  /*425f0*/  STL.64 [R1+0x8], R94 ;  /* 0x0000085e01007387 */ /* 0x000fe80000100a00 */
[----:B------:R1:W-:Y:S04]  /*42600*/  STL.64 [R1+0x4a80], R244 ;  /* 0x004a80f401007387 */ /* 0x0003e80000100a00 */
[----:B------:R-:W-:Y:S04]  /*42610*/  STL.64 [R1+0x4a98], R242 ;  /* 0x004a98f201007387 */ /* 0x000fe80000100a00 */
[----:B------:R2:W-:Y:S04]  /*42620*/  STL.64 [R1+0x4a90], R240 ;  /* 0x004a90f001007387 */ /* 0x0005e80000100a00 */
[----:B------:R4:W-:Y:S04]  /*42630*/  STL.64 [R1+0x4aa8], R238 ;  /* 0x004aa8ee01007387 */ /* 0x0009e80000100a00 */
[----:B------:R-:W-:Y:S01]  /*42640*/  STL.64 [R1+0x4aa0], R236 ;  /* 0x004aa0ec01007387 */ /* 0x000fe20000100a00 */
[----:B------:R-:W-:Y:S03]  /*42650*/  HMMA.1688.F32.TF32 R228, R224, R46, R184 ;  /* 0x0000002ee0e4723c */ /* 0x000fe600000810b8 */
[----:B------:R-:W-:Y:S04]  /*42660*/  STL [R1+0x4abc], R232 ;  /* 0x004abce801007387 */ /* 0x000fe80000100800 */
[----:B------:R-:W-:Y:S01]  /*42670*/  STL [R1+0x4ab8], R233 ;  /* 0x004ab8e901007387 */ /* 0x000fe20000100800 */
[----:B------:R-:W-:-:S03]  /*42680*/  IMAD.MOV.U32 R186, RZ, RZ, R2 ;  /* 0x000000ffffba7224 */ /* 0x000fc600078e0002 */
[----:B------:R4:W-:Y:S01]  /*42690*/  STL [R1+0x4ab4], R234 ;  /* 0x004ab4ea01007387 */ /* 0x0009e20000100800 */
[----:B------:R-:W-:-:S03]  /*426a0*/  MOV R187, R29 ;  /* 0x0000001d00bb7202 */ /* 0x000fc60000000f00 */
[----:B------:R4:W-:Y:S04]  /*426b0*/  STL [R1+0x4ab0], R235 ;  /* 0x004ab0eb01007387 */ /* 0x0009e80000100800 */
[----:B------:R-:W4:Y:S04]  /*426c0*/  LDL.LU R184, [R1+0x1b0] ;  /* 0x0001b00001b87983 */ /* 0x000f280000300800 */
[----:B------:R-:W4:Y:S04]  /*426d0*/  LDL.LU R185, [R1+0x1b4] ;  /* 0x0001b40001b97983 */ /* 0x000f280000300800 */
[----:B------:R-:W2:Y:S04]  /*426e0*/  LDL.LU R2, [R1+0x4c74] ;  /* 0x004c740001027983 */ /* 0x000ea80000300800 */
[----:B------:R-:W4:Y:S04]  /*426f0*/  LDL.LU R29, [R1+0x4c70] ;  /* 0x004c7000011d7983 */ /* 0x000f280000300800 */
[----:B------:R-:W4:Y:S04]  /*42700*/  LDL.LU R188, [R1+0x1d0] ;  /* 0x0001d00001bc7983 */ /* 0x000f280000300800 */
[----:B------:R-:W4:Y:S04]  /*42710*/  LDL.LU R189, [R1+0x1d4] ;  /* 0x0001d40001bd7983 */ /* 0x000f280000300800 */
[----:B------:R-:W4:Y:S04]  /*42720*/  LDL.LU R190, [R1+0x1d8] ;  /* 0x0001d80001be7983 */ /* 0x000f280000300800 */
[----:B------:R-:W4:Y:S04]  /*42730*/  LDL.LU R191, [R1+0x1dc] ;  /* 0x0001dc0001bf7983 */ /* 0x000f280000300800 */
[----:B-1----:R-:W4:Y:S04]  /*42740*/  LDL.LU R244, [R1+0x210] ;  /* 0x0002100001f47983 */ /* 0x002f280000300800 */
[----:B------:R-:W4:Y:S01]  /*42750*/  LDL.LU R245, [R1+0x214] ;  /* 0x0002140001f57983 */ /* 0x000f220000300800 */
[C---:B------:R-:W-:Y:S06]  /*42760*/  HMMA.1688.F32.TF32 R192, R176.reuse, R18, R156 ;  /* 0x00000012b0c0723c */ /* 0x040fec000008109c */
[C---:B---3--:R-:W-:Y:S06]  /*42770*/  HMMA.1688.F32.TF32 R156, R176.reuse, R6, R72 ;  /* 0x00000006b09c723c */ /* 0x048fec0000081048 */
[----:B------:R-:W-:Y:S01]  /*42780*/  HMMA.1688.F32.TF32 R204, R176, R14, R248 ;  /* 0x0000000eb0cc723c */ /* 0x000fe200000810f8 */
[----:B--2---:R-:W-:-:S02]  /*42790*/  IMAD.MOV.U32 R247, RZ, RZ, R2 ;  /* 0x000000fffff77224 */ /* 0x004fc400078e0002 */
[----:B----4-:R-:W-:Y:S02]  /*427a0*/  IMAD.MOV.U32 R246, RZ, RZ, R29 ;  /* 0x000000fffff67224 */ /* 0x010fe400078e001d */
[----:B------:R-:W2:Y:S04]  /*427b0*/  LDL.LU R29, [R1+0x4c6c] ;  /* 0x004c6c00011d7983 */ /* 0x000ea80000300800 */
[----:B------:R-:W3:Y:S04]  /*427c0*/  LDL.LU R2, [R1+0x4c68] ;  /* 0x004c680001027983 */ /* 0x000ee80000300800 */
        /* <DEDUP_REMOVED lines=80> */
[----:B------:R-:W-:Y:S06]  /*42cd0*/  HMMA.1688.F32.TF32 R36, R176, R70, R36 ;  /* 0x00000046b024723c */ /* 0x000fec0000081024 */
[----:B------:R-:W-:Y:S06]  /*42ce0*/  HMMA.1688.F32.TF32 R224, R224, R42, R172 ;  /* 0x0000002ae0e0723c */ /* 0x000fec00000810ac */
[----:B------:R-:W-:Y:S01]  /*42cf0*/  HMMA.1688.F32.TF32 R172, R176, R10, R76 ;  /* 0x0000000ab0ac723c */ /* 0x000fe2000008104c */
[----:B------:R-:W4:Y:S04]  /*42d00*/  LDL.LU R76, [R1+0x4d0] ;  /* 0x0004d000014c7983 */ /* 0x000f280000300800 */
[----:B------:R-:W4:Y:S04]  /*42d10*/  LDL.LU R77, [R1+0x4d4] ;  /* 0x0004d400014d7983 */ /* 0x000f280000300800 */
[----:B------:R-:W4:Y:S03]  /*42d20*/  LDL.LU R78, [R1+0x4d8] ;  /* 0x0004d800014e7983 */ /* 0x000f260000300800 */
[----:B------:R-:W-:Y:S01]  /*42d30*/  IMAD.MOV.U32 R239, RZ, RZ, R36 ;  /* 0x000000ffffef7224 */ /* 0x000fe200078e0024 */
[----:B------:R-:W4:Y:S01]  /*42d40*/  LDL.LU R79, [R1+0x4dc] ;  /* 0x0004dc00014f7983 */ /* 0x000f220000300800 */
[----:B------:R-:W-:Y:S01]  /*42d50*/  IMAD.MOV.U32 R238, RZ, RZ, R37 ;  /* 0x000000ffffee7224 */ /* 0x000fe200078e0025 */
[----:B------:R-:W-:Y:S01]  /*42d60*/  MOV R36, R33 ;  /* 0x0000002100247202 */ /* 0x000fe20000000f00 */
[----:B------:R-:W-:Y:S01]  /*42d70*/  IMAD.MOV.U32 R37, RZ, RZ, R32 ;  /* 0x000000ffff257224 */ /* 0x000fe200078e0020 */
[----:B------:R-:W4:Y:S04]  /*42d80*/  LDL.LU R33, [R1+0x4c64] ;  /* 0x004c640001217983 */ /* 0x000f280000300800 */
[----:B------:R-:W4:Y:S01]  /*42d90*/  LDL.LU R32, [R1+0x4c60] ;  /* 0x004c600001207983 */ /* 0x000f220000300800 */
[C---:B--2---:R-:W-:Y:S06]  /*42da0*/  HMMA.1688.F32.TF32 R136, R180.reuse, R62, R136 ;  /* 0x0000003eb488723c */ /* 0x044fec0000081088 */
[C---:B---3--:R-:W-:Y:S06]  /*42db0*/  HMMA.1688.F32.TF32 R140, R180.reuse, R66, R140 ;  /* 0x00000042b48c723c */ /* 0x048fec000008108c */
[----:B----4-:R-:W-:Y:S06]  /*42dc0*/  HMMA.1688.F32.TF32 R132, R180, R70, R132 ;  /* 0x00000046b484723c */ /* 0x010fec0000081084 */
[C---:B------:R-:W-:Y:S06]  /*42dd0*/  HMMA.1688.F32.TF32 R160, R176.reuse, R46, R160 ;  /* 0x0000002eb0a0723c */ /* 0x040fec00000810a0 */
[C---:B------:R-:W-:Y:S06]  /*42de0*/  HMMA.1688.F32.TF32 R164, R176.reuse, R50, R164 ;  /* 0x00000032b0a4723c */ /* 0x040fec00000810a4 */
[C---:B------:R-:W-:Y:S06]  /*42df0*/  HMMA.1688.F32.TF32 R148, R176.reuse, R54, R148 ;  /* 0x00000036b094723c */ /* 0x040fec0000081094 */
[C---:B------:R-:W-:Y:S06]  /*42e00*/  HMMA.1688.F32.TF32 R92, R176.reuse, R30, R92 ;  /* 0x0000001eb05c723c */ /* 0x040fec000008105c */
[C---:B------:R-:W-:Y:S06]  /*42e10*/  HMMA.1688.F32.TF32 R104, R176.reuse, R26, R104 ;  /* 0x0000001ab068723c */ /* 0x040fec0000081068 */
[C---:B------:R-:W-:Y:S06]  /*42e20*/  HMMA.1688.F32.TF32 R108, R176.reuse, R22, R108 ;  /* 0x00000016b06c723c */ /* 0x040fec000008106c */
[C---:B------:R-:W-:Y:S06]  /*42e30*/  HMMA.1688.F32.TF32 R120, R176.reuse, R66, R120 ;  /* 0x00000042b078723c */ /* 0x040fec0000081078 */
[C---:B------:R-:W-:Y:S06]  /*42e40*/  HMMA.1688.F32.TF32 R116, R176.reuse, R62, R116 ;  /* 0x0000003eb074723c */ /* 0x040fec0000081074 */
[----:B------:R-:W-:-:S12]  /*42e50*/  HMMA.1688.F32.TF32 R112, R176, R34, R112 ;  /* 0x00000022b070723c */ /* 0x000fd80000081070 */
[----:B------:R-:W-:Y:S01]  /*42e60*/  MOV R234, R122 ;  /* 0x0000007a00ea7202 */ /* 0x000fe20000000f00 */
[----:B------:R-:W-:Y:S02]  /*42e70*/  IMAD.MOV.U32 R235, RZ, RZ, R123 ;  /* 0x000000ffffeb7224 */ /* 0x000fe400078e007b */
[----:B------:R-:W-:Y:S01]  /*42e80*/  IMAD.MOV.U32 R232, RZ, RZ, R120 ;  /* 0x000000ffffe87224 */ /* 0x000fe200078e0078 */
[----:B------:R-:W2:Y:S01]  /*42e90*/  LDL.LU.64 R122, [R1+0x4c58] ;  /* 0x004c5800017a7983 */ /* 0x000ea20000300a00 */
[----:B------:R-:W-:-:S03]  /*42ea0*/  IMAD.MOV.U32 R233, RZ, RZ, R121 ;  /* 0x000000ffffe97224 */ /* 0x000fc600078e0079 */
[----:B------:R-:W2:Y:S04]  /*42eb0*/  LDL.LU.64 R120, [R1+0x4c50] ;  /* 0x004c500001787983 */ /* 0x000ea80000300a00 */
[----:B------:R-:W-:Y:S01]  /*42ec0*/  STL.64 [R1+0x2b0], R116 ;  /* 0x0002b07401007387 */ /* 0x000fe20000100a00 */
[C---:B------:R-:W-:Y:S03]  /*42ed0*/  HMMA.1688.F32.TF32 R144, R176.reuse, R58, R144 ;  /* 0x0000003ab090723c */ /* 0x040fe60000081090 */
[----:B------:R1:W-:Y:S04]  /*42ee0*/  STL.64 [R1+0x2b8], R118 ;  /* 0x0002b87601007387 */ /* 0x0003e80000100a00 */
[----:B-1----:R-:W3:Y:S04]  /*42ef0*/  LDL.LU.64 R118, [R1+0x4c48] ;  /* 0x004c480001767983 */ /* 0x002ee80000300a00 */
[----:B------:R-:W3:Y:S04]  /*42f00*/  LDL.LU.64 R116, [R1+0x4c40] ;  /* 0x004c400001747983 */ /* 0x000ee80000300a00 */
[----:B------:R-:W-:Y:S04]  /*42f10*/  STL.64 [R1+0x290], R112 ;  /* 0x0002907001007387 */ /* 0x000fe80000100a00 */
[----:B------:R1:W-:Y:S01]  /*42f20*/  STL.64 [R1+0x298], R114 ;  /* 0x0002987201007387 */ /* 0x0003e20000100a00 */
[----:B------:R-:W-:Y:S03]  /*42f30*/  HMMA.1688.F32.TF32 R176, R176, R42, R128 ;  /* 0x0000002ab0b0723c */ /* 0x000fe60000081080 */
[----:B-1----:R-:W4:Y:S04]  /*42f40*/  LDL.LU.64 R114, [R1+0x4c38] ;  /* 0x004c380001727983 */ /* 0x002f280000300a00 */
[----:B------:R-:W4:Y:S04]  /*42f50*/  LDL.LU.64 R112, [R1+0x4c30] ;  /* 0x004c300001707983 */ /* 0x000f280000300a00 */
[----:B------:R-:W-:Y:S04]  /*42f60*/  STL.64 [R1+0x280], R108 ;  /* 0x0002806c01007387 */ /* 0x000fe80000100a00 */
[----:B------:R1:W-:Y:S04]  /*42f70*/  STL.64 [R1+0x288], R110 ;  /* 0x0002886e01007387 */ /* 0x0003e80000100a00 */
[----:B-1----:R-:W2:Y:S04]  /*42f80*/  LDL.LU.64 R110, [R1+0x4c28] ;  /* 0x004c2800016e7983 */ /* 0x002ea80000300a00 */
[----:B------:R-:W2:Y:S04]  /*42f90*/  LDL.LU.64 R108, [R1+0x4c20] ;  /* 0x004c2000016c7983 */ /* 0x000ea80000300a00 */
[----:B------:R-:W-:Y:S04]  /*42fa0*/  STL.64 [R1+0x270], R104 ;  /* 0x0002706801007387 */ /* 0x000fe80000100a00 */
[----:B------:R1:W-:Y:S04]  /*42fb0*/  STL.64 [R1+0x278], R106 ;  /* 0x0002786a01007387 */ /* 0x0003e80000100a00 */
[----:B-1----:R-:W3:Y:S04]  /*42fc0*/  LDL.LU.64 R106, [R1+0x4c18] ;  /* 0x004c1800016a7983 */ /* 0x002ee80000300a00 */
[----:B------:R-:W3:Y:S04]  /*42fd0*/  LDL.LU.64 R104, [R1+0x4c10] ;  /* 0x004c100001687983 */ /* 0x000ee80000300a00 */
[----:B------:R-:W-:Y:S04]  /*42fe0*/  STL.64 [R1+0x260], R92 ;  /* 0x0002605c01007387 */ /* 0x000fe80000100a00 */
[----:B------:R1:W-:Y:S04]  /*42ff0*/  STL.64 [R1+0x268], R94 ;  /* 0x0002685e01007387 */ /* 0x0003e80000100a00 */
[----:B-1----:R-:W4:Y:S04]  /*43000*/  LDL.LU.64 R94, [R1+0x4c08] ;  /* 0x004c0800015e7983 */ /* 0x002f280000300a00 */
[----:B------:R-:W4:Y:S04]  /*43010*/  LDL.LU.64 R92, [R1+0x4c00] ;  /* 0x004c0000015c7983 */ /* 0x000f280000300a00 */
[----:B------:R-:W-:Y:S04]  /*43020*/  STL.64 [R1+0x250], R144 ;  /* 0x0002509001007387 */ /* 0x000fe80000100a00 */
[----:B------:R1:W-:Y:S01]  /*43030*/  STL.64 [R1+0x258], R146 ;  /* 0x0002589201007387 */ /* 0x0003e20000100a00 */
[----:B------:R-:W-:Y:S03]  /*43040*/  HMMA.1688.F32.TF32 R248, R180, R34, R248 ;  /* 0x00000022b4f8723c */ /* 0x000fe600000810f8 */
        /* <DEDUP_REMOVED lines=11> */
[----:B------:R1:W-:Y:S04]  /*43100*/  STL.64 [R1+0x228], R162 ;  /* 0x000228a201007387 */ /* 0x0003e80000100a00 */
[----:B-1----:R-:W2:Y:S04]  /*43110*/  LDL.LU.64 R162, [R1+0x4bc8] ;  /* 0x004bc80001a27983 */ /* 0x002ea80000300a00 */
[----:B------:R-:W2:Y:S04]  /*43120*/  LDL.LU.64 R160, [R1+0x4bc0] ;  /* 0x004bc00001a07983 */ /* 0x000ea80000300a00 */
[----:B------:R-:W3:Y:S04]  /*43130*/  LDL.LU.64 R130, [R1+0x4bb8] ;  /* 0x004bb80001827983 */ /* 0x000ee80000300a00 */
[----:B------:R-:W3:Y:S04]  /*43140*/  LDL.LU.64 R128, [R1+0x4bb0] ;  /* 0x004bb00001807983 */ /* 0x000ee80000300a00 */
[----:B------:R1:W-:Y:S04]  /*43150*/  STL.64 [R1+0x200], R176 ;  /* 0x000200b001007387 */ /* 0x0003e80000100a00 */
[----:B------:R1:W-:Y:S04]  /*43160*/  STL.64 [R1+0x208], R178 ;  /* 0x000208b201007387 */ /* 0x0003e80000100a00 */
[----:B-1----:R-:W4:Y:S04]  /*43170*/  LDL.LU R176, [R1+0x530] ;  /* 0x0005300001b07983 */ /* 0x002f280000300800 */
[----:B------:R-:W4:Y:S04]  /*43180*/  LDL.LU R177, [R1+0x534] ;  /* 0x0005340001b17983 */ /* 0x000f280000300800 */
[----:B------:R-:W4:Y:S04]  /*43190*/  LDL.LU R178, [R1+0x538] ;  /* 0x0005380001b27983 */ /* 0x000f280000300800 */
[----:B------:R-:W4:Y:S04]  /*431a0*/  LDL.LU R179, [R1+0x53c] ;  /* 0x00053c0001b37983 */ /* 0x000f280000300800 */
[----:B------:R-:W-:Y:S04]  /*431b0*/  STL.64 [R1+0x120], R132 ;  /* 0x0001208401007387 */ /* 0x000fe80000100a00 */
[----:B------:R1:W-:Y:S04]  /*431c0*/  STL.64 [R1+0x128], R134 ;  /* 0x0001288601007387 */ /* 0x0003e80000100a00 */
[----:B-1----:R-:W3:Y:S04]  /*431d0*/  LDL.LU.64 R134, [R1+0x4ba8] ;  /* 0x004ba80001867983 */ /* 0x002ee80000300a00 */
[----:B------:R-:W3:Y:S04]  /*431e0*/  LDL.LU.64 R132, [R1+0x4ba0] ;  /* 0x004ba00001847983 */ /* 0x000ee80000300a00 */
[----:B------:R-:W-:Y:S04]  /*431f0*/  STL.64 [R1+0x110], R140 ;  /* 0x0001108c01007387 */ /* 0x000fe80000100a00 */
[----:B------:R1:W-:Y:S01]  /*43200*/  STL.64 [R1+0x118], R142 ;  /* 0x0001188e01007387 */ /* 0x0003e20000100a00 */
[----:B------:R-:W-:-:S03]  /*43210*/  IMAD.MOV.U32 R34, RZ, RZ, R2 ;  /* 0x000000ffff227224 */ /* 0x000fc600078e0002 */
[----:B-1----:R-:W3:Y:S04]  /*43220*/  LDL.LU.64 R142, [R1+0x4b98] ;  /* 0x004b9800018e7983 */ /* 0x002ee80000300a00 */
[----:B------:R-:W3:Y:S04]  /*43230*/  LDL.LU.64 R140, [R1+0x4b90] ;  /* 0x004b9000018c7983 */ /* 0x000ee80000300a00 */
        /* <DEDUP_REMOVED lines=8> */
[----:B------:R-:W2:Y:S01]  /*432c0*/  LDL.LU R2, [R1+0x4b68] ;  /* 0x004b680001027983 */ /* 0x000ea20000300800 */
[----:B------:R-:W-:Y:S01]  /*432d0*/  HMMA.1688.F32.TF32 R76, R180, R22, R76 ;  /* 0x00000016b44c723c */ /* 0x000fe2000008104c */
[----:B------:R-:W-:-:S05]  /*432e0*/  MOV R35, R29 ;  /* 0x0000001d00237202 */ /* 0x000fca0000000f00 */
[C---:B------:R-:W-:Y:S01]  /*432f0*/  HMMA.1688.F32.TF32 R72, R180.reuse, R26, R72 ;  /* 0x0000001ab448723c */ /* 0x040fe20000081048 */
[----:B------:R-:W-:Y:S01]  /*43300*/  MOV R237, R38 ;  /* 0x0000002600ed7202 */ /* 0x000fe20000000f00 */
[----:B------:R-:W-:Y:S01]  /*43310*/  IMAD.MOV.U32 R236, RZ, RZ, R39 ;  /* 0x000000ffffec7224 */ /* 0x000fe200078e0027 */
[----:B------:R-:W-:Y:S03]  /*43320*/  LDS R22, [R0+UR12+0x2980] ;  /* 0x0029800c00167984 */ /* 0x000fe60008000800 */
[C---:B------:R-:W-:Y:S01]  /*43330*/  HMMA.1688.F32.TF32 R32, R180.reuse, R30, R32 ;  /* 0x0000001eb420723c */ /* 0x040fe20000081020 */
[----:B------:R-:W-:Y:S10]  /*43340*/  LDS R23, [R3+UR12+0x2980] ;  /* 0x0029800c03177984 */ /* 0x000ff40008000800 */
[----:B------:R-:W-:Y:S04]  /*43350*/  STL.64 [R1+0x460], R76 ;  /* 0x0004604c01007387 */ /* 0x000fe80000100a00 */
[----:B------:R1:W-:Y:S01]  /*43360*/  STL.64 [R1+0x468], R78 ;  /* 0x0004684e01007387 */ /* 0x0003e20000100a00 */
[C---:B------:R-:W-:Y:S01]  /*43370*/  HMMA.1688.F32.TF32 R240, R180.reuse, R58, R240 ;  /* 0x0000003ab4f0723c */ /* 0x040fe200000810f0 */
[----:B------:R-:W-:Y:S01]  /*43380*/  IMAD.MOV.U32 R38, RZ, RZ, R45 ;  /* 0x000000ffff267224 */ /* 0x000fe200078e002d */
[----:B------:R-:W-:Y:S01]  /*43390*/  MOV R39, R44 ;  /* 0x0000002c00277202 */ /* 0x000fe20000000f00 */
[----:B------:R-:W-:Y:S03]  /*433a0*/  LDS R30, [R17+UR12+0x2900] ;  /* 0x0029000c111e7984 */ /* 0x000fe60008000800 */
[C---:B------:R-:W-:Y:S01]  /*433b0*/  HMMA.1688.F32.TF32 R188, R180.reuse, R50, R188 ;  /* 0x00000032b4bc723c */ /* 0x040fe200000810bc */
[----:B------:R-:W-:Y:S04]  /*433c0*/  LDS R26, [R17+UR12+0x2980] ;  /* 0x0029800c111a7984 */ /* 0x000fe80008000800 */
[----:B-1----:R-:W3:Y:S04]  /*433d0*/  LDL.LU.64 R78, [R1+0x4b60] ;  /* 0x004b6000014e7983 */ /* 0x002ee80000300a00 */
[----:B------:R-:W3:Y:S04]  /*433e0*/  LDL.LU.64 R76, [R1+0x4b58] ;  /* 0x004b5800014c7983 */ /* 0x000ee80000300a00 */
[----:B------:R-:W-:Y:S04]  /*433f0*/  STL.64 [R1+0x450], R72 ;  /* 0x0004504801007387 */ /* 0x000fe80000100a00 */
[----:B------:R1:W-:Y:S01]  /*43400*/  STL.64 [R1+0x458], R74 ;  /* 0x0004584a01007387 */ /* 0x0003e20000100a00 */
[C---:B------:R-:W-:Y:S03]  /*43410*/  HMMA.1688.F32.TF32 R44, R180.reuse, R46, R184 ;  /* 0x0000002eb42c723c */ /* 0x040fe600000810b8 */
        /* <DEDUP_REMOVED lines=11> */
[----:B------:R-:W-:Y:S01]  /*434d0*/  LDS R29, [R252+UR12+0x2100] ;  /* 0x0021000cfc1d7984 */ /* 0x000fe20008000800 */
[----:B-1----:R-:W-:Y:S03]  /*434e0*/  HMMA.1688.F32.TF32 R32, R180, R54, R244 ;  /* 0x00000036b420723c */ /* 0x002fe600000810f4 */
[----:B------:R-:W-:Y:S04]  /*434f0*/  STL.64 [R1+0x430], R240 ;  /* 0x000430f001007387 */ /* 0x000fe80000100a00 */
[----:B------:R-:W-:Y:S01]  /*43500*/  STL.64 [R1+0x438], R242 ;  /* 0x000438f201007387 */ /* 0x000fe20000100a00 */
[----:B------:R-:W-:-:S03]  /*43510*/  MOV R245, R16 ;  /* 0x0000001000f57202 */ /* 0x000fc60000000f00 */
[----:B------:R-:W-:Y:S04]  /*43520*/  LDS R31, [R252+UR12+0x2900] ;  /* 0x0029000cfc1f7984 */ /* 0x000fe80008000800 */
[----:B------:R-:W-:Y:S08]  /*43530*/  LDS R27, [R252+UR12+0x2980] ;  /* 0x0029800cfc1b7984 */ /* 0x000ff00008000800 */
[----:B------:R-:W-:Y:S04]  /*43540*/  STL.64 [R1+0x210], R32 ;  /* 0x0002102001007387 */ /* 0x000fe80000100a00 */
[----:B------:R1:W-:Y:S04]  /*43550*/  STL.64 [R1+0x218], R34 ;  /* 0x0002182201007387 */ /* 0x0003e80000100a00 */
[----:B------:R-:W-:Y:S04]  /*43560*/  STL.64 [R1+0x1f0], R188 ;  /* 0x0001f0bc01007387 */ /* 0x000fe80000100a00 */
[----:B------:R-:W-:Y:S01]  /*43570*/  STL.64 [R1+0x1f8], R190 ;  /* 0x0001f8be01007387 */ /* 0x000fe20000100a00 */
[----:B-1----:R-:W-:Y:S03]  /*43580*/  HMMA.1688.F32.TF32 R32, R180, R42, R36 ;  /* 0x0000002ab420723c */ /* 0x002fe60000081024 */
[----:B------:R-:W-:Y:S04]  /*43590*/  STL.64 [R1+0x1e0], R44 ;  /* 0x0001e02c01007387 */ /* 0x000fe80000100a00 */
[----:B------:R-:W-:Y:S01]  /*435a0*/  STL.64 [R1+0x1e8], R46 ;  /* 0x0001e82e01007387 */ /* 0x000fe20000100a00 */
[----:B------:R-:W-:Y:S01]  /*435b0*/  IMAD.MOV.U32 R36, RZ, RZ, R28 ;  /* 0x000000ffff247224 */ /* 0x000fe200078e001c */
[----:B------:R-:W-:-:S02]  /*435c0*/  MOV R38, R24 ;  /* 0x0000001800267202 */ /* 0x000fc40000000f00 */
[----:B------:R-:W-:Y:S04]  /*435d0*/  LDS R188, [R17+UR12+0x2000] ;  /* 0x0020000c11bc7984 */ /* 0x000fe80008000800 */
[----:B------:R-:W-:Y:S04]  /*435e0*/  LDS R190, [R17+UR12+0x2800] ;  /* 0x0028000c11be7984 */ /* 0x000fe80008000800 */
[----:B------:R-:W-:Y:S04]  /*435f0*/  LDS R28, [R17+UR12+0x2100] ;  /* 0x0021000c111c7984 */ /* 0x000fe80008000800 */
[----:B------:R-:W-:Y:S04]  /*43600*/  LDS R24, [R17+UR12+0x2180] ;  /* 0x0021800c11187984 */ /* 0x000fe80008000800 */
[----:B------:R-:W-:Y:S04]  /*43610*/  LDS R44, [R0+UR12+0x2000] ;  /* 0x0020000c002c7984 */ /* 0x000fe80008000800 */
[----:B------:R-:W-:Y:S04]  /*43620*/  LDS R46, [R0+UR12+0x2800] ;  /* 0x0028000c002e7984 */ /* 0x000fe80008000800 */
[----:B------:R-:W-:Y:S04]  /*43630*/  LDS R45, [R3+UR12+0x2000] ;  /* 0x0020000c032d7984 */ /* 0x000fe80008000800 */
[----:B------:R-:W-:Y:S01]  /*43640*/  LDS R47, [R3+UR12+0x2800] ;  /* 0x0028000c032f7984 */ /* 0x000fe20008000800 */
[----:B------:R-:W-:Y:S01]  /*43650*/  IMAD.MOV.U32 R242, RZ, RZ, R5 ;  /* 0x000000fffff27224 */ /* 0x000fe200078e0005 */
[----:B------:R-:W-:Y:S01]  /*43660*/  MOV R243, R4 ;  /* 0x0000000400f37202 */ /* 0x000fe20000000f00 */
[----:B----4-:R-:W-:Y:S01]  /*43670*/  HMMA.1688.F32.TF32 R176, R180, R6, R176 ;  /* 0x00000006b4b0723c */ /* 0x010fe200000810b0 */
[----:B------:R-:W-:Y:S04]  /*43680*/  LDS R180, [R17+UR12+0x2080] ;  /* 0x0020800c11b47984 */ /* 0x000fe80008000800 */
[----:B------:R-:W-:Y:S01]  /*43690*/  LDS R182, [R17+UR12+0x2880] ;  /* 0x0028800c11b67984 */ /* 0x000fe20008000800 */
[----:B------:R-:W-:-:S02]  /*436a0*/  IMAD.MOV.U32 R244, RZ, RZ, R20 ;  /* 0x000000fffff47224 */ /* 0x000fc400078e0014 */
[----:B------:R-:W-:Y:S01]  /*436b0*/  IMAD.MOV.U32 R246, RZ, RZ, R13 ;  /* 0x000000fffff67224 */ /* 0x000fe200078e000d */
[----:B------:R-:W-:Y:S01]  /*436c0*/  LDS R189, [R252+UR12+0x2000] ;  /* 0x0020000cfcbd7984 */ /* 0x000fe20008000800 */
[----:B------:R-:W-:Y:S02]  /*436d0*/  IMAD.MOV.U32 R247, RZ, RZ, R12 ;  /* 0x000000fffff77224 */ /* 0x000fe400078e000c */
[----:B------:R-:W-:Y:S01]  /*436e0*/  IMAD.MOV.U32 R37, RZ, RZ, R25 ;  /* 0x000000ffff257224 */ /* 0x000fe200078e0019 */
[----:B------:R-:W-:Y:S01]  /*436f0*/  LDS R191, [R252+UR12+0x2800] ;  /* 0x0028000cfcbf7984 */ /* 0x000fe20008000800 */
[----:B------:R-:W-:-:S03]  /*43700*/  IMAD.MOV.U32 R39, RZ, RZ, R21 ;  /* 0x000000ffff277224 */ /* 0x000fc600078e0015 */
[----:B------:R-:W-:Y:S04]  /*43710*/  STL.64 [R1+0x150], R32 ;  /* 0x0001502001007387 */ /* 0x000fe80000100a00 */
[----:B------:R-:W-:Y:S04]  /*43720*/  STL.64 [R1+0x158], R34 ;  /* 0x0001582201007387 */ /* 0x000fe80000100a00 */
[----:B------:R-:W-:Y:S04]  /*43730*/  LDS R32, [R0+UR12+0x2100] ;  /* 0x0021000c00207984 */ /* 0x000fe80008000800 */
        /* <DEDUP_REMOVED lines=8> */
[----:B--2---:R-:W-:-:S05]  /*437c0*/  LOP3.LUT R50, R2, 0x40, RZ, 0x3c, !PT ;  /* 0x0000004002327812 */ /* 0x004fca00078e3cff */
[----:B------:R-:W1:Y:S04]  /*437d0*/  LDSM.16.M88.4 R16, [R50+UR12+0x20000] ;  /* 0x0200000c3210783b */ /* 0x000e680008000200 */
[----:B------:R-:W2:Y:S04]  /*437e0*/  LDSM.16.M88.4 R4, [R50+UR12+0x23000] ;  /* 0x0230000c3204783b */ /* 0x000ea80008000200 */
[----:B------:R-:W-:Y:S04]  /*437f0*/  STL [R1+0x4940], R2 ;  /* 0x0049400201007387 */ /* 0x000fe80000100800 */
[----:B------:R-:W-:Y:S04]  /*43800*/  STL [R1+0x1668], R50 ;  /* 0x0016683201007387 */ /* 0x000fe80000100800 */
[----:B------:R-:W-:Y:S04]  /*43810*/  STL [R1+0x49f4], R252 ;  /* 0x0049f4fc01007387 */ /* 0x000fe80000100800 */
[----:B------:R-:W4:Y:S01]  /*43820*/  LDSM.16.M88.4 R12, [R50+UR12+0x21000] ;  /* 0x0210000c320c783b */ /* 0x000f220008000200 */
[-C--:B-1----:R-:W-:Y:S06]  /*43830*/  HMMA.1688.F32.TF32 R244, R44, R16.reuse, R244 ;  /* 0x000000102cf4723c */ /* 0x082fec00000810f4 */
[----:B------:R-:W-:Y:S01]  /*43840*/  HMMA.1688.F32.TF32 R36, R184, R16, R36 ;  /* 0x00000010b824723c */ /* 0x000fe20000081024 */
[----:B--2---:R-:W-:Y:S04]  /*43850*/  STL [R1+0x4a5c], R6 ;  /* 0x004a5c0601007387 */ /* 0x004fe80000100800 */
[----:B------:R-:W-:-:S12]  /*43860*/  STL [R1+0x4a58], R7 ;  /* 0x004a580701007387 */ /* 0x000fd80000100800 */
[----:B------:R1:W-:Y:S04]  /*43870*/  STL.64 [R1+0x140], R244 ;  /* 0x000140f401007387 */ /* 0x0003e80000100a00 */
[----:B------:R2:W-:Y:S04]  /*43880*/  STL.64 [R1+0x148], R246 ;  /* 0x000148f601007387 */ /* 0x0005e80000100a00 */
[----:B-1----:R-:W3:Y:S04]  /*43890*/  LDL.LU R244, [R1+0xa0] ;  /* 0x0000a00001f47983 */ /* 0x002ee80000300800 */
[----:B------:R-:W3:Y:S04]  /*438a0*/  LDL.LU R245, [R1+0xa4] ;  /* 0x0000a40001f57983 */ /* 0x000ee80000300800 */
[----:B--2---:R-:W2:Y:S04]  /*438b0*/  LDL.LU R246, [R1+0xa8] ;  /* 0x0000a80001f67983 */ /* 0x004ea80000300800 */
[----:B------:R-:W2:Y:S04]  /*438c0*/  LDL.LU R247, [R1+0xac] ;  /* 0x0000ac0001f77983 */ /* 0x000ea80000300800 */
[----:B------:R-:W-:Y:S04]  /*438d0*/  STL.64 [R1+0x130], R36 ;  /* 0x0001302401007387 */ /* 0x000fe80000100a00 */
[----:B------:R1:W-:Y:S04]  /*438e0*/  STL.64 [R1+0x138], R38 ;  /* 0x0001382601007387 */ /* 0x0003e80000100a00 */
[----:B-1----:R-:W4:Y:S04]  /*438f0*/  LDL.LU.64 R38, [R1+0x4b40] ;  /* 0x004b400001267983 */ /* 0x002f280000300a00 */
[----:B------:R-:W4:Y:S01]  /*43900*/  LDL.LU.64 R36, [R1+0x4b38] ;  /* 0x004b380001247983 */ /* 0x000f220000300a00 */
[-C--:B------:R-:W-:Y:S06]  /*43910*/  HMMA.1688.F32.TF32 R136, R20, R16.reuse, R136 ;  /* 0x000000101488723c */ /* 0x080fec0000081088 */
[-C--:B------:R-:W-:Y:S06]  /*43920*/  HMMA.1688.F32.TF32 R160, R188, R16.reuse, R160 ;  /* 0x00000010bca0723c */ /* 0x080fec00000810a0 */
[----:B----4-:R-:W-:-:S15]  /*43930*/  HMMA.1688.F32.TF32 R36, R32, R16, R36 ;  /* 0x000000102024723c */ /* 0x010fde0000081024 */
[----:B------:R-:W-:-:S08]  /*43940*/  NOP ;  /* 0x0000000000007918 */ /* 0x000fd00000000000 */
[----:B------:R1:W-:Y:S04]  /*43950*/  STL.64 [R1+0x1d0], R36 ;  /* 0x0001d02401007387 */ /* 0x0003e80000100a00 */
[----:B------:R4:W-:Y:S01]  /*43960*/  STL.64 [R1+0x1d8], R38 ;  /* 0x0001d82601007387 */ /* 0x0009e20000100a00 */
[----:B-1----:R-:W-:-:S03]  /*43970*/  IMAD.MOV.U32 R36, RZ, RZ, R52 ;  /* 0x000000ffff247224 */ /* 0x002fc600078e0034 */
[----:B------:R-:W2:Y:S01]  /*43980*/  LDL.LU R52, [R1+0x4b34] ;  /* 0x004b340001347983 */ /* 0x000ea20000300800 */
[----:B------:R-:W-:Y:S01]  /*43990*/  IMAD.MOV.U32 R37, RZ, RZ, R53 ;  /* 0x000000ffff257224 */ /* 0x000fe200078e0035 */
[----:B----4-:R-:W-:Y:S01]  /*439a0*/  MOV R38, R61 ;  /* 0x0000003d00267202 */ /* 0x010fe20000000f00 */
[----:B------:R-:W-:Y:S01]  /*439b0*/  IMAD.MOV.U32 R39, RZ, RZ, R60 ;  /* 0x000000ffff277224 */ /* 0x000fe200078e003c */
[----:B------:R-:W4:Y:S04]  /*439c0*/  LDL.LU R53, [R1+0x4b30] ;  /* 0x004b300001357983 */ /* 0x000f280000300800 */
[----:B------:R-:W4:Y:S04]  /*439d0*/  LDL.LU R61, [R1+0x4b2c] ;  /* 0x004b2c00013d7983 */ /* 0x000f280000300800 */
[----:B------:R-:W4:Y:S04]  /*439e0*/  LDL.LU R60, [R1+0x4b28] ;  /* 0x004b2800013c7983 */ /* 0x000f280000300800 */
[----:B------:R1:W-:Y:S04]  /*439f0*/  STL.64 [R1+0x310], R136 ;  /* 0x0003108801007387 */ /* 0x0003e80000100a00 */
[----:B------:R3:W-:Y:S04]  /*43a00*/  STL.64 [R1+0x318], R138 ;  /* 0x0003188a01007387 */ /* 0x0007e80000100a00 */
[----:B-1----:R-:W2:Y:S04]  /*43a10*/  LDL.LU R136, [R1+0x190] ;  /* 0x0001900001887983 */ /* 0x002ea80000300800 */
[----:B------:R-:W2:Y:S04]  /*43a20*/  LDL.LU R137, [R1+0x194] ;  /* 0x0001940001897983 */ /* 0x000ea80000300800 */
[----:B---3--:R-:W2:Y:S04]  /*43a30*/  LDL.LU R138, [R1+0x198] ;  /* 0x00019800018a7983 */ /* 0x008ea80000300800 */
[----:B------:R-:W2:Y:S04]  /*43a40*/  LDL.LU R139, [R1+0x19c] ;  /* 0x00019c00018b7983 */ /* 0x000ea80000300800 */
[----:B------:R-:W-:Y:S04]  /*43a50*/  STL.64 [R1+0x790], R160 ;  /* 0x000790a001007387 */ /* 0x000fe80000100a00 */
[----:B------:R1:W-:Y:S02]  /*43a60*/  STL.64 [R1+0x798], R162 ;  /* 0x000798a201007387 */ /* 0x0003e40000100a00 */
[-C--:B-1----:R-:W-:Y:S06]  /*43a70*/  HMMA.1688.F32.TF32 R160, R180, R16.reuse, R196 ;  /* 0x00000010b4a0723c */ /* 0x082fec00000810c4 */
[-C--:B------:R-:W-:Y:S06]  /*43a80*/  HMMA.1688.F32.TF32 R196, R28, R16.reuse, R192 ;  /* 0x000000101cc4723c */ /* 0x080fec00000810c0 */
[----:B------:R-:W-:Y:S11]  /*43a90*/  HMMA.1688.F32.TF32 R192, R24, R16, R212 ;  /* 0x0000001018c0723c */ /* 0x000ff600000810d4 */
[----:B------:R-:W-:Y:S04]  /*43aa0*/  STL.64 [R1+0x910], R160 ;  /* 0x000910a001007387 */ /* 0x000fe80000100a00 */
[----:B------:R2:W-:Y:S01]  /*43ab0*/  STL.64 [R1+0x918], R162 ;  /* 0x000918a201007387 */ /* 0x0005e20000100a00 */
[----:B------:R-:W-:Y:S01]  /*43ac0*/  MOV R240, R9 ;  /* 0x0000000900f07202 */ /* 0x000fe20000000f00 */
[----:B------:R-:W-:-:S02]  /*43ad0*/  IMAD.MOV.U32 R241, RZ, RZ, R8 ;  /* 0x000000fffff17224 */ /* 0x000fc400078e0008 */
[----:B------:R-:W1:Y:S04]  /*43ae0*/  LDSM.16.M88.4 R8, [R50+UR12+0x22000] ;  /* 0x0220000c3208783b */ /* 0x000e680008000200 */
[----:B------:R-:W-:Y:S04]  /*43af0*/  STL.64 [R1+0x950], R196 ;  /* 0x000950c401007387 */ /* 0x000fe80000100a00 */
[----:B------:R-:W-:Y:S04]  /*43b00*/  STL.64 [R1+0x958], R198 ;  /* 0x000958c601007387 */ /* 0x000fe80000100a00 */
[----:B------:R-:W-:Y:S04]  /*43b10*/  STL.64 [R1+0x980], R192 ;  /* 0x000980c001007387 */ /* 0x000fe80000100a00 */
[----:B------:R-:W-:Y:S01]  /*43b20*/  STL.64 [R1+0x988], R194 ;  /* 0x000988c201007387 */ /* 0x000fe20000100a00 */
[----:B------:R-:W-:Y:S01]  /*43b30*/  IMAD.MOV.U32 R66, RZ, RZ, R56 ;  /* 0x000000ffff427224 */ /* 0x000fe200078e0038 */
[----:B------:R-:W-:Y:S01]  /*43b40*/  MOV R67, R57 ;  /* 0x0000003900437202 */ /* 0x000fe20000000f00 */
[-C--:B--2---:R-:W-:Y:S06]  /*43b50*/  HMMA.1688.F32.TF32 R160, R44, R12.reuse, R136 ;  /* 0x0000000c2ca0723c */ /* 0x084fec0000081088 */
[-C--:B------:R-:W-:Y:S06]  /*43b60*/  HMMA.1688.F32.TF32 R136, R184, R12.reuse, R36 ;  /* 0x0000000cb888723c */ /* 0x080fec0000081024 */
[-C--:B------:R-:W-:Y:S11]  /*43b70*/  HMMA.1688.F32.TF32 R36, R32, R12.reuse, R72 ;  /* 0x0000000c2024723c */ /* 0x080ff60000081048 */
[----:B------:R-:W-:Y:S04]  /*43b80*/  STL.64 [R1+0xe0], R160 ;  /* 0x0000e0a001007387 */ /* 0x000fe80000100a00 */
[----:B------:R-:W-:Y:S01]  /*43b90*/  STL.64 [R1+0xe8], R162 ;  /* 0x0000e8a201007387 */ /* 0x000fe20000100a00 */
[----:B------:R-:W-:Y:S01]  /*43ba0*/  HMMA.1688.F32.TF32 R72, R188, R12, R164 ;  /* 0x0000000cbc48723c */ /* 0x000fe200000810a4 */
[----:B------:R-:W-:Y:S01]  /*43bb0*/  IMAD.MOV.U32 R212, RZ, RZ, R49 ;  /* 0x000000ffffd47224 */ /* 0x000fe200078e0031 */
[----:B------:R-:W-:Y:S01]  /*43bc0*/  MOV R214, R40 ;  /* 0x0000002800d67202 */ /* 0x000fe20000000f00 */
[----:B------:R-:W-:Y:S01]  /*43bd0*/  IMAD.MOV.U32 R213, RZ, RZ, R41 ;  /* 0x000000ffffd57224 */ /* 0x000fe200078e0029 */
[----:B------:R-:W-:Y:S04]  /*43be0*/  LDSM.16.M88.4 R164, [R50+UR12+0x29000] ;  /* 0x0290000c32a4783b */ /* 0x000fe80008000200 */
[----:B------:R-:W-:Y:S04]  /*43bf0*/  STL.64 [R1+0xf0], R36 ;  /* 0x0000f02401007387 */ /* 0x000fe80000100a00 */
[----:B------:R-:W-:Y:S04]  /*43c00*/  STL.64 [R1+0xd0], R136 ;  /* 0x0000d08801007387 */ /* 0x000fe80000100a00 */
[----:B------:R2:W-:Y:S01]  /*43c10*/  STL.64 [R1+0xd8], R138 ;  /* 0x0000d88a01007387 */ /* 0x0005e20000100a00 */
[----:B------:R-:W-:-:S03]  /*43c20*/  IMAD.MOV.U32 R252, RZ, RZ, R39 ;  /* 0x000000fffffc7224 */ /* 0x000fc600078e0027 */
[----:B------:R3:W-:Y:S01]  /*43c30*/  STL [R1+0xf8], R38 ;  /* 0x0000f82601007387 */ /* 0x0007e20000100800 */
[----:B------:R-:W-:-:S03]  /*43c40*/  IMAD.MOV.U32 R215, RZ, RZ, R68 ;  /* 0x000000ffffd77224 */ /* 0x000fc600078e0044 */
[----:B------:R-:W-:Y:S01]  /*43c50*/  LDSM.16.M88.4 R160, [R50+UR12+0x2a000] ;  /* 0x02a0000c32a0783b */ /* 0x000fe20008000200 */
[-C--:B--2---:R-:W-:Y:S06]  /*43c60*/  HMMA.1688.F32.TF32 R136, R20, R12.reuse, R140 ;  /* 0x0000000c1488723c */ /* 0x084fec000008108c */
[----:B---3--:R-:W-:Y:S01]  /*43c70*/  HMMA.1688.F32.TF32 R36, R180, R12, R200 ;  /* 0x0000000cb424723c */ /* 0x008fe200000810c8 */
[----:B------:R-:W-:Y:S04]  /*43c80*/  STL [R1+0x49f8], R252 ;  /* 0x0049f8fc01007387 */ /* 0x000fe80000100800 */
[----:B------:R-:W-:-:S12]  /*43c90*/  LDSM.16.M88.4 R140, [R50+UR12+0x2f000] ;  /* 0x02f0000c328c783b */ /* 0x000fd80008000200 */
[----:B------:R-:W-:Y:S04]  /*43ca0*/  STL.64 [R1+0x100], R136 ;  /* 0x0001008801007387 */ /* 0x000fe80000100a00 */
[----:B------:R2:W-:Y:S04]  /*43cb0*/  STL.64 [R1+0x108], R138 ;  /* 0x0001088a01007387 */ /* 0x0005e80000100a00 */
[----:B------:R-:W-:Y:S04]  /*43cc0*/  STL.64 [R1+0x770], R72 ;  /* 0x0007704801007387 */ /* 0x000fe80000100a00 */
[----:B------:R3:W-:Y:S01]  /*43cd0*/  STL.64 [R1+0x778], R74 ;  /* 0x0007784a01007387 */ /* 0x0007e20000100a00 */
[-C--:B--2---:R-:W-:Y:S03]  /*43ce0*/  HMMA.1688.F32.TF32 R136, R28, R12.reuse, R204 ;  /* 0x0000000c1c88723c */ /* 0x084fe600000810cc */
[----:B------:R-:W-:Y:S04]  /*43cf0*/  STL.64 [R1+0x8a0], R36 ;  /* 0x0008a02401007387 */ /* 0x000fe80000100a00 */
[----:B------:R1:W-:Y:S01]  /*43d00*/  STL.64 [R1+0x8a8], R38 ;  /* 0x0008a82601007387 */ /* 0x0003e20000100a00 */
[----:B---3--:R-:W-:Y:S06]  /*43d10*/  HMMA.1688.F32.TF32 R72, R24, R12, R216 ;  /* 0x0000000c1848723c */ /* 0x008fec00000810d8 */
[----:B-1----:R-:W-:Y:S09]  /*43d20*/  HMMA.1688.F32.TF32 R36, R44, R8, R240 ;  /* 0x000000082c24723c */ /* 0x002ff200000810f0 */
[----:B------:R-:W-:Y:S04]  /*43d30*/  STL.64 [R1+0x930], R136 ;  /* 0x0009308801007387 */ /* 0x000fe80000100a00 */
[----:B------:R-:W-:Y:S04]  /*43d40*/  STL.64 [R1+0x938], R138 ;  /* 0x0009388a01007387 */ /* 0x000fe80000100a00 */
[----:B------:R-:W-:Y:S04]  /*43d50*/  STL.64 [R1+0x970], R72 ;  /* 0x0009704801007387 */ /* 0x000fe80000100a00 */
[----:B------:R-:W-:Y:S04]  /*43d60*/  STL.64 [R1+0x978], R74 ;  /* 0x0009784a01007387 */ /* 0x000fe80000100a00 */
[----:B------:R1:W-:Y:S04]  /*43d70*/  STL.64 [R1+0x50], R36 ;  /* 0x0000502401007387 */ /* 0x0003e80000100a00 */
[----:B------:R-:W2:Y:S04]  /*43d80*/  LDL.LU R56, [R1+0x4b24] ;  /* 0x004b240001387983 */ /* 0x000ea80000300800 */
[----:B------:R-:W3:Y:S04]  /*43d90*/  LDL.LU R57, [R1+0x4b20] ;  /* 0x004b200001397983 */ /* 0x000ee80000300800 */
[----:B------:R-:W4:Y:S04]  /*43da0*/  LDL.LU R62, [R1+0x598] ;  /* 0x00059800013e7983 */ /* 0x000f280000300800 */
[----:B------:R-:W4:Y:S01]  /*43db0*/  LDL.LU R63, [R1+0x59c] ;  /* 0x00059c00013f7983 */ /* 0x000f220000300800 */
[----:B------:R-:W-:Y:S01]  /*43dc0*/  MOV R6, R38 ;  /* 0x0000002600067202 */ /* 0x000fe20000000f00 */
[----:B------:R-:W-:-:S02]  /*43dd0*/  IMAD.MOV.U32 R7, RZ, RZ, R39 ;  /* 0x000000ffff077224 */ /* 0x000fc400078e0027 */
[----:B-1----:R-:W-:Y:S03]  /*43de0*/  HMMA.1688.F32.TF32 R36, R184, R8, R244 ;  /* 0x00000008b824723c */ /* 0x002fe600000810f4 */
[----:B------:R-:W-:Y:S04]  /*43df0*/  STL [R1+0x4a64], R7 ;  /* 0x004a640701007387 */ /* 0x000fe80000100800 */
[----:B------:R-:W-:Y:S04]  /*43e00*/  STL [R1+0x4a60], R6 ;  /* 0x004a600601007387 */ /* 0x000fe80000100800 */
[----:B------:R-:W-:-:S13]  /*43e10*/  STL.64 [R1+0x4a48], R14 ;  /* 0x004a480e01007387 */ /* 0x000fda0000100a00 */
[----:B------:R-:W-:Y:S01]  /*43e20*/  IMAD.MOV.U32 R17, RZ, RZ, R36 ;  /* 0x000000ffff117224 */ /* 0x000fe200078e0024 */
[----:B------:R-:W-:Y:S01]  /*43e30*/  MOV R13, R38 ;  /* 0x00000026000d7202 */ /* 0x000fe20000000f00 */
[----:B------:R-:W-:Y:S02]  /*43e40*/  IMAD.MOV.U32 R16, RZ, RZ, R37 ;  /* 0x000000ffff107224 */ /* 0x000fe400078e0025 */
[----:B------:R-:W-:Y:S02]  /*43e50*/  IMAD.MOV.U32 R12, RZ, RZ, R39 ;  /* 0x000000ffff0c7224 */ /* 0x000fe400078e0027 */
[-C--:B------:R-:W-:Y:S03]  /*43e60*/  HMMA.1688.F32.TF32 R36, R32, R8.reuse, R76 ;  /* 0x000000082024723c */ /* 0x080fe6000008104c */
[----:B------:R1:W-:Y:S04]  /*43e70*/  STL.64 [R1+0x4a40], R12 ;  /* 0x004a400c01007387 */ /* 0x0003e80000100a00 */
[----:B------:R-:W-:Y:S04]  /*43e80*/  STL.64 [R1+0x4a38], R18 ;  /* 0x004a381201007387 */ /* 0x000fe80000100a00 */
[----:B------:R1:W-:Y:S02]  /*43e90*/  STL.64 [R1+0x4a30], R16 ;  /* 0x004a301001007387 */ /* 0x0003e40000100a00 */
[-C--:B-1----:R-:W-:Y:S02]  /*43ea0*/  HMMA.1688.F32.TF32 R12, R188, R8.reuse, R148 ;  /* 0x00000008bc0c723c */ /* 0x082fe40000081094 */
[----:B------:R-:W-:Y:S04]  /*43eb0*/  LDSM.16.M88.4 R148, [R50+UR12+0x2d000] ;  /* 0x02d0000c3294783b */ /* 0x000fe80008000200 */
[-C--:B------:R-:W-:Y:S05]  /*43ec0*/  HMMA.1688.F32.TF32 R16, R20, R8.reuse, R132 ;  /* 0x000000081410723c */ /* 0x080fea0000081084 */
[----:B------:R-:W-:Y:S01]  /*43ed0*/  IMAD.MOV.U32 R252, RZ, RZ, R37 ;  /* 0x000000fffffc7224 */ /* 0x000fe200078e0025 */
[----:B------:R-:W-:Y:S04]  /*43ee0*/  STL [R1+0xa0], R36 ;  /* 0x0000a02401007387 */ /* 0x000fe80000100800 */
[----:B------:R1:W-:Y:S04]  /*43ef0*/  STL.64 [R1+0xa8], R38 ;  /* 0x0000a82601007387 */ /* 0x0003e80000100a00 */
[----:B------:R-:W-:Y:S01]  /*43f00*/  STL [R1+0x4a68], R252 ;  /* 0x004a68fc01007387 */ /* 0x000fe20000100800 */
[-C--:B-1----:R-:W-:Y:S03]  /*43f10*/  HMMA.1688.F32.TF32 R36, R180, R8.reuse, R168 ;  /* 0x00000008b424723c */ /* 0x082fe600000810a8 */
[----:B------:R-:W-:Y:S05]  /*43f20*/  LDSM.16.M88.4 R168, [R50+UR12+0x28000] ;  /* 0x0280000c32a8783b */ /* 0x000fea0008000200 */
[----:B------:R-:W-:Y:S04]  /*43f30*/  STL.64 [R1+0xc0], R16 ;  /* 0x0000c01001007387 */ /* 0x000fe80000100a00 */
[----:B------:R1:W-:Y:S04]  /*43f40*/  STL.64 [R1+0xc8], R18 ;  /* 0x0000c81201007387 */ /* 0x0003e80000100a00 */
[----:B------:R-:W-:Y:S04]  /*43f50*/  STL.64 [R1+0x560], R12 ;  /* 0x0005600c01007387 */ /* 0x000fe80000100a00 */
[----:B------:R1:W-:Y:S02]  /*43f60*/  STL.64 [R1+0x568], R14 ;  /* 0x0005680e01007387 */ /* 0x0003e40000100a00 */
[-C--:B-1----:R-:W-:Y:S02]  /*43f70*/  HMMA.1688.F32.TF32 R16, R28, R8.reuse, R172 ;  /* 0x000000081c10723c */ /* 0x082fe400000810ac */
[----:B------:R-:W-:Y:S04]  /*43f80*/  LDSM.16.M88.4 R172, [R50+UR12+0x25000] ;  /* 0x0250000c32ac783b */ /* 0x000fe80008000200 */
[----:B------:R-:W-:Y:S01]  /*43f90*/  HMMA.1688.F32.TF32 R12, R24, R8, R208 ;  /* 0x00000008180c723c */ /* 0x000fe200000810d0 */
[----:B------:R-:W-:Y:S04]  /*43fa0*/  STL.64 [R1+0x820], R36 ;  /* 0x0008202401007387 */ /* 0x000fe80000100a00 */
[----:B------:R-:W-:-:S15]  /*43fb0*/  STL.64 [R1+0x828], R38 ;  /* 0x0008282601007387 */ /* 0x000fde0000100a00 */
[----:B------:R-:W-:-:S03]  /*43fc0*/  NOP ;  /* 0x0000000000007918 */ /* 0x000fc60000000000 */
[----:B------:R-:W-:Y:S04]  /*43fd0*/  STL.64 [R1+0x960], R12 ;  /* 0x0009600c01007387 */ /* 0x000fe80000100a00 */
[----:B------:R-:W-:Y:S04]  /*43fe0*/  STL.64 [R1+0x920], R16 ;  /* 0x0009201001007387 */ /* 0x000fe80000100a00 */
[----:B------:R-:W-:Y:S04]  /*43ff0*/  STL.64 [R1+0x928], R18 ;  /* 0x0009281201007387 */ /* 0x000fe80000100a00 */
[----:B------:R-:W-:Y:S04]  /*44000*/  STL [R1+0x968], R14 ;  /* 0x0009680e01007387 */ /* 0x000fe80000100800 */
[----:B------:R-:W2:Y:S04]  /*44010*/  LDL.LU R240, [R1+0x660] ;  /* 0x0006600001f07983 */ /* 0x000ea80000300800 */
[----:B------:R-:W2:Y:S04]  /*44020*/  LDL.LU R241, [R1+0x664] ;  /* 0x0006640001f17983 */ /* 0x000ea80000300800 */
[----:B------:R-:W2:Y:S04]  /*44030*/  LDL.LU R242, [R1+0x668] ;  /* 0x0006680001f27983 */ /* 0x000ea80000300800 */
[----:B------:R-:W2:Y:S01]  /*44040*/  LDL.LU R243, [R1+0x66c] ;  /* 0x00066c0001f37983 */ /* 0x000ea20000300800 */
[----:B------:R-:W-:-:S03]  /*44050*/  MOV R2, R15 ;  /* 0x0000000f00027202 */ /* 0x000fc60000000f00 */
[----:B------:R1:W-:Y:S04]  /*44060*/  STL.64 [R1+0x4a50], R10 ;  /* 0x004a500a01007387 */ /* 0x0003e80000100a00 */
[----:B------:R-:W-:Y:S01]  /*44070*/  STL [R1+0x4944], R2 ;  /* 0x0049440201007387 */ /* 0x000fe20000100800 */
[-C--:B-1----:R-:W-:Y:S06]  /*44080*/  HMMA.1688.F32.TF32 R8, R20, R4.reuse, R128 ;  /* 0x000000041408723c */ /* 0x082fec0000081080 */
[-C--:B------:R-:W-:Y:S01]  /*44090*/  HMMA.1688.F32.TF32 R16, R180, R4.reuse, R152 ;  /* 0x00000004b410723c */ /* 0x080fe20000081098 */
[----:B------:R-:W-:Y:S05]  /*440a0*/  LDSM.16.M88.4 R152, [R50+UR12+0x2c000] ;  /* 0x02c0000c3298783b */ /* 0x000fea0008000200 */
[----:B----4-:R-:W-:Y:S01]  /*440b0*/  HMMA.1688.F32.TF32 R12, R44, R4, R60 ;  /* 0x000000042c0c723c */ /* 0x010fe2000008103c */
[----:B---3--:R-:W-:Y:S01]  /*440c0*/  IMAD.MOV.U32 R244, RZ, RZ, R57 ;  /* 0x000000fffff47224 */ /* 0x008fe200078e0039 */
[----:B------:R-:W-:Y:S01]  /*440d0*/  LDSM.16.M88.4 R60, [R50+UR12+0x27000] ;  /* 0x0270000c323c783b */ /* 0x000fe20008000200 */
[----:B--2---:R-:W-:-:S03]  /*440e0*/  IMAD.MOV.U32 R245, RZ, RZ, R56 ;  /* 0x000000fffff57224 */ /* 0x004fc600078e0038 */
[----:B------:R-:W-:Y:S01]  /*440f0*/  HMMA.1688.F32.TF32 R56, R184, R4, R64 ;  /* 0x00000004b838723c */ /* 0x000fe20000081040 */
[----:B------:R-:W-:-:S15]  /*44100*/  LDSM.16.M88.4 R64, [R50+UR12+0x26000] ;  /* 0x0260000c3240783b */ /* 0x000fde0008000200 */
[----:B------:R-:W-:-:S01]  /*44110*/  NOP ;  /* 0x0000000000007918 */ /* 0x000fc20000000000 */
[----:B------:R1:W-:Y:S01]  /*44120*/  STL [R1+0x20], R12 ;  /* 0x0000200c01007387 */ /* 0x0003e20000100800 */
[----:B------:R-:W-:Y:S01]  /*44130*/  IMAD.MOV.U32 R252, RZ, RZ, R13 ;  /* 0x000000fffffc7224 */ /* 0x000fe200078e000d */
[----:B------:R-:W-:Y:S01]  /*44140*/  MOV R7, R14 ;  /* 0x0000000e00077202 */ /* 0x000fe20000000f00 */
[----:B------:R-:W-:Y:S02]  /*44150*/  IMAD.MOV.U32 R6, RZ, RZ, R15 ;  /* 0x000000ffff067224 */ /* 0x000fe400078e000f */
[----:B-1----:R-:W-:Y:S01]  /*44160*/  HMMA.1688.F32.TF32 R12, R32, R4, R248 ;  /* 0x00000004200c723c */ /* 0x002fe200000810f8 */
[----:B------:R-:W-:Y:S04]  /*44170*/  STL.64 [R1+0x4a08], R58 ;  /* 0x004a083a01007387 */ /* 0x000fe80000100a00 */
[----:B------:R-:W-:Y:S04]  /*44180*/  STL.64 [R1+0x4a00], R56 ;  /* 0x004a003801007387 */ /* 0x000fe80000100a00 */
[----:B------:R-:W-:-:S14]  /*44190*/  STL.64 [R1+0x4a78], R22 ;  /* 0x004a781601007387 */ /* 0x000fdc0000100a00 */
[----:B------:R-:W-:Y:S04]  /*441a0*/  STL.64 [R1+0x70], R12 ;  /* 0x0000700c01007387 */ /* 0x000fe80000100a00 */
[----:B------:R-:W-:Y:S04]  /*441b0*/  STL.64 [R1+0x78], R14 ;  /* 0x0000780e01007387 */ /* 0x000fe80000100a00 */
[----:B------:R-:W-:Y:S04]  /*441c0*/  STL.64 [R1+0x4a70], R20 ;  /* 0x004a701401007387 */ /* 0x000fe80000100a00 */
[----:B------:R-:W-:Y:S04]  /*441d0*/  STL.64 [R1+0xb0], R8 ;  /* 0x0000b00801007387 */ /* 0x000fe80000100a00 */
[----:B------:R1:W-:Y:S02]  /*441e0*/  STL.64 [R1+0xb8], R10 ;  /* 0x0000b80a01007387 */ /* 0x0003e40000100a00 */
[----:B-1----:R-:W-:Y:S02]  /*441f0*/  HMMA.1688.F32.TF32 R8, R188, R4, R144 ;  /* 0x00000004bc08723c */ /* 0x002fe40000081090 */
[----:B------:R-:W-:-:S15]  /*44200*/  LDSM.16.M88.4 R144, [R50+UR12+0x2e000] ;  /* 0x02e0000c3290783b */ /* 0x000fde0008000200 */
[----:B------:R-:W-:-:S06]  /*44210*/  NOP ;  /* 0x0000000000007918 */ /* 0x000fcc0000000000 */
[----:B------:R-:W-:Y:S04]  /*44220*/  STL.64 [R1+0x330], R8 ;  /* 0x0003300801007387 */ /* 0x000fe80000100a00 */
[----:B------:R1:W-:Y:S02]  /*44230*/  STL.64 [R1+0x338], R10 ;  /* 0x0003380a01007387 */ /* 0x0003e40000100a00 */
[-C--:B-1----:R-:W-:Y:S02]  /*44240*/  HMMA.1688.F32.TF32 R8, R24, R4.reuse, R176 ;  /* 0x000000041808723c */ /* 0x082fe400000810b0 */
[----:B------:R-:W1:Y:S04]  /*44250*/  LDSM.16.M88.4 R176, [R50+UR12+0x24000] ;  /* 0x0240000c32b0783b */ /* 0x000e680008000200 */
[----:B------:R-:W-:Y:S01]  /*44260*/  HMMA.1688.F32.TF32 R12, R28, R4, R156 ;  /* 0x000000041c0c723c */ /* 0x000fe2000008109c */
[----:B------:R-:W-:Y:S04]  /*44270*/  STL.64 [R1+0x780], R16 ;  /* 0x0007801001007387 */ /* 0x000fe80000100a00 */
[----:B------:R-:W-:Y:S04]  /*44280*/  STL.64 [R1+0x788], R18 ;  /* 0x0007881201007387 */ /* 0x000fe80000100a00 */
[----:B------:R-:W2:Y:S01]  /*44290*/  LDSM.16.M88.4 R156, [R50+UR12+0x2b000] ;  /* 0x02b0000c329c783b */ /* 0x000ea20008000200 */
[----:B-1----:R-:W-:-:S13]  /*442a0*/  HMMA.1688.F32.TF32 R248, R44, R176, R240 ;  /* 0x000000b02cf8723c */ /* 0x002fda00000810f0 */
[----:B------:R-:W-:Y:S04]  /*442b0*/  STL.64 [R1+0x900], R12 ;  /* 0x0009000c01007387 */ /* 0x000fe80000100a00 */
[----:B------:R1:W-:Y:S04]  /*442c0*/  STL.64 [R1+0x908], R14 ;  /* 0x0009080e01007387 */ /* 0x0003e80000100a00 */
[----:B------:R-:W-:Y:S04]  /*442d0*/  STL.64 [R1+0x940], R8 ;  /* 0x0009400801007387 */ /* 0x000fe80000100a00 */
[----:B------:R3:W-:Y:S01]  /*442e0*/  STL.64 [R1+0x948], R10 ;  /* 0x0009480a01007387 */ /* 0x0007e20000100a00 */
[----:B------:R-:W-:Y:S01]  /*442f0*/  IMAD.MOV.U32 R242, RZ, RZ, R48 ;  /* 0x000000fffff27224 */ /* 0x000fe200078e0030 */
[----:B------:R-:W-:-:S02]  /*44300*/  MOV R243, R69 ;  /* 0x0000004500f37202 */ /* 0x000fc40000000f00 */
[----:B------:R-:W-:Y:S04]  /*44310*/  STL.64 [R1+0x4a18], R250 ;  /* 0x004a18fa01007387 */ /* 0x000fe80000100a00 */
[----:B------:R-:W-:Y:S04]  /*44320*/  STL.64 [R1+0x4a10], R248 ;  /* 0x004a10f801007387 */ /* 0x000fe80000100a00 */
[----:B------:R-:W4:Y:S04]  /*44330*/  LDL.LU R240, [R1+0x6d0] ;  /* 0x0006d00001f07983 */ /* 0x000f280000300800 */
[----:B------:R-:W4:Y:S04]  /*44340*/  LDL.LU R241, [R1+0x6d4] ;  /* 0x0006d40001f17983 */ /* 0x000f280000300800 */
[----:B------:R-:W2:Y:S04]  /*44350*/  LDL.LU R48, [R1+0x4b1c] ;  /* 0x004b1c0001307983 */ /* 0x000ea80000300800 */
[----:B------:R-:W3:Y:S04]  /*44360*/  LDL.LU R69, [R1+0x4b18] ;  /* 0x004b180001457983 */ /* 0x000ee80000300800 */
[----:B------:R-:W4:Y:S04]  /*44370*/  LDL.LU R49, [R1+0x4b14] ;  /* 0x004b140001317983 */ /* 0x000f280000300800 */
[----:B------:R-:W4:Y:S04]  /*44380*/  LDL.LU R41, [R1+0x4b10] ;  /* 0x004b100001297983 */ /* 0x000f280000300800 */
[----:B------:R-:W4:Y:S04]  /*44390*/  LDL.LU R40, [R1+0x4b0c] ;  /* 0x004b0c0001287983 */ /* 0x000f280000300800 */
[----:B------:R-:W4:Y:S01]  /*443a0*/  LDL.LU R68, [R1+0x4b08] ;  /* 0x004b080001447983 */ /* 0x000f220000300800 */
[----:B--2---:R-:W-:-:S03]  /*443b0*/  IMAD.MOV.U32 R216, RZ, RZ, R48 ;  /* 0x000000ffffd87224 */ /* 0x004fc600078e0030 */
[----:B------:R-:W2:Y:S01]  /*443c0*/  LDL.LU R48, [R1+0x4b04] ;  /* 0x004b040001307983 */ /* 0x000ea20000300800 */
[----:B---3--:R-:W-:-:S03]  /*443d0*/  MOV R217, R69 ;  /* 0x0000004500d97202 */ /* 0x008fc60000000f00 */
[----:B------:R-:W3:Y:S01]  /*443e0*/  LDL.LU R69, [R1+0x4b00] ;  /* 0x004b000001457983 */ /* 0x000ee20000300800 */
[----:B----4-:R-:W-:-:S03]  /*443f0*/  IMAD.MOV.U32 R219, RZ, RZ, R49 ;  /* 0x000000ffffdb7224 */ /* 0x010fc600078e0031 */
[----:B------:R-:W4:Y:S04]  /*44400*/  LDL.LU R218, [R1+0x5b8] ;  /* 0x0005b80001da7983 */ /* 0x000f280000300800 */
[----:B------:R-:W4:Y:S04]  /*44410*/  LDL.LU R49, [R1+0x4afc] ;  /* 0x004afc0001317983 */ /* 0x000f280000300800 */
[----:B------:R-:W4:Y:S01]  /*44420*/  LDL.LU R36, [R1+0x5d0] ;  /* 0x0005d00001247983 */ /* 0x000f220000300800 */
[----:B------:R-:W-:-:S03]  /*44430*/  IMAD.MOV.U32 R37, RZ, RZ, R68 ;  /* 0x000000ffff257224 */ /* 0x000fc600078e0044 */
[----:B------:R-:W1:Y:S01]  /*44440*/  LDL.LU R68, [R1+0x4af8] ;  /* 0x004af80001447983 */ /* 0x000e620000300800 */
[----:B--2---:R-:W-:-:S03]  /*44450*/  MOV R38, R48 ;  /* 0x0000003000267202 */ /* 0x004fc60000000f00 */
[----:B------:R-:W2:Y:S01]  /*44460*/  LDL.LU R48, [R1+0x4af4] ;  /* 0x004af40001307983 */ /* 0x000ea20000300800 */
[----:B---3--:R-:W-:-:S03]  /*44470*/  IMAD.MOV.U32 R39, RZ, RZ, R69 ;  /* 0x000000ffff277224 */ /* 0x008fc600078e0045 */
[----:B------:R-:W3:Y:S04]  /*44480*/  LDL.LU R69, [R1+0x4af0] ;  /* 0x004af00001457983 */ /* 0x000ee80000300800 */
[----:B------:R-:W3:Y:S01]  /*44490*/  LDL.LU R136, [R1+0x5e0] ;  /* 0x0005e00001887983 */ /* 0x000ee20000300800 */
[----:B----4-:R-:W-:-:S03]  /*444a0*/  IMAD.MOV.U32 R139, RZ, RZ, R49 ;  /* 0x000000ffff8b7224 */ /* 0x010fc600078e0031 */
[----:B------:R-:W4:Y:S04]  /*444b0*/  LDL.LU R137, [R1+0x5e4] ;  /* 0x0005e40001897983 */ /* 0x000f280000300800 */
[----:B------:R-:W4:Y:S04]  /*444c0*/  LDL.LU R138, [R1+0x5e8] ;  /* 0x0005e800018a7983 */ /* 0x000f280000300800 */
[----:B------:R-:W4:Y:S01]  /*444d0*/  LDL.LU R49, [R1+0x4aec] ;  /* 0x004aec0001317983 */ /* 0x000f220000300800 */
[----:B-1----:R-:W-:Y:S01]  /*444e0*/  IMAD.MOV.U32 R15, RZ, RZ, R68 ;  /* 0x000000ffff0f7224 */ /* 0x002fe200078e0044 */
[----:B--2---:R-:W-:-:S02]  /*444f0*/  MOV R12, R48 ;  /* 0x00000030000c7202 */ /* 0x004fc40000000f00 */
[----:B------:R-:W2:Y:S01]  /*44500*/  LDL.LU R48, [R1+0x4ae8] ;  /* 0x004ae80001307983 */ /* 0x000ea20000300800 */
[----:B---3--:R-:W-:-:S03]  /*44510*/  IMAD.MOV.U32 R14, RZ, RZ, R69 ;  /* 0x000000ffff0e7224 */ /* 0x008fc600078e0045 */
[----:B------:R-:W3:Y:S04]  /*44520*/  LDL.LU R13, [R1+0x5f4] ;  /* 0x0005f400010d7983 */ /* 0x000ee80000300800 */
[----:B------:R-:W3:Y:S04]  /*44530*/  LDL.LU R69, [R1+0x4ae4] ;  /* 0x004ae40001457983 */ /* 0x000ee80000300800 */
[----:B------:R-:W3:Y:S04]  /*44540*/  LDL.LU R68, [R1+0x4ae0] ;  /* 0x004ae00001447983 */ /* 0x000ee80000300800 */
[----:B------:R-:W3:Y:S01]  /*44550*/  LDL.LU R76, [R1+0x610] ;  /* 0x00061000014c7983 */ /* 0x000ee20000300800 */
[----:B----4-:R-:W-:-:S03]  /*44560*/  MOV R77, R49 ;  /* 0x00000031004d7202 */ /* 0x010fc60000000f00 */
[----:B------:R-:W4:Y:S01]  /*44570*/  LDL.LU R49, [R1+0x4adc] ;  /* 0x004adc0001317983 */ /* 0x000f220000300800 */
[----:B--2---:R-:W-:-:S03]  /*44580*/  IMAD.MOV.U32 R78, RZ, RZ, R48 ;  /* 0x000000ffff4e7224 */ /* 0x004fc600078e0030 */
[----:B------:R-:W4:Y:S04]  /*44590*/  LDL.LU R48, [R1+0x4ad8] ;  /* 0x004ad80001307983 */ /* 0x000f280000300800 */
[----:B------:R-:W2:Y:S01]  /*445a0*/  LDL.LU R79, [R1+0x61c] ;  /* 0x00061c00014f7983 */ /* 0x000ea20000300800 */
[----:B---3--:R-:W-:-:S03]  /*445b0*/  IMAD.MOV.U32 R72, RZ, RZ, R69 ;  /* 0x000000ffff487224 */ /* 0x008fc600078e0045 */
[----:B------:R-:W3:Y:S01]  /*445c0*/  LDL.LU R69, [R1+0x4ad4] ;  /* 0x004ad40001457983 */ /* 0x000ee20000300800 */
[----:B------:R-:W-:-:S03]  /*445d0*/  MOV R73, R68 ;  /* 0x0000004400497202 */ /* 0x000fc60000000f00 */
[----:B------:R-:W3:Y:S04]  /*445e0*/  LDL.LU R68, [R1+0x4ad0] ;  /* 0x004ad00001447983 */ /* 0x000ee80000300800 */
[----:B------:R-:W2:Y:S04]  /*445f0*/  LDL.LU R74, [R1+0x628] ;  /* 0x00062800014a7983 */ /* 0x000ea80000300800 */
[----:B------:R-:W2:Y:S04]  /*44600*/  LDL.LU R75, [R1+0x62c] ;  /* 0x00062c00014b7983 */ /* 0x000ea80000300800 */
[----:B------:R-:W4:Y:S04]  /*44610*/  LDL.LU R50, [R1+0x638] ;  /* 0x0006380001327983 */ /* 0x000f280000300800 */
[----:B------:R-:W4:Y:S04]  /*44620*/  LDL.LU R51, [R1+0x63c] ;  /* 0x00063c0001337983 */ /* 0x000f280000300800 */
[----:B------:R-:W3:Y:S04]  /*44630*/  LDL.LU R70, [R1+0x648] ;  /* 0x0006480001467983 */ /* 0x000ee80000300800 */
[----:B------:R-:W3:Y:S04]  /*44640*/  LDL.LU R71, [R1+0x64c] ;  /* 0x00064c0001477983 */ /* 0x000ee80000300800 */
[----:B------:R-:W2:Y:S04]  /*44650*/  LDL.LU R16, [R1+0x600] ;  /* 0x0006000001107983 */ /* 0x000ea80000300800 */
[----:B------:R-:W2:Y:S04]  /*44660*/  LDL.LU R17, [R1+0x604] ;  /* 0x0006040001117983 */ /* 0x000ea80000300800 */
[----:B------:R-:W2:Y:S04]  /*44670*/  LDL.LU R18, [R1+0x608] ;  /* 0x0006080001127983 */ /* 0x000ea80000300800 */
[----:B------:R-:W2:Y:S04]  /*44680*/  LDL.LU R19, [R1+0x60c] ;  /* 0x00060c0001137983 */ /* 0x000ea80000300800 */
[----:B------:R-:W4:Y:S04]  /*44690*/  LDL.LU R42, [R1+0x5c8] ;  /* 0x0005c800012a7983 */ /* 0x000f280000300800 */
[----:B------:R-:W4:Y:S04]  /*446a0*/  LDL.LU R43, [R1+0x5cc] ;  /* 0x0005cc00012b7983 */ /* 0x000f280000300800 */
[----:B------:R-:W4:Y:S04]  /*446b0*/  LDL.LU R196, [R1+0x6f0] ;  /* 0x0006f00001c47983 */ /* 0x000f280000300800 */
[----:B------:R-:W4:Y:S04]  /*446c0*/  LDL.LU R197, [R1+0x6f4] ;  /* 0x0006f40001c57983 */ /* 0x000f280000300800 */
[----:B------:R-:W4:Y:S04]  /*446d0*/  LDL.LU R198, [R1+0x6f8] ;  /* 0x0006f80001c67983 */ /* 0x000f280000300800 */
[----:B------:R-:W4:Y:S04]  /*446e0*/  LDL.LU R199, [R1+0x6fc] ;  /* 0x0006fc0001c77983 */ /* 0x000f280000300800 */
[----:B------:R-:W3:Y:S04]  /*446f0*/  LDL.LU R200, [R1+0x710] ;  /* 0x0007100001c87983 */ /* 0x000ee80000300800 */
[----:B------:R-:W3:Y:S04]  /*44700*/  LDL.LU R201, [R1+0x714] ;  /* 0x0007140001c97983 */ /* 0x000ee80000300800 */
[----:B------:R-:W3:Y:S04]  /*44710*/  LDL.LU R202, [R1+0x718] ;  /* 0x0007180001ca7983 */ /* 0x000ee80000300800 */
[----:B------:R-:W3:Y:S01]  /*44720*/  LDL.LU R203, [R1+0x71c] ;  /* 0x00071c0001cb7983 */ /* 0x000ee20000300800 */
[----:B------:R-:W-:Y:S01]  /*44730*/  MOV R246, R53 ;  /* 0x0000003500f67202 */ /* 0x000fe20000000f00 */
[----:B------:R-:W-:Y:S01]  /*44740*/  IMAD.MOV.U32 R247, RZ, RZ, R52 ;  /* 0x000000fffff77224 */ /* 0x000fe200078e0034 */
[C---:B------:R-:W-:Y:S01]  /*44750*/  HMMA.1688.F32.TF32 R132, R44.reuse, R156, R12 ;  /* 0x0000009c2c84723c */ /* 0x040fe2000008100c */
[----:B------:R-:W4:Y:S04]  /*44760*/  LDL.LU R204, [R1+0x720] ;  /* 0x0007200001cc7983 */ /* 0x000f280000300800 */
[----:B------:R-:W4:Y:S01]  /*44770*/  LDL.LU R205, [R1+0x724] ;  /* 0x0007240001cd7983 */ /* 0x000f220000300800 */
[-C--:B------:R-:W-:Y:S03]  /*44780*/  HMMA.1688.F32.TF32 R52, R44, R172.reuse, R244 ;  /* 0x000000ac2c34723c */ /* 0x080fe600000810f4 */
[----:B------:R-:W4:Y:S03]  /*44790*/  LDL.LU R206, [R1+0x728] ;  /* 0x0007280001ce7983 */ /* 0x000f260000300800 */
[C---:B------:R-:W-:Y:S01]  /*447a0*/  HMMA.1688.F32.TF32 R12, R188.reuse, R172, R104 ;  /* 0x000000acbc0c723c */ /* 0x040fe20000081068 */
[----:B------:R-:W4:Y:S04]  /*447b0*/  LDL.LU R207, [R1+0x72c] ;  /* 0x00072c0001cf7983 */ /* 0x000f280000300800 */
[----:B------:R-:W4:Y:S01]  /*447c0*/  LDL.LU R192, [R1+0x700] ;  /* 0x0007000001c07983 */ /* 0x000f220000300800 */
[----:B------:R-:W-:Y:S03]  /*447d0*/  HMMA.1688.F32.TF32 R8, R188, R64, R108 ;  /* 0x00000040bc08723c */ /* 0x000fe6000008106c */
[----:B------:R-:W4:Y:S04]  /*447e0*/  LDL.LU R193, [R1+0x704] ;  /* 0x0007040001c17983 */ /* 0x000f280000300800 */
[----:B------:R-:W4:Y:S04]  /*447f0*/  LDL.LU R194, [R1+0x708] ;  /* 0x0007080001c27983 */ /* 0x000f280000300800 */
[----:B------:R-:W4:Y:S04]  /*44800*/  LDL.LU R195, [R1+0x70c] ;  /* 0x00070c0001c37983 */ /* 0x000f280000300800 */
[----:B------:R-:W4:Y:S04]  /*44810*/  LDL.LU R244, [R1+0x6c0] ;  /* 0x0006c00001f47983 */ /* 0x000f280000300800 */
[----:B------:R-:W4:Y:S04]  /*44820*/  LDL.LU R245, [R1+0x6c4] ;  /* 0x0006c40001f57983 */ /* 0x000f280000300800 */
[----:B------:R-:W4:Y:S04]  /*44830*/  LDL.LU R246, [R1+0x6c8] ;  /* 0x0006c80001f67983 */ /* 0x000f280000300800 */
[----:B------:R-:W4:Y:S04]  /*44840*/  LDL.LU R247, [R1+0x6cc] ;  /* 0x0006cc0001f77983 */ /* 0x000f280000300800 */
[----:B------:R-:W-:Y:S04]  /*44850*/  STL.64 [R1+0x4a28], R54 ;  /* 0x004a283601007387 */ /* 0x000fe80000100a00 */
[----:B------:R-:W-:Y:S01]  /*44860*/  STL.64 [R1+0x4a20], R52 ;  /* 0x004a203401007387 */ /* 0x000fe20000100a00 */
[----:B--2---:R-:W-:Y:S06]  /*44870*/  HMMA.1688.F32.TF32 R128, R44, R160, R16 ;  /* 0x000000a02c80723c */ /* 0x004fec0000081010 */
[----:B------:R-:W-:-:S15]  /*44880*/  HMMA.1688.F32.TF32 R16, R188, R176, R92 ;  /* 0x000000b0bc10723c */ /* 0x000fde000008105c */
[----:B------:R-:W-:-:S08]  /*44890*/  NOP ;  /* 0x0000000000007918 */ /* 0x000fd00000000000 */
[----:B------:R-:W-:Y:S04]  /*448a0*/  STL.64 [R1+0x1c0], R16 ;  /* 0x0001c01001007387 */ /* 0x000fe80000100a00 */
[----:B------:R1:W-:Y:S04]  /*448b0*/  STL.64 [R1+0x1c8], R18 ;  /* 0x0001c81201007387 */ /* 0x0003e80000100a00 */
[----:B------:R-:W-:Y:S04]  /*448c0*/  STL.64 [R1+0x1b0], R12 ;  /* 0x0001b00c01007387 */ /* 0x000fe80000100a00 */
[----:B------:R2:W-:Y:S01]  /*448d0*/  STL.64 [R1+0x1b8], R14 ;  /* 0x0001b80e01007387 */ /* 0x0005e20000100a00 */
[C---:B-1----:R-:W-:Y:S03]  /*448e0*/  HMMA.1688.F32.TF32 R16, R188.reuse, R60, R112 ;  /* 0x0000003cbc10723c */ /* 0x042fe60000081070 */
[----:B------:R-:W-:Y:S04]  /*448f0*/  STL.64 [R1+0x1a0], R8 ;  /* 0x0001a00801007387 */ /* 0x000fe80000100a00 */
[----:B------:R1:W-:Y:S01]  /*44900*/  STL.64 [R1+0x1a8], R10 ;  /* 0x0001a80a01007387 */ /* 0x0003e20000100a00 */
[C---:B--2---:R-:W-:Y:S06]  /*44910*/  HMMA.1688.F32.TF32 R12, R188.reuse, R168, R116 ;  /* 0x000000a8bc0c723c */ /* 0x044fec0000081074 */
        /* <DEDUP_REMOVED lines=18> */
[----:B-1----:R-:W-:Y:S09]  /*44a40*/  HMMA.1688.F32.TF32 R8, R188, R140, R100 ;  /* 0x0000008cbc08723c */ /* 0x002ff20000081064 */
[----:B------:R-:W-:Y:S04]  /*44a50*/  STL.64 [R1+0x2d0], R16 ;  /* 0x0002d01001007387 */ /* 0x000fe80000100a00 */
[----:B------:R-:W-:Y:S04]  /*44a60*/  STL.64 [R1+0x2d8], R18 ;  /* 0x0002d81201007387 */ /* 0x000fe80000100a00 */
[----:B------:R-:W-:Y:S04]  /*44a70*/  STL.64 [R1+0x2a0], R12 ;  /* 0x0002a00c01007387 */ /* 0x000fe80000100a00 */
[----:B------:R-:W-:Y:S04]  /*44a80*/  STL.64 [R1+0x2a8], R14 ;  /* 0x0002a80e01007387 */ /* 0x000fe80000100a00 */
[----:B------:R1:W-:Y:S04]  /*44a90*/  STL.64 [R1+0x160], R8 ;  /* 0x0001600801007387 */ /* 0x0003e80000100a00 */
[----:B------:R2:W-:Y:S04]  /*44aa0*/  STL.64 [R1+0x168], R10 ;  /* 0x0001680a01007387 */ /* 0x0005e80000100a00 */
[----:B-1----:R-:W4:Y:S04]  /*44ab0*/  LDL.LU R8, [R1+0x730] ;  /* 0x0007300001087983 */ /* 0x002f280000300800 */
[----:B------:R-:W4:Y:S04]  /*44ac0*/  LDL.LU R9, [R1+0x734] ;  /* 0x0007340001097983 */ /* 0x000f280000300800 */
[----:B--2---:R-:W2:Y:S04]  /*44ad0*/  LDL.LU R10, [R1+0x738] ;  /* 0x00073800010a7983 */ /* 0x004ea80000300800 */
[----:B------:R-:W2:Y:S04]  /*44ae0*/  LDL.LU R11, [R1+0x73c] ;  /* 0x00073c00010b7983 */ /* 0x000ea80000300800 */
[----:B------:R-:W2:Y:S04]  /*44af0*/  LDL.LU R56, [R1+0x740] ;  /* 0x0007400001387983 */ /* 0x000ea80000300800 */
[----:B------:R-:W2:Y:S04]  /*44b00*/  LDL.LU R57, [R1+0x744] ;  /* 0x0007440001397983 */ /* 0x000ea80000300800 */
[----:B------:R-:W2:Y:S01]  /*44b10*/  LDL.LU R58, [R1+0x748] ;  /* 0x00074800013a7983 */ /* 0x000ea20000300800 */
[C---:B---3--:R-:W-:Y:S03]  /*44b20*/  HMMA.1688.F32.TF32 R96, R184.reuse, R172, R200 ;  /* 0x000000acb860723c */ /* 0x048fe600000810c8 */
[----:B------:R-:W2:Y:S04]  /*44b30*/  LDL.LU R59, [R1+0x74c] ;  /* 0x00074c00013b7983 */ /* 0x000ea80000300800 */
[----:B------:R-:W3:Y:S01]  /*44b40*/  LDL.LU R248, [R1+0x760] ;  /* 0x0007600001f87983 */ /* 0x000ee20000300800 */
[----:B------:R-:W-:Y:S03]  /*44b50*/  HMMA.1688.F32.TF32 R200, R184, R168, R212 ;  /* 0x000000a8b8c8723c */ /* 0x000fe600000810d4 */
[----:B------:R-:W3:Y:S04]  /*44b60*/  LDL.LU R249, [R1+0x764] ;  /* 0x0007640001f97983 */ /* 0x000ee80000300800 */
[----:B------:R-:W3:Y:S04]  /*44b70*/  LDL.LU R250, [R1+0x768] ;  /* 0x0007680001fa7983 */ /* 0x000ee80000300800 */
[----:B------:R-:W3:Y:S04]  /*44b80*/  LDL.LU R251, [R1+0x76c] ;  /* 0x00076c0001fb7983 */ /* 0x000ee80000300800 */
        /* <DEDUP_REMOVED lines=8> */
[----:B------:R-:W2:Y:S04]  /*44c10*/  LDL.LU R108, [R1+0x7d0] ;  /* 0x0007d000016c7983 */ /* 0x000ea80000300800 */
[----:B------:R-:W2:Y:S04]  /*44c20*/  LDL.LU R109, [R1+0x7d4] ;  /* 0x0007d400016d7983 */ /* 0x000ea80000300800 */
[----:B------:R-:W2:Y:S04]  /*44c30*/  LDL.LU R110, [R1+0x7d8] ;  /* 0x0007d800016e7983 */ /* 0x000ea80000300800 */
[----:B------:R-:W2:Y:S04]  /*44c40*/  LDL.LU R111, [R1+0x7dc] ;  /* 0x0007dc00016f7983 */ /* 0x000ea80000300800 */
[----:B------:R-:W2:Y:S04]  /*44c50*/  LDL.LU R112, [R1+0x7e0] ;  /* 0x0007e00001707983 */ /* 0x000ea80000300800 */
[----:B------:R-:W2:Y:S04]  /*44c60*/  LDL.LU R113, [R1+0x7e4] ;  /* 0x0007e40001717983 */ /* 0x000ea80000300800 */
[----:B------:R-:W2:Y:S04]  /*44c70*/  LDL.LU R114, [R1+0x7e8] ;  /* 0x0007e80001727983 */ /* 0x000ea80000300800 */
[----:B------:R-:W2:Y:S01]  /*44c80*/  LDL.LU R115, [R1+0x7ec] ;  /* 0x0007ec0001737983 */ /* 0x000ea20000300800 */
[----:B------:R-:W-:-:S03]  /*44c90*/  IMAD.MOV.U32 R100, RZ, RZ, R220 ;  /* 0x000000ffff647224 */ /* 0x000fc600078e00dc */
[----:B------:R-:W2:Y:S01]  /*44ca0*/  LDL.LU R116, [R1+0x7f0] ;  /* 0x0007f00001747983 */ /* 0x000ea20000300800 */
[----:B------:R-:W-:-:S03]  /*44cb0*/  MOV R101, R222 ;  /* 0x000000de00657202 */ /* 0x000fc60000000f00 */
[----:B------:R-:W2:Y:S01]  /*44cc0*/  LDL.LU R117, [R1+0x7f4] ;  /* 0x0007f40001757983 */ /* 0x000ea20000300800 */
[----:B------:R-:W-:-:S03]  /*44cd0*/  IMAD.MOV.U32 R102, RZ, RZ, R223 ;  /* 0x000000ffff667224 */ /* 0x000fc600078e00df */
[----:B------:R-:W2:Y:S01]  /*44ce0*/  LDL.LU R118, [R1+0x7f8] ;  /* 0x0007f80001767983 */ /* 0x000ea20000300800 */
[----:B------:R-:W-:-:S03]  /*44cf0*/  IMAD.MOV.U32 R103, RZ, RZ, R221 ;  /* 0x000000ffff677224 */ /* 0x000fc600078e00dd */
[----:B------:R-:W2:Y:S04]  /*44d00*/  LDL.LU R119, [R1+0x7fc] ;  /* 0x0007fc0001777983 */ /* 0x000ea80000300800 */
[----:B------:R-:W3:Y:S04]  /*44d10*/  LDL.LU R220, [R1+0x4acc] ;  /* 0x004acc0001dc7983 */ /* 0x000ee80000300800 */
[----:B------:R-:W2:Y:S04]  /*44d20*/  LDL.LU R222, [R1+0x4ac8] ;  /* 0x004ac80001de7983 */ /* 0x000ea80000300800 */
[----:B------:R-:W2:Y:S04]  /*44d30*/  LDL.LU R223, [R1+0x4ac4] ;  /* 0x004ac40001df7983 */ /* 0x000ea80000300800 */
[----:B------:R-:W2:Y:S04]  /*44d40*/  LDL.LU R221, [R1+0x4ac0] ;  /* 0x004ac00001dd7983 */ /* 0x000ea80000300800 */
[----:B------:R-:W2:Y:S04]  /*44d50*/  LDL.LU R124, [R1] ;  /* 0x00000000017c7983 */ /* 0x000ea80000300800 */
        /* <DEDUP_REMOVED lines=8> */
[C---:B------:R-:W-:Y:S03]  /*44de0*/  HMMA.1688.F32.TF32 R68, R44.reuse, R64, R68 ;  /* 0x000000402c44723c */ /* 0x040fe60000081044 */
[----:B------:R-:W2:Y:S04]  /*44df0*/  LDL.LU R85, [R1+0x684] ;  /* 0x0006840001557983 */ /* 0x000ea80000300800 */
[----:B------:R-:W2:Y:S01]  /*44e00*/  LDL.LU R86, [R1+0x688] ;  /* 0x0006880001567983 */ /* 0x000ea20000300800 */
[C---:B----4-:R-:W-:Y:S03]  /*44e10*/  HMMA.1688.F32.TF32 R48, R44.reuse, R60, R48 ;  /* 0x0000003c2c30723c */ /* 0x050fe60000081030 */
[----:B------:R-:W4:Y:S03]  /*44e20*/  LDL.LU R87, [R1+0x68c] ;  /* 0x00068c0001577983 */ /* 0x000f260000300800 */
[C---:B------:R-:W-:Y:S01]  /*44e30*/  HMMA.1688.F32.TF32 R72, R44.reuse, R168, R72 ;  /* 0x000000a82c48723c */ /* 0x040fe20000081048 */
[----:B------:R-:W4:Y:S04]  /*44e40*/  LDL.LU R188, [R1+0x6a0] ;  /* 0x0006a00001bc7983 */ /* 0x000f280000300800 */
[----:B------:R-:W4:Y:S01]  /*44e50*/  LDL.LU R189, [R1+0x6a4] ;  /* 0x0006a40001bd7983 */ /* 0x000f220000300800 */
[C---:B------:R-:W-:Y:S03]  /*44e60*/  HMMA.1688.F32.TF32 R76, R44.reuse, R164, R76 ;  /* 0x000000a42c4c723c */ /* 0x040fe6000008104c */
[----:B------:R-:W4:Y:S03]  /*44e70*/  LDL.LU R190, [R1+0x6a8] ;  /* 0x0006a80001be7983 */ /* 0x000f260000300800 */
[C---:B------:R-:W-:Y:S01]  /*44e80*/  HMMA.1688.F32.TF32 R136, R44.reuse, R152, R136 ;  /* 0x000000982c88723c */ /* 0x040fe20000081088 */
[----:B------:R-:W4:Y:S05]  /*44e90*/  LDL.LU R191, [R1+0x6ac] ;  /* 0x0006ac0001bf7983 */ /* 0x000f2a0000300800 */
[C---:B------:R-:W-:Y:S06]  /*44ea0*/  HMMA.1688.F32.TF32 R36, R44.reuse, R148, R36 ;  /* 0x000000942c24723c */ /* 0x040fec0000081024 */
[C---:B------:R-:W-:Y:S06]  /*44eb0*/  HMMA.1688.F32.TF32 R40, R44.reuse, R144, R40 ;  /* 0x000000902c28723c */ /* 0x040fec0000081028 */
[----:B------:R-:W-:Y:S06]  /*44ec0*/  HMMA.1688.F32.TF32 R44, R44, R140, R216 ;  /* 0x0000008c2c2c723c */ /* 0x000fec00000810d8 */
[----:B------:R-:W-:Y:S01]  /*44ed0*/  HMMA.1688.F32.TF32 R216, R184, R160, R244 ;  /* 0x000000a0b8d8723c */ /* 0x000fe200000810f4 */
[----:B------:R-:W-:Y:S01]  /*44ee0*/  IMAD.MOV.U32 R19, RZ, RZ, R236 ;  /* 0x000000ffff137224 */ /* 0x000fe200078e00ec */
[----:B------:R-:W-:Y:S01]  /*44ef0*/  MOV R18, R237 ;  /* 0x000000ed00127202 */ /* 0x000fe20000000f00 */
[----:B------:R-:W-:-:S02]  /*44f00*/  IMAD.MOV.U32 R17, RZ, RZ, R238 ;  /* 0x000000ffff117224 */ /* 0x000fc400078e00ee */
[----:B------:R-:W-:Y:S01]  /*44f10*/  IMAD.MOV.U32 R16, RZ, RZ, R239 ;  /* 0x000000ffff107224 */ /* 0x000fe200078e00ef */
[C---:B------:R-:W-:Y:S06]  /*44f20*/  HMMA.1688.F32.TF32 R92, R184.reuse, R176, R204 ;  /* 0x000000b0b85c723c */ /* 0x040fec00000810cc */
[----:B------:R-:W-:Y:S01]  /*44f30*/  HMMA.1688.F32.TF32 R204, R184, R164, R240 ;  /* 0x000000a4b8cc723c */ /* 0x000fe200000810f0 */
[----:B---3--:R-:W-:Y:S02]  /*44f40*/  MOV R247, R220 ;  /* 0x000000dc00f77202 */ /* 0x008fe40000000f00 */
[----:B------:R-:W3:Y:S01]  /*44f50*/  LDL.LU R220, [R1+0x6b0] ;  /* 0x0006b00001dc7983 */ /* 0x000ee20000300800 */
[----:B--2---:R-:W-:Y:S01]  /*44f60*/  IMAD.MOV.U32 R245, RZ, RZ, R222 ;  /* 0x000000fffff57224 */ /* 0x004fe200078e00de */
[----:B------:R-:W-:Y:S01]  /*44f70*/  MOV R244, R223 ;  /* 0x000000df00f47202 */ /* 0x000fe20000000f00 */
[----:B------:R-:W-:-:S02]  /*44f80*/  IMAD.MOV.U32 R246, RZ, RZ, R221 ;  /* 0x000000fffff67224 */ /* 0x000fc400078e00dd */
        /* <DEDUP_REMOVED lines=29> */
[----:B------:R-:W-:-:S03]  /*45160*/  IMAD.MOV.U32 R13, RZ, RZ, R233 ;  /* 0x000000ffff0d7224 */ /* 0x000fc600078e00e9 */
[----:B------:R-:W2:Y:S01]  /*45170*/  LDL.LU R21, [R1+0x754] ;  /* 0x0007540001157983 */ /* 0x000ea20000300800 */
[----:B------:R-:W-:-:S03]  /*45180*/  MOV R14, R234 ;  /* 0x000000ea000e7202 */ /* 0x000fc60000000f00 */
[----:B------:R-:W2:Y:S01]  /*45190*/  LDL.LU R22, [R1+0x758] ;  /* 0x0007580001167983 */ /* 0x000ea20000300800 */
[----:B------:R-:W-:-:S03]  /*451a0*/  IMAD.MOV.U32 R15, RZ, RZ, R235 ;  /* 0x000000ffff0f7224 */ /* 0x000fc600078e00eb */
[----:B------:R-:W2:Y:S01]  /*451b0*/  LDL.LU R23, [R1+0x75c] ;  /* 0x00075c0001177983 */ /* 0x000ea20000300800 */
[C---:B------:R-:W-:Y:S03]  /*451c0*/  HMMA.1688.F32.TF32 R192, R184.reuse, R64, R192 ;  /* 0x00000040b8c0723c */ /* 0x040fe600000810c0 */
[----:B------:R-:W2:Y:S04]  /*451d0*/  LDL.LU R232, [R1+0x4abc] ;  /* 0x004abc0001e87983 */ /* 0x000ea80000300800 */
[----:B------:R-:W2:Y:S01]  /*451e0*/  LDL.LU R233, [R1+0x4ab8] ;  /* 0x004ab80001e97983 */ /* 0x000ea20000300800 */
[C---:B------:R-:W-:Y:S03]  /*451f0*/  HMMA.1688.F32.TF32 R196, R184.reuse, R60, R196 ;  /* 0x0000003cb8c4723c */ /* 0x040fe600000810c4 */
[----:B------:R-:W2:Y:S03]  /*45200*/  LDL.LU R234, [R1+0x4ab4] ;  /* 0x004ab40001ea7983 */ /* 0x000ea60000300800 */
[C---:B----4-:R-:W-:Y:S01]  /*45210*/  HMMA.1688.F32.TF32 R188, R184.reuse, R152, R188 ;  /* 0x00000098b8bc723c */ /* 0x050fe200000810bc */
[----:B------:R-:W4:Y:S05]  /*45220*/  LDL.LU R235, [R1+0x4ab0] ;  /* 0x004ab00001eb7983 */ /* 0x000f2a0000300800 */
[C---:B------:R-:W-:Y:S06]  /*45230*/  HMMA.1688.F32.TF32 R84, R184.reuse, R144, R84 ;  /* 0x00000090b854723c */ /* 0x040fec0000081054 */
[----:B------:R-:W-:Y:S06]  /*45240*/  HMMA.1688.F32.TF32 R88, R184, R140, R88 ;  /* 0x0000008cb858723c */ /* 0x000fec0000081058 */
[----:B------:R-:W-:Y:S06]  /*45250*/  HMMA.1688.F32.TF32 R244, R180, R64, R244 ;  /* 0x00000040b4f4723c */ /* 0x000fec00000810f4 */
[C---:B---3--:R-:W-:Y:S06]  /*45260*/  HMMA.1688.F32.TF32 R220, R184.reuse, R156, R220 ;  /* 0x0000009cb8dc723c */ /* 0x048fec00000810dc */
[----:B--2---:R-:W-:Y:S01]  /*45270*/  HMMA.1688.F32.TF32 R80, R184, R148, R80 ;  /* 0x00000094b850723c */ /* 0x004fe20000081050 */
[----:B------:R-:W2:Y:S04]  /*45280*/  LDL.LU R184, [R1+0x30] ;  /* 0x0000300001b87983 */ /* 0x000ea80000300800 */
[----:B------:R-:W2:Y:S04]  /*45290*/  LDL.LU R185, [R1+0x34] ;  /* 0x0000340001b97983 */ /* 0x000ea80000300800 */
[----:B------:R-:W2:Y:S04]  /*452a0*/  LDL.LU R186, [R1+0x38] ;  /* 0x0000380001ba7983 */ /* 0x000ea80000300800 */
[----:B------:R-:W2:Y:S01]  /*452b0*/  LDL.LU R187, [R1+0x3c] ;  /* 0x00003c0001bb7983 */ /* 0x000ea20000300800 */
[C---:B------:R-:W-:Y:S06]  /*452c0*/  HMMA.1688.F32.TF32 R236, R180.reuse, R176, R236 ;  /* 0x000000b0b4ec723c */ /* 0x040fec00000810ec */
[----:B------:R-:W-:-:S15]  /*452d0*/  HMMA.1688.F32.TF32 R240, R180, R172, R240 ;  /* 0x000000acb4f0723c */ /* 0x000fde00000810f0 */
[----:B------:R-:W-:-:S02]  /*452e0*/  NOP ;  /* 0x0000000000007918 */ /* 0x000fc40000000000 */
        /* <DEDUP_REMOVED lines=10> */
[----:B-1----:R-:W3:Y:S04]  /*45390*/  LDL.LU.64 R246, [R1+0x4a88] ;  /* 0x004a880001f67983 */ /* 0x002ee80000300a00 */
[----:B------:R-:W3:Y:S01]  /*453a0*/  LDL.LU.64 R244, [R1+0x4a80] ;  /* 0x004a800001f47983 */ /* 0x000ee20000300a00 */
[----:B------:R-:W-:Y:S06]  /*453b0*/  HMMA.1688.F32.TF32 R124, R180, R164, R124 ;  /* 0x000000a4b47c723c */ /* 0x000fec000008107c */
[C---:B------:R-:W-:Y:S06]  /*453c0*/  HMMA.1688.F32.TF32 R104, R32.reuse, R172, R104 ;  /* 0x000000ac2068723c */ /* 0x040fec0000081068 */
[C---:B------:R-:W-:Y:S06]  /*453d0*/  HMMA.1688.F32.TF32 R208, R32.reuse, R160, R208 ;  /* 0x000000a020d0723c */ /* 0x040fec00000810d0 */
[----:B------:R-:W-:Y:S06]  /*453e0*/  HMMA.1688.F32.TF32 R212, R32, R156, R212 ;  /* 0x0000009c20d4723c */ /* 0x000fec00000810d4 */
[----:B------:R-:W-:Y:S06]  /*453f0*/  HMMA.1688.F32.TF32 R16, R28, R176, R16 ;  /* 0x000000b01c10723c */ /* 0x000fec0000081010 */
[----:B--2---:R-:W-:-:S15]  /*45400*/  HMMA.1688.F32.TF32 R184, R180, R60, R184 ;  /* 0x0000003cb4b8723c */ /* 0x004fde00000810b8 */
[----:B------:R-:W-:-:S08]  /*45410*/  NOP ;  /* 0x0000000000007918 */ /* 0x000fd00000000000 */
[----:B------:R-:W-:Y:S04]  /*45420*/  STL.64 [R1+0x3b0], R184 ;  /* 0x0003b0b801007387 */ /* 0x000fe80000100a00 */
[----:B------:R1:W-:Y:S02]  /*45430*/  STL.64 [R1+0x3b8], R186 ;  /* 0x0003b8ba01007387 */ /* 0x0003e40000100a00 */
[----:B-1----:R-:W-:-:S15]  /*45440*/  HMMA.1688.F32.TF32 R184, R180, R168, R100 ;  /* 0x000000a8b4b8723c */ /* 0x002fde0000081064 */
[----:B------:R-:W-:-:S08]  /*45450*/  NOP ;  /* 0x0000000000007918 */ /* 0x000fd00000000000 */
[----:B------:R-:W-:Y:S04]  /*45460*/  STL.64 [R1+0x3a0], R184 ;  /* 0x0003a0b801007387 */ /* 0x000fe80000100a00 */
[----:B------:R4:W-:Y:S04]  /*45470*/  STL.64 [R1+0x3a8], R186 ;  /* 0x0003a8ba01007387 */ /* 0x0009e80000100a00 */
[----:B------:R-:W-:Y:S04]  /*45480*/  STL.64 [R1+0x390], R124 ;  /* 0x0003907c01007387 */ /* 0x000fe80000100a00 */
[----:B------:R3:W-:Y:S01]  /*45490*/  STL.64 [R1+0x398], R126 ;  /* 0x0003987e01007387 */ /* 0x0007e20000100a00 */
[C---:B----4-:R-:W-:Y:S06]  /*454a0*/  HMMA.1688.F32.TF32 R184, R180.reuse, R156, R240 ;  /* 0x0000009cb4b8723c */ /* 0x050fec00000810f0 */
[C---:B---3--:R-:W-:Y:S06]  /*454b0*/  HMMA.1688.F32.TF32 R124, R180.reuse, R152, R236 ;  /* 0x00000098b47c723c */ /* 0x048fec00000810ec */
        /* <DEDUP_REMOVED lines=12> */
[----:B------:R1:W-:Y:S04]  /*45580*/  STL.64 [R1+0x358], R102 ;  /* 0x0003586601007387 */ /* 0x0003e80000100a00 */
[----:B------:R-:W-:Y:S01]  /*45590*/  STL.64 [R1+0x340], R184 ;  /* 0x000340b801007387 */ /* 0x000fe20000100a00 */
[C---:B------:R-:W-:Y:S03]  /*455a0*/  HMMA.1688.F32.TF32 R180, R32.reuse, R168, R108 ;  /* 0x000000a820b4723c */ /* 0x040fe6000008106c */
[----:B------:R2:W-:Y:S03]  /*455b0*/  STL.64 [R1+0x348], R186 ;  /* 0x000348ba01007387 */ /* 0x0005e60000100a00 */
[C---:B-1----:R-:W-:Y:S01]  /*455c0*/  HMMA.1688.F32.TF32 R100, R32.reuse, R176, R120 ;  /* 0x000000b02064723c */ /* 0x042fe20000081078 */
[----:B------:R-:W-:Y:S04]  /*455d0*/  STL.64 [R1+0x320], R124 ;  /* 0x0003207c01007387 */ /* 0x000fe80000100a00 */
[----:B------:R1:W-:Y:S01]  /*455e0*/  STL.64 [R1+0x328], R126 ;  /* 0x0003287e01007387 */ /* 0x0003e20000100a00 */
[C---:B------:R-:W-:Y:S06]  /*455f0*/  HMMA.1688.F32.TF32 R120, R32.reuse, R64, R116 ;  /* 0x000000402078723c */ /* 0x040fec0000081074 */
[C---:B--2---:R-:W-:Y:S06]  /*45600*/  HMMA.1688.F32.TF32 R184, R32.reuse, R164, R52 ;  /* 0x000000a420b8723c */ /* 0x044fec0000081034 */
[C---:B-1----:R-:W-:Y:S06]  /*45610*/  HMMA.1688.F32.TF32 R124, R32.reuse, R60, R112 ;  /* 0x0000003c207c723c */ /* 0x042fec0000081070 */
[C---:B------:R-:W-:Y:S06]  /*45620*/  HMMA.1688.F32.TF32 R108, R32.reuse, R152, R248 ;  /* 0x00000098206c723c */ /* 0x040fec00000810f8 */
[C---:B------:R-:W-:Y:S06]  /*45630*/  HMMA.1688.F32.TF32 R112, R32.reuse, R148, R20 ;  /* 0x000000942070723c */ /* 0x040fec0000081014 */
[C---:B------:R-:W-:Y:S06]  /*45640*/  HMMA.1688.F32.TF32 R116, R32.reuse, R144, R56 ;  /* 0x000000902074723c */ /* 0x040fec0000081038 */
[----:B------:R-:W-:Y:S06]  /*45650*/  HMMA.1688.F32.TF32 R32, R32, R140, R8 ;  /* 0x0000008c2020723c */ /* 0x000fec0000081008 */
[----:B------:R-:W-:Y:S01]  /*45660*/  HMMA.1688.F32.TF32 R8, R28, R172, R12 ;  /* 0x000000ac1c08723c */ /* 0x000fe2000008100c */
[----:B------:R-:W2:Y:S04]  /*45670*/  LDL.LU R12, [R1+0x220] ;  /* 0x00022000010c7983 */ /* 0x000ea80000300800 */
[----:B------:R1:W-:Y:S04]  /*45680*/  STL.64 [R1+0x420], R16 ;  /* 0x0004201001007387 */ /* 0x0003e80000100a00 */
[----:B------:R3:W-:-:S14]  /*45690*/  STL.64 [R1+0x428], R18 ;  /* 0x0004281201007387 */ /* 0x0007dc0000100a00 */
[----:B------:R4:W-:Y:S04]  /*456a0*/  STL.64 [R1+0x410], R8 ;  /* 0x0004100801007387 */ /* 0x0009e80000100a00 */
[----:B------:R4:W-:Y:S04]  /*456b0*/  STL.64 [R1+0x418], R10 ;  /* 0x0004180a01007387 */ /* 0x0009e80000100a00 */
        /* <DEDUP_REMOVED lines=11> */
[----:B-1----:R-:W2:Y:S04]  /*45770*/  LDL.LU R16, [R1+0x270] ;  /* 0x0002700001107983 */ /* 0x002ea80000300800 */
[----:B------:R-:W2:Y:S04]  /*45780*/  LDL.LU R17, [R1+0x274] ;  /* 0x0002740001117983 */ /* 0x000ea80000300800 */
[----:B---3--:R-:W2:Y:S04]  /*45790*/  LDL.LU R18, [R1+0x278] ;  /* 0x0002780001127983 */ /* 0x008ea80000300800 */
[----:B------:R-:W2:Y:S04]  /*457a0*/  LDL.LU R19, [R1+0x27c] ;  /* 0x00027c0001137983 */ /* 0x000ea80000300800 */
[----:B----4-:R-:W3:Y:S04]  /*457b0*/  LDL.LU R8, [R1+0x2b0] ;  /* 0x0002b00001087983 */ /* 0x010ee80000300800 */
[----:B------:R-:W3:Y:S04]  /*457c0*/  LDL.LU R9, [R1+0x2b4] ;  /* 0x0002b40001097983 */ /* 0x000ee80000300800 */
[----:B------:R-:W3:Y:S04]  /*457d0*/  LDL.LU R10, [R1+0x2b8] ;  /* 0x0002b800010a7983 */ /* 0x000ee80000300800 */
[----:B------:R-:W3:Y:S04]  /*457e0*/  LDL.LU R11, [R1+0x2bc] ;  /* 0x0002bc00010b7983 */ /* 0x000ee80000300800 */
        /* <DEDUP_REMOVED lines=32> */
[C---:B---3--:R-:W-:Y:S06]  /*459f0*/  HMMA.1688.F32.TF32 R8, R28.reuse, R64, R8 ;  /* 0x000000401c08723c */ /* 0x048fec0000081008 */
[----:B----4-:R-:W-:-:S15]  /*45a00*/  HMMA.1688.F32.TF32 R20, R28, R60, R20 ;  /* 0x0000003c1c14723c */ /* 0x010fde0000081014 */
[----:B------:R-:W-:-:S02]  /*45a10*/  NOP ;  /* 0x0000000000007918 */ /* 0x000fc40000000000 */
[----:B------:R1:W-:Y:S04]  /*45a20*/  STL.64 [R1+0x400], R8 ;  /* 0x0004000801007387 */ /* 0x0003e80000100a00 */
[----:B------:R3:W-:Y:S01]  /*45a30*/  STL.64 [R1+0x408], R10 ;  /* 0x0004080a01007387 */ /* 0x0007e20000100a00 */
[C---:B--2---:R-:W-:Y:S03]  /*45a40*/  HMMA.1688.F32.TF32 R224, R28.reuse, R168, R224 ;  /* 0x000000a81ce0723c */ /* 0x044fe600000810e0 */
[----:B-1----:R-:W2:Y:S04]  /*45a50*/  LDL.LU R8, [R1+0x110] ;  /* 0x0001100001087983 */ /* 0x002ea80000300800 */
[----:B------:R-:W2:Y:S04]  /*45a60*/  LDL.LU R9, [R1+0x114] ;  /* 0x0001140001097983 */ /* 0x000ea80000300800 */
[----:B---3--:R-:W2:Y:S04]  /*45a70*/  LDL.LU R10, [R1+0x118] ;  /* 0x00011800010a7983 */ /* 0x008ea80000300800 */
[----:B------:R-:W2:Y:S04]  /*45a80*/  LDL.LU R11, [R1+0x11c] ;  /* 0x00011c00010b7983 */ /* 0x000ea80000300800 */
[----:B------:R-:W-:Y:S04]  /*45a90*/  STL.64 [R1+0x3f0], R20 ;  /* 0x0003f01401007387 */ /* 0x000fe80000100a00 */
[----:B------:R1:W-:Y:S04]  /*45aa0*/  STL.64 [R1+0x3f8], R22 ;  /* 0x0003f81601007387 */ /* 0x0003e80000100a00 */
[----:B-1----:R-:W3:Y:S04]  /*45ab0*/  LDL.LU.64 R22, [R1+0x4a78] ;  /* 0x004a780001167983 */ /* 0x002ee80000300a00 */
[----:B------:R-:W3:Y:S04]  /*45ac0*/  LDL.LU.64 R20, [R1+0x4a70] ;  /* 0x004a700001147983 */ /* 0x000ee80000300a00 */
[----:B------:R-:W-:Y:S04]  /*45ad0*/  STL.64 [R1+0x280], R224 ;  /* 0x000280e001007387 */ /* 0x000fe80000100a00 */
[----:B------:R1:W-:Y:S02]  /*45ae0*/  STL.64 [R1+0x288], R226 ;  /* 0x000288e201007387 */ /* 0x0003e40000100a00 */
[----:B-1----:R-:W-:Y:S02]  /*45af0*/  HMMA.1688.F32.TF32 R224, R28, R164, R16 ;  /* 0x000000a41ce0723c */ /* 0x002fe40000081010 */
[----:B------:R-:W4:-:S15]  /*45b00*/  LDL.LU R16, [R1+0x890] ;  /* 0x0008900001107983 */ /* 0x000f1e0000300800 */
[----:B------:R-:W-:-:S06]  /*45b10*/  NOP ;  /* 0x0000000000007918 */ /* 0x000fcc0000000000 */
[----:B------:R-:W-:Y:S04]  /*45b20*/  STL.64 [R1+0x270], R224 ;  /* 0x000270e001007387 */ /* 0x000fe80000100a00 */
[----:B------:R1:W-:Y:S04]  /*45b30*/  STL.64 [R1+0x278], R226 ;  /* 0x000278e201007387 */ /* 0x0003e80000100a00 */
[----:B------:R-:W4:Y:S04]  /*45b40*/  LDL.LU R17, [R1+0x894] ;  /* 0x0008940001117983 */ /* 0x000f280000300800 */
[----:B------:R-:W4:Y:S04]  /*45b50*/  LDL.LU R18, [R1+0x898] ;  /* 0x0008980001127983 */ /* 0x000f280000300800 */
[----:B------:R-:W4:Y:S01]  /*45b60*/  LDL.LU R19, [R1+0x89c] ;  /* 0x00089c0001137983 */ /* 0x000f220000300800 */
[C---:B------:R-:W-:Y:S06]  /*45b70*/  HMMA.1688.F32.TF32 R228, R28.reuse, R160, R228 ;  /* 0x000000a01ce4723c */ /* 0x040fec00000810e4 */
[C---:B-1----:R-:W-:Y:S06]  /*45b80*/  HMMA.1688.F32.TF32 R224, R28.reuse, R156, R232 ;  /* 0x0000009c1ce0723c */ /* 0x042fec00000810e8 */
[C---:B------:R-:W-:Y:S11]  /*45b90*/  HMMA.1688.F32.TF32 R232, R28.reuse, R152, R236 ;  /* 0x000000981ce8723c */ /* 0x040ff600000810ec */
[----:B------:R-:W-:Y:S04]  /*45ba0*/  STL.64 [R1+0x260], R228 ;  /* 0x000260e401007387 */ /* 0x000fe80000100a00 */
[----:B------:R1:W-:Y:S04]  /*45bb0*/  STL.64 [R1+0x268], R230 ;  /* 0x000268e601007387 */ /* 0x0003e80000100a00 */
[----:B------:R-:W-:Y:S04]  /*45bc0*/  STL.64 [R1+0x250], R224 ;  /* 0x000250e001007387 */ /* 0x000fe80000100a00 */
[----:B------:R1:W-:Y:S02]  /*45bd0*/  STL.64 [R1+0x258], R226 ;  /* 0x000258e201007387 */ /* 0x0003e40000100a00 */
[C---:B-1----:R-:W-:Y:S06]  /*45be0*/  HMMA.1688.F32.TF32 R228, R28.reuse, R148, R240 ;  /* 0x000000941ce4723c */ /* 0x042fec00000810f0 */
[C---:B------:R-:W-:Y:S06]  /*45bf0*/  HMMA.1688.F32.TF32 R224, R28.reuse, R144, R12 ;  /* 0x000000901ce0723c */ /* 0x040fec000008100c */
[----:B------:R-:W-:Y:S01]  /*45c00*/  HMMA.1688.F32.TF32 R28, R28, R140, R244 ;  /* 0x0000008c1c1c723c */ /* 0x000fe200000810f4 */
[----:B------:R-:W-:Y:S04]  /*45c10*/  STL.64 [R1+0x240], R232 ;  /* 0x000240e801007387 */ /* 0x000fe80000100a00 */
[----:B------:R-:W-:Y:S04]  /*45c20*/  STL.64 [R1+0x248], R234 ;  /* 0x000248ea01007387 */ /* 0x000fe80000100a00 */
[----:B------:R-:W4:Y:S04]  /*45c30*/  LDL.LU R12, [R1+0x880] ;  /* 0x00088000010c7983 */ /* 0x000f280000300800 */
[----:B------:R-:W-:Y:S04]  /*45c40*/  STL.64 [R1+0x230], R228 ;  /* 0x000230e401007387 */ /* 0x000fe80000100a00 */
[----:B------:R-:W-:Y:S04]  /*45c50*/  STL.64 [R1+0x238], R230 ;  /* 0x000238e601007387 */ /* 0x000fe80000100a00 */
[----:B------:R-:W-:Y:S04]  /*45c60*/  STL.64 [R1+0x220], R224 ;  /* 0x000220e001007387 */ /* 0x000fe80000100a00 */
[----:B------:R-:W-:Y:S04]  /*45c70*/  STL.64 [R1+0x228], R226 ;  /* 0x000228e201007387 */ /* 0x000fe80000100a00 */
[----:B------:R-:W4:Y:S01]  /*45c80*/  LDL.LU R13, [R1+0x884] ;  /* 0x00088400010d7983 */ /* 0x000f220000300800 */
[----:B------:R-:W-:-:S03]  /*45c90*/  IMAD.MOV.U32 R2, RZ, RZ, R29 ;  /* 0x000000ffff027224 */ /* 0x000fc600078e001d */
[----:B------:R-:W4:Y:S04]  /*45ca0*/  LDL.LU R14, [R1+0x888] ;  /* 0x00088800010e7983 */ /* 0x000f280000300800 */
[----:B------:R-:W4:Y:S04]  /*45cb0*/  LDL.LU R15, [R1+0x88c] ;  /* 0x00088c00010f7983 */ /* 0x000f280000300800 */
[----:B------:R-:W-:Y:S04]  /*45cc0*/  STL [R1+0x200], R28 ;  /* 0x0002001c01007387 */ /* 0x000fe80000100800 */
[----:B------:R3:W-:Y:S04]  /*45cd0*/  STL.64 [R1+0x208], R30 ;  /* 0x0002081e01007387 */ /* 0x0007e80000100a00 */
[----:B------:R-:W-:Y:S04]  /*45ce0*/  STL [R1+0x4948], R2 ;  /* 0x0049480201007387 */ /* 0x000fe80000100800 */
[----:B------:R-:W-:Y:S04]  /*45cf0*/  LDS R244, [R0+UR12+0x3000] ;  /* 0x0030000c00f47984 */ /* 0x000fe80008000800 */
[----:B------:R-:W-:Y:S04]  /*45d00*/  LDS R246, [R0+UR12+0x3800] ;  /* 0x0038000c00f67984 */ /* 0x000fe80008000800 */
[----:B------:R-:W-:Y:S04]  /*45d10*/  LDS R245, [R3+UR12+0x3000] ;  /* 0x0030000c03f57984 */ /* 0x000fe80008000800 */
[----:B------:R-:W1:Y:S01]  /*45d20*/  LDS R247, [R3+UR12+0x3800] ;  /* 0x0038000c03f77984 */ /* 0x000e620008000800 */
[C---:B---3--:R-:W-:Y:S06]  /*45d30*/  HMMA.1688.F32.TF32 R28, R20.reuse, R176, R52 ;  /* 0x000000b0141c723c */ /* 0x048fec0000081034 */
[-C--:B------:R-:W-:Y:S06]  /*45d40*/  HMMA.1688.F32.TF32 R224, R20, R172.reuse, R56 ;  /* 0x000000ac14e0723c */ /* 0x080fec0000081038 */
[C---:B--2---:R-:W-:Y:S11]  /*45d50*/  HMMA.1688.F32.TF32 R8, R24.reuse, R172, R8 ;  /* 0x000000ac1808723c */ /* 0x044ff60000081008 */
[----:B------:R-:W-:Y:S04]  /*45d60*/  STL [R1+0x49c0], R28 ;  /* 0x0049c01c01007387 */ /* 0x000fe80000100800 */
[----:B------:R-:W-:Y:S04]  /*45d70*/  STL [R1+0x49bc], R29 ;  /* 0x0049bc1d01007387 */ /* 0x000fe80000100800 */
[----:B------:R-:W-:Y:S04]  /*45d80*/  STL [R1+0x49b8], R30 ;  /* 0x0049b81e01007387 */ /* 0x000fe80000100800 */
[----:B------:R2:W-:Y:S02]  /*45d90*/  STL [R1+0x49b4], R31 ;  /* 0x0049b41f01007387 */ /* 0x0005e40000100800 */
[----:B--2---:R-:W-:Y:S02]  /*45da0*/  HMMA.1688.F32.TF32 R28, R24, R176, R248 ;  /* 0x000000b0181c723c */ /* 0x004fe400000810f8 */
[----:B------:R-:W-:Y:S04]  /*45db0*/  STL [R1+0x49cc], R224 ;  /* 0x0049cce001007387 */ /* 0x000fe80000100800 */
[----:B----4-:R-:W-:Y:S01]  /*45dc0*/  HMMA.1688.F32.TF32 R228, R20, R64, R16 ;  /* 0x0000004014e4723c */ /* 0x010fe20000081010 */
[----:B------:R-:W-:-:S15]  /*45dd0*/  MOV R2, R11 ;  /* 0x0000000b00027202 */ /* 0x000fde0000000f00 */
[----:B------:R-:W-:-:S01]  /*45de0*/  NOP ;  /* 0x0000000000007918 */ /* 0x000fc20000000000 */
[----:B------:R-:W-:Y:S04]  /*45df0*/  STL.64 [R1+0x550], R28 ;  /* 0x0005501c01007387 */ /* 0x000fe80000100a00 */
[----:B------:R-:W-:Y:S04]  /*45e00*/  STL.64 [R1+0x558], R30 ;  /* 0x0005581e01007387 */ /* 0x000fe80000100a00 */
[----:B------:R-:W-:Y:S04]  /*45e10*/  STL [R1+0x49c8], R225 ;  /* 0x0049c8e101007387 */ /* 0x000fe80000100800 */
[----:B------:R-:W-:Y:S04]  /*45e20*/  STL [R1+0x49c4], R226 ;  /* 0x0049c4e201007387 */ /* 0x000fe80000100800 */
[----:B------:R-:W-:Y:S04]  /*45e30*/  STL [R1+0x49b0], R227 ;  /* 0x0049b0e301007387 */ /* 0x000fe80000100800 */
[----:B------:R2:W-:Y:S04]  /*45e40*/  STL.64 [R1+0x540], R8 ;  /* 0x0005400801007387 */ /* 0x0005e80000100a00 */
[----:B------:R3:W-:Y:S04]  /*45e50*/  STL [R1+0x548], R10 ;  /* 0x0005480a01007387 */ /* 0x0007e80000100800 */
[----:B--2---:R-:W2:Y:S04]  /*45e60*/  LDL.LU R8, [R1+0x870] ;  /* 0x0008700001087983 */ /* 0x004ea80000300800 */
[----:B------:R-:W2:Y:S04]  /*45e70*/  LDL.LU R9, [R1+0x874] ;  /* 0x0008740001097983 */ /* 0x000ea80000300800 */
[----:B---3--:R-:W2:Y:S04]  /*45e80*/  LDL.LU R10, [R1+0x878] ;  /* 0x00087800010a7983 */ /* 0x008ea80000300800 */
[----:B------:R-:W2:Y:S04]  /*45e90*/  LDL.LU R11, [R1+0x87c] ;  /* 0x00087c00010b7983 */ /* 0x000ea80000300800 */
[----:B------:R-:W-:Y:S04]  /*45ea0*/  STL [R1+0x494c], R2 ;  /* 0x00494c0201007387 */ /* 0x000fe80000100800 */
[----:B------:R-:W3:Y:S04]  /*45eb0*/  LDL.LU R52, [R1+0x860] ;  /* 0x0008600001347983 */ /* 0x000ee80000300800 */
[----:B------:R-:W3:Y:S04]  /*45ec0*/  LDL.LU R53, [R1+0x864] ;  /* 0x0008640001357983 */ /* 0x000ee80000300800 */
[----:B------:R-:W3:Y:S04]  /*45ed0*/  LDL.LU R54, [R1+0x868] ;  /* 0x0008680001367983 */ /* 0x000ee80000300800 */
[----:B------:R-:W3:Y:S04]  /*45ee0*/  LDL.LU R55, [R1+0x86c] ;  /* 0x00086c0001377983 */ /* 0x000ee80000300800 */
[----:B------:R-:W-:Y:S04]  /*45ef0*/  STL [R1+0x49d4], R228 ;  /* 0x0049d4e401007387 */ /* 0x000fe80000100800 */
[----:B------:R4:W-:Y:S04]  /*45f00*/  STL [R1+0x49d0], R229 ;  /* 0x0049d0e501007387 */ /* 0x0009e80000100800 */
[----:B------:R-:W-:Y:S04]  /*45f10*/  STL [R1+0x49ac], R230 ;  /* 0x0049ace601007387 */ /* 0x000fe80000100800 */
[----:B------:R-:W-:Y:S04]  /*45f20*/  STL [R1+0x49a8], R231 ;  /* 0x0049a8e701007387 */ /* 0x000fe80000100800 */
[----:B------:R-:W4:Y:S04]  /*45f30*/  LDL.LU R16, [R1+0x8f0] ;  /* 0x0008f00001107983 */ /* 0x000f280000300800 */
[----:B------:R-:W4:Y:S04]  /*45f40*/  LDL.LU R17, [R1+0x8f4] ;  /* 0x0008f40001117983 */ /* 0x000f280000300800 */
[----:B------:R-:W4:Y:S04]  /*45f50*/  LDL.LU R18, [R1+0x8f8] ;  /* 0x0008f80001127983 */ /* 0x000f280000300800 */
[----:B------:R-:W4:Y:S01]  /*45f60*/  LDL.LU R19, [R1+0x8fc] ;  /* 0x0008fc0001137983 */ /* 0x000f220000300800 */
        /* <DEDUP_REMOVED lines=13> */
[----:B------:R-:W-:Y:S04]  /*46040*/  STL [R1+0x49e0], R232 ;  /* 0x0049e0e801007387 */ /* 0x000fe80000100800 */
[----:B------:R-:W-:Y:S04]  /*46050*/  STL [R1+0x49dc], R233 ;  /* 0x0049dce901007387 */ /* 0x000fe80000100800 */
[----:B------:R-:W-:Y:S04]  /*46060*/  STL [R1+0x49d8], R234 ;  /* 0x0049d8ea01007387 */ /* 0x000fe80000100800 */
[----:B------:R-:W-:Y:S01]  /*46070*/  STL [R1+0x49a4], R235 ;  /* 0x0049a4eb01007387 */ /* 0x000fe20000100800 */
[C---:B--2---:R-:W-:Y:S03]  /*46080*/  HMMA.1688.F32.TF32 R236, R20.reuse, R168, R8 ;  /* 0x000000a814ec723c */ /* 0x044fe60000081008 */
[----:B------:R-:W2:Y:S04]  /*46090*/  LDL.LU R8, [R1+0x8b0] ;  /* 0x0008b00001087983 */ /* 0x000ea80000300800 */
[----:B------:R-:W2:Y:S04]  /*460a0*/  LDL.LU R9, [R1+0x8b4] ;  /* 0x0008b40001097983 */ /* 0x000ea80000300800 */
[----:B------:R-:W2:Y:S04]  /*460b0*/  LDL.LU R10, [R1+0x8b8] ;  /* 0x0008b800010a7983 */ /* 0x000ea80000300800 */
[----:B------:R-:W2:Y:S08]  /*460c0*/  LDL.LU R11, [R1+0x8bc] ;  /* 0x0008bc00010b7983 */ /* 0x000eb00000300800 */
[----:B------:R-:W-:Y:S04]  /*460d0*/  STL [R1+0x49f0], R236 ;  /* 0x0049f0ec01007387 */ /* 0x000fe80000100800 */
[----:B------:R-:W-:Y:S04]  /*460e0*/  STL [R1+0x49ec], R237 ;  /* 0x0049eced01007387 */ /* 0x000fe80000100800 */
[----:B------:R-:W-:Y:S01]  /*460f0*/  STL [R1+0x49e8], R238 ;  /* 0x0049e8ee01007387 */ /* 0x000fe20000100800 */
[----:B----4-:R-:W-:Y:S03]  /*46100*/  HMMA.1688.F32.TF32 R28, R20, R160, R16 ;  /* 0x000000a0141c723c */ /* 0x010fe60000081010 */
[----:B------:R-:W-:Y:S04]  /*46110*/  STL [R1+0x49e4], R239 ;  /* 0x0049e4ef01007387 */ /* 0x000fe80000100800 */
[----:B------:R-:W4:-:S15]  /*46120*/  LDL.LU R16, [R1+0x850] ;  /* 0x0008500001107983 */ /* 0x000f1e0000300800 */
[----:B------:R-:W-:-:S01]  /*46130*/  NOP ;  /* 0x0000000000007918 */ /* 0x000fc20000000000 */
[----:B------:R1:W-:Y:S04]  /*46140*/  STL.64 [R1], R28 ;  /* 0x0000001c01007387 */ /* 0x0003e80000100a00 */
[----:B------:R1:W-:Y:S04]  /*46150*/  STL.64 [R1+0x8], R30 ;  /* 0x0000081e01007387 */ /* 0x0003e80000100a00 */
[----:B------:R-:W4:Y:S04]  /*46160*/  LDL.LU R17, [R1+0x854] ;  /* 0x0008540001117983 */ /* 0x000f280000300800 */
[----:B------:R-:W4:Y:S04]  /*46170*/  LDL.LU R18, [R1+0x858] ;  /* 0x0008580001127983 */ /* 0x000f280000300800 */
[----:B------:R-:W4:Y:S01]  /*46180*/  LDL.LU R19, [R1+0x85c] ;  /* 0x00085c0001137983 */ /* 0x000f220000300800 */
[C---:B---3--:R-:W-:Y:S06]  /*46190*/  HMMA.1688.F32.TF32 R240, R20.reuse, R164, R52 ;  /* 0x000000a414f0723c */ /* 0x048fec0000081034 */
[C---:B------:R-:W-:Y:S06]  /*461a0*/  HMMA.1688.F32.TF32 R12, R20.reuse, R148, R12 ;  /* 0x00000094140c723c */ /* 0x040fec000008100c */
[----:B------:R-:W-:-:S15]  /*461b0*/  HMMA.1688.F32.TF32 R52, R20, R156, R248 ;  /* 0x0000009c1434723c */ /* 0x000fde00000810f8 */
[----:B------:R-:W-:-:S03]  /*461c0*/  NOP ;  /* 0x0000000000007918 */ /* 0x000fc60000000000 */
[----:B------:R-:W-:Y:S01]  /*461d0*/  MOV R229, R12 ;  /* 0x0000000c00e57202 */ /* 0x000fe20000000f00 */
[----:B------:R-:W-:Y:S01]  /*461e0*/  IMAD.MOV.U32 R224, RZ, RZ, R13 ;  /* 0x000000ffffe07224 */ /* 0x000fe200078e000d */
[----:B------:R-:W3:Y:S01]  /*461f0*/  LDL.LU R12, [R1+0x480] ;  /* 0x00048000010c7983 */ /* 0x000ee20000300800 */
[----:B------:R-:W-:Y:S01]  /*46200*/  IMAD.MOV.U32 R225, RZ, RZ, R14 ;  /* 0x000000ffffe17224 */ /* 0x000fe200078e000e */
[----:B------:R-:W-:Y:S02]  /*46210*/  MOV R226, R15 ;  /* 0x0000000f00e27202 */ /* 0x000fe40000000f00 */
[----:B------:R-:W3:Y:S01]  /*46220*/  LDL.LU R13, [R1+0x484] ;  /* 0x00048400010d7983 */ /* 0x000ee20000300800 */
[----:B-1----:R-:W-:-:S03]  /*46230*/  IMAD.MOV.U32 R28, RZ, RZ, R52 ;  /* 0x000000ffff1c7224 */ /* 0x002fc600078e0034 */
[----:B------:R-:W3:Y:S01]  /*46240*/  LDL.LU R14, [R1+0x488] ;  /* 0x00048800010e7983 */ /* 0x000ee20000300800 */
[----:B------:R-:W-:Y:S01]  /*46250*/  IMAD.MOV.U32 R29, RZ, RZ, R53 ;  /* 0x000000ffff1d7224 */ /* 0x000fe200078e0035 */
[----:B------:R-:W-:Y:S02]  /*46260*/  MOV R30, R54 ;  /* 0x00000036001e7202 */ /* 0x000fe40000000f00 */
[----:B------:R-:W3:Y:S01]  /*46270*/  LDL.LU R15, [R1+0x48c] ;  /* 0x00048c00010f7983 */ /* 0x000ee20000300800 */
[----:B------:R-:W-:Y:S02]  /*46280*/  IMAD.MOV.U32 R31, RZ, RZ, R55 ;  /* 0x000000ffff1f7224 */ /* 0x000fe400078e0037 */
[C---:B------:R-:W-:Y:S01]  /*46290*/  HMMA.1688.F32.TF32 R52, R20.reuse, R152, R56 ;  /* 0x000000981434723c */ /* 0x040fe20000081038 */
        /* <DEDUP_REMOVED lines=8> */
[----:B--2---:R-:W-:-:S15]  /*46320*/  HMMA.1688.F32.TF32 R8, R20, R144, R8 ;  /* 0x000000901408723c */ /* 0x004fde0000081008 */
[----:B------:R-:W-:-:S09]  /*46330*/  NOP ;  /* 0x0000000000007918 */ /* 0x000fd20000000000 */
[----:B------:R-:W-:Y:S01]  /*46340*/  IMAD.MOV.U32 R232, RZ, RZ, R8 ;  /* 0x000000ffffe87224 */ /* 0x000fe200078e0008 */
[----:B------:R-:W-:Y:S01]  /*46350*/  MOV R234, R10 ;  /* 0x0000000a00ea7202 */ /* 0x000fe20000000f00 */
[----:B------:R-:W-:Y:S02]  /*46360*/  IMAD.MOV.U32 R233, RZ, RZ, R9 ;  /* 0x000000ffffe97224 */ /* 0x000fe400078e0009 */
[----:B------:R-:W-:Y:S02]  /*46370*/  IMAD.MOV.U32 R228, RZ, RZ, R11 ;  /* 0x000000ffffe47224 */ /* 0x000fe400078e000b */
[----:B----4-:R-:W-:Y:S01]  /*46380*/  HMMA.1688.F32.TF32 R8, R20, R140, R16 ;  /* 0x0000008c1408723c */ /* 0x010fe20000081010 */
[----:B------:R-:W-:Y:S01]  /*46390*/  IMAD.MOV.U32 R227, RZ, RZ, R52 ;  /* 0x000000ffffe37224 */ /* 0x000fe200078e0034 */
[----:B------:R-:W-:Y:S01]  /*463a0*/  MOV R230, R53 ;  /* 0x0000003500e67202 */ /* 0x000fe20000000f00 */
[----:B------:R-:W-:Y:S01]  /*463b0*/  IMAD.MOV.U32 R231, RZ, RZ, R54 ;  /* 0x000000ffffe77224 */ /* 0x000fe200078e0036 */
[----:B------:R-:W-:Y:S01]  /*463c0*/  LDS R20, [R0+UR12+0x3080] ;  /* 0x0030800c00147984 */ /* 0x000fe20008000800 */
[----:B------:R-:W-:Y:S01]  /*463d0*/  IMAD.MOV.U32 R235, RZ, RZ, R55 ;  /* 0x000000ffffeb7224 */ /* 0x000fe200078e0037 */
[C---:B------:R-:W-:Y:S02]  /*463e0*/  HMMA.1688.F32.TF32 R68, R244.reuse, R66, R68 ;  /* 0x00000042f444723c */ /* 0x040fe40000081044 */
[----:B------:R-:W-:Y:S04]  /*463f0*/  LDS R22, [R0+UR12+0x3880] ;  /* 0x0038800c00167984 */ /* 0x000fe80008000800 */
[----:B------:R-:W-:Y:S01]  /*46400*/  HMMA.1688.F32.TF32 R48, R244, R62, R48 ;  /* 0x0000003ef430723c */ /* 0x000fe20000081030 */
[----:B------:R-:W-:Y:S04]  /*46410*/  LDS R21, [R3+UR12+0x3080] ;  /* 0x0030800c03157984 */ /* 0x000fe80008000800 */
[----:B------:R-:W1:Y:S07]  /*46420*/  LDS R23, [R3+UR12+0x3880] ;  /* 0x0038800c03177984 */ /* 0x000e6e0008000800 */
[----:B------:R-:W-:Y:S01]  /*46430*/  IMAD.MOV.U32 R236, RZ, RZ, R8 ;  /* 0x000000ffffec7224 */ /* 0x000fe200078e0008 */
[----:B------:R-:W-:Y:S01]  /*46440*/  MOV R237, R9 ;  /* 0x0000000900ed7202 */ /* 0x000fe20000000f00 */
[----:B------:R-:W2:Y:S01]  /*46450*/  LDL.LU R8, [R1+0x450] ;  /* 0x0004500001087983 */ /* 0x000ea20000300800 */
[----:B------:R-:W-:-:S02]  /*46460*/  IMAD.MOV.U32 R238, RZ, RZ, R10 ;  /* 0x000000ffffee7224 */ /* 0x000fc400078e000a */
[----:B------:R-:W-:Y:S01]  /*46470*/  IMAD.MOV.U32 R239, RZ, RZ, R11 ;  /* 0x000000ffffef7224 */ /* 0x000fe200078e000b */
[----:B------:R-:W2:Y:S04]  /*46480*/  LDL.LU R9, [R1+0x454] ;  /* 0x0004540001097983 */ /* 0x000ea80000300800 */
[----:B------:R-:W2:Y:S04]  /*46490*/  LDL.LU R10, [R1+0x458] ;  /* 0x00045800010a7983 */ /* 0x000ea80000300800 */
[----:B------:R-:W2:Y:S04]  /*464a0*/  LDL.LU R11, [R1+0x45c] ;  /* 0x00045c00010b7983 */ /* 0x000ea80000300800 */
[----:B------:R-:W4:Y:S04]  /*464b0*/  LDL.LU R16, [R1+0x440] ;  /* 0x0004400001107983 */ /* 0x000f280000300800 */
[----:B------:R-:W4:Y:S01]  /*464c0*/  LDL.LU R17, [R1+0x444] ;  /* 0x0004440001117983 */ /* 0x000f220000300800 */
[C---:B---3--:R-:W-:Y:S03]  /*464d0*/  HMMA.1688.F32.TF32 R12, R24.reuse, R64, R12 ;  /* 0x00000040180c723c */ /* 0x048fe6000008100c */
[----:B------:R-:W4:Y:S04]  /*464e0*/  LDL.LU R18, [R1+0x448] ;  /* 0x0004480001127983 */ /* 0x000f280000300800 */
[----:B------:R-:W4:Y:S01]  /*464f0*/  LDL.LU R19, [R1+0x44c] ;  /* 0x00044c0001137983 */ /* 0x000f220000300800 */
[----:B------:R-:W-:-:S15]  /*46500*/  HMMA.1688.F32.TF32 R52, R24, R60, R248 ;  /* 0x0000003c1834723c */ /* 0x000fde00000810f8 */
[----:B------:R-:W-:-:S01]  /*46510*/  NOP ;  /* 0x0000000000007918 */ /* 0x000fc20000000000 */
[----:B------:R-:W-:Y:S01]  /*46520*/  MOV R177, R12 ;  /* 0x0000000c00b17202 */ /* 0x000fe20000000f00 */
[----:B------:R-:W-:Y:S01]  /*46530*/  IMAD.MOV.U32 R176, RZ, RZ, R13 ;  /* 0x000000ffffb07224 */ /* 0x000fe200078e000d */
[----:B------:R-:W-:Y:S01]  /*46540*/  MOV R172, R15 ;  /* 0x0000000f00ac7202 */ /* 0x000fe20000000f00 */
[----:B------:R-:W3:Y:S01]  /*46550*/  LDL.LU R12, [R1+0x430] ;  /* 0x00043000010c7983 */ /* 0x000ee20000300800 */
[----:B------:R-:W-:-:S03]  /*46560*/  IMAD.MOV.U32 R173, RZ, RZ, R14 ;  /* 0x000000ffffad7224 */ /* 0x000fc600078e000e */
[----:B------:R-:W3:Y:S04]  /*46570*/  LDL.LU R13, [R1+0x434] ;  /* 0x00043400010d7983 */ /* 0x000ee80000300800 */
[----:B------:R-:W3:Y:S04]  /*46580*/  LDL.LU R14, [R1+0x438] ;  /* 0x00043800010e7983 */ /* 0x000ee80000300800 */
[----:B------:R-:W3:Y:S04]  /*46590*/  LDL.LU R15, [R1+0x43c] ;  /* 0x00043c00010f7983 */ /* 0x000ee80000300800 */
[----:B------:R-:W-:Y:S04]  /*465a0*/  STL [R1+0x495c], R172 ;  /* 0x00495cac01007387 */ /* 0x000fe80000100800 */
[----:B------:R-:W-:Y:S01]  /*465b0*/  STL [R1+0x4958], R173 ;  /* 0x004958ad01007387 */ /* 0x000fe20000100800 */
[----:B------:R-:W-:-:S03]  /*465c0*/  IMAD.MOV.U32 R2, RZ, RZ, R53 ;  /* 0x000000ffff027224 */ /* 0x000fc600078e0035 */
[----:B------:R-:W-:Y:S04]  /*465d0*/  STL [R1+0x4954], R176 ;  /* 0x004954b001007387 */ /* 0x000fe80000100800 */
[----:B------:R-:W-:Y:S04]  /*465e0*/  STL [R1+0x4950], R177 ;  /* 0x004950b101007387 */ /* 0x000fe80000100800 */
[----:B------:R-:W-:Y:S04]  /*465f0*/  STL [R1+0x510], R52 ;  /* 0x0005103401007387 */ /* 0x000fe80000100800 */
[----:B------:R1:W-:Y:S02]  /*46600*/  STL.64 [R1+0x518], R54 ;  /* 0x0005183601007387 */ /* 0x0003e40000100a00 */
[----:B-1----:R-:W-:Y:S02]  /*46610*/  HMMA.1688.F32.TF32 R52, R24, R168, R56 ;  /* 0x000000a81834723c */ /* 0x002fe40000081038 */
[----:B------:R1:W-:-:S15]  /*46620*/  STL [R1+0x4960], R2 ;  /* 0x0049600201007387 */ /* 0x0003de0000100800 */
[----:B------:R-:W-:-:S07]  /*46630*/  NOP ;  /* 0x0000000000007918 */ /* 0x000fce0000000000 */
[----:B------:R-:W-:Y:S02]  /*46640*/  IMAD.MOV.U32 R177, RZ, RZ, R55 ;  /* 0x000000ffffb17224 */ /* 0x000fe400078e0037 */
[----:B------:R-:W-:Y:S01]  /*46650*/  IMAD.MOV.U32 R176, RZ, RZ, R54 ;  /* 0x000000ffffb07224 */ /* 0x000fe200078e0036 */
[----:B------:R-:W-:Y:S01]  /*46660*/  MOV R173, R53 ;  /* 0x0000003500ad7202 */ /* 0x000fe20000000f00 */
[----:B------:R-:W-:Y:S01]  /*46670*/  IMAD.MOV.U32 R172, RZ, RZ, R52 ;  /* 0x000000ffffac7224 */ /* 0x000fe200078e0034 */
[----:B------:R-:W-:Y:S04]  /*46680*/  STL [R1+0x4970], R177 ;  /* 0x004970b101007387 */ /* 0x000fe80000100800 */
[----:B------:R-:W-:Y:S04]  /*46690*/  STL [R1+0x496c], R176 ;  /* 0x00496cb001007387 */ /* 0x000fe80000100800 */
[----:B------:R-:W-:Y:S04]  /*466a0*/  STL [R1+0x4968], R172 ;  /* 0x004968ac01007387 */ /* 0x000fe80000100800 */
[----:B------:R-:W-:Y:S01]  /*466b0*/  STL [R1+0x4964], R173 ;  /* 0x004964ad01007387 */ /* 0x000fe20000100800 */
[----:B--2---:R-:W-:-:S15]  /*466c0*/  HMMA.1688.F32.TF32 R8, R24, R164, R8 ;  /* 0x000000a41808723c */ /* 0x004fde0000081008 */
[----:B------:R-:W-:-:S08]  /*466d0*/  NOP ;  /* 0x0000000000007918 */ /* 0x000fd00000000000 */
[----:B------:R-:W-:Y:S04]  /*466e0*/  STL.64 [R1+0x480], R8 ;  /* 0x0004800801007387 */ /* 0x000fe80000100a00 */
[----:B------:R4:W-:Y:S04]  /*466f0*/  STL [R1+0x488], R10 ;  /* 0x0004880a01007387 */ /* 0x0009e80000100800 */
[----:B------:R-:W2:Y:S04]  /*46700*/  LDL.LU R56, [R1+0x210] ;  /* 0x0002100001387983 */ /* 0x000ea80000300800 */
[----:B------:R-:W2:Y:S04]  /*46710*/  LDL.LU R57, [R1+0x214] ;  /* 0x0002140001397983 */ /* 0x000ea80000300800 */
[----:B------:R-:W2:Y:S04]  /*46720*/  LDL.LU R58, [R1+0x218] ;  /* 0x00021800013a7983 */ /* 0x000ea80000300800 */
[----:B------:R-:W2:Y:S01]  /*46730*/  LDL.LU R59, [R1+0x21c] ;  /* 0x00021c00013b7983 */ /* 0x000ea20000300800 */
[----:B-1----:R-:W-:-:S02]  /*46740*/  MOV R2, R11 ;  /* 0x0000000b00027202 */ /* 0x002fc40000000f00 */
[----:B----4-:R-:W-:Y:S03]  /*46750*/  HMMA.1688.F32.TF32 R8, R24, R160, R16 ;  /* 0x000000a01808723c */ /* 0x010fe60000081010 */
[----:B------:R-:W-:-:S15]  /*46760*/  STL [R1+0x4974], R2 ;  /* 0x0049740201007387 */ /* 0x000fde0000100800 */
[----:B------:R-:W-:-:S06]  /*46770*/  NOP ;  /* 0x0000000000007918 */ /* 0x000fcc0000000000 */
[----:B------:R-:W-:Y:S01]  /*46780*/  IMAD.MOV.U32 R169, RZ, RZ, R8 ;  /* 0x000000ffffa97224 */ /* 0x000fe200078e0008 */
[----:B------:R-:W-:Y:S01]  /*46790*/  MOV R165, R10 ;  /* 0x0000000a00a57202 */ /* 0x000fe20000000f00 */
[----:B------:R-:W-:Y:S02]  /*467a0*/  IMAD.MOV.U32 R168, RZ, RZ, R9 ;  /* 0x000000ffffa87224 */ /* 0x000fe400078e0009 */
[----:B------:R-:W-:Y:S02]  /*467b0*/  IMAD.MOV.U32 R164, RZ, RZ, R11 ;  /* 0x000000ffffa47224 */ /* 0x000fe400078e000b */
[----:B---3--:R-:W-:Y:S03]  /*467c0*/  HMMA.1688.F32.TF32 R8, R24, R156, R12 ;  /* 0x0000009c1808723c */ /* 0x008fe6000008100c */
[----:B------:R-:W-:Y:S04]  /*467d0*/  STL [R1+0x4984], R164 ;  /* 0x004984a401007387 */ /* 0x000fe80000100800 */
[----:B------:R1:W-:Y:S04]  /*467e0*/  STL [R1+0x4980], R165 ;  /* 0x004980a501007387 */ /* 0x0003e80000100800 */
[----:B------:R3:W-:Y:S04]  /*467f0*/  STL [R1+0x497c], R168 ;  /* 0x00497ca801007387 */ /* 0x0007e80000100800 */
[----:B------:R4:W-:Y:S09]  /*46800*/  STL [R1+0x4978], R169 ;  /* 0x004978a901007387 */ /* 0x0009f20000100800 */
[----:B------:R-:W-:Y:S01]  /*46810*/  IMAD.MOV.U32 R177, RZ, RZ, R8 ;  /* 0x000000ffffb17224 */ /* 0x000fe200078e0008 */
[----:B------:R-:W-:Y:S01]  /*46820*/  MOV R176, R9 ;  /* 0x0000000900b07202 */ /* 0x000fe20000000f00 */
[----:B------:R-:W4:Y:S01]  /*46830*/  LDL.LU R8, [R1+0x1f0] ;  /* 0x0001f00001087983 */ /* 0x000f220000300800 */
[----:B------:R-:W-:-:S02]  /*46840*/  IMAD.MOV.U32 R172, RZ, RZ, R10 ;  /* 0x000000ffffac7224 */ /* 0x000fc400078e000a */
[----:B------:R-:W-:Y:S01]  /*46850*/  IMAD.MOV.U32 R173, RZ, RZ, R11 ;  /* 0x000000ffffad7224 */ /* 0x000fe200078e000b */
        /* <DEDUP_REMOVED lines=11> */
[----:B------:R-:W-:Y:S04]  /*46910*/  STL [R1+0x4994], R173 ;  /* 0x004994ad01007387 */ /* 0x000fe80000100800 */
[----:B------:R-:W-:Y:S04]  /*46920*/  STL [R1+0x4990], R172 ;  /* 0x004990ac01007387 */ /* 0x000fe80000100800 */
[----:B------:R-:W-:Y:S04]  /*46930*/  STL [R1+0x498c], R176 ;  /* 0x00498cb001007387 */ /* 0x000fe80000100800 */
[----:B------:R4:W-:Y:S01]  /*46940*/  STL [R1+0x4988], R177 ;  /* 0x004988b101007387 */ /* 0x0009e20000100800 */
[----:B--2---:R-:W-:Y:S03]  /*46950*/  HMMA.1688.F32.TF32 R52, R24, R152, R56 ;  /* 0x000000981834723c */ /* 0x004fe60000081038 */
[----:B------:R-:W2:Y:S04]  /*46960*/  LDL.LU R56, [R1+0x20] ;  /* 0x0000200001387983 */ /* 0x000ea80000300800 */
[----:B------:R-:W-:Y:S01]  /*46970*/  IMAD.MOV.U32 R57, RZ, RZ, R252 ;  /* 0x000000ffff397224 */ /* 0x000fe200078e00fc */
[----:B------:R-:W-:Y:S01]  /*46980*/  MOV R59, R6 ;  /* 0x00000006003b7202 */ /* 0x000fe20000000f00 */
[----:B------:R-:W2:Y:S01]  /*46990*/  LDL.LU R252, [R1+0x4a68] ;  /* 0x004a680001fc7983 */ /* 0x000ea20000300800 */
[----:B------:R-:W-:-:S03]  /*469a0*/  IMAD.MOV.U32 R58, RZ, RZ, R7 ;  /* 0x000000ffff3a7224 */ /* 0x000fc600078e0007 */
[----:B------:R-:W2:Y:S04]  /*469b0*/  LDL.LU R7, [R1+0x4a64] ;  /* 0x004a640001077983 */ /* 0x000ea80000300800 */
[----:B------:R-:W2:Y:S07]  /*469c0*/  LDL.LU R6, [R1+0x4a60] ;  /* 0x004a600001067983 */ /* 0x000eae0000300800 */
[----:B-1----:R-:W-:Y:S01]  /*469d0*/  MOV R165, R52 ;  /* 0x0000003400a57202 */ /* 0x002fe20000000f00 */
[----:B---3--:R-:W-:Y:S01]  /*469e0*/  IMAD.MOV.U32 R168, RZ, RZ, R53 ;  /* 0x000000ffffa87224 */ /* 0x008fe200078e0035 */
[----:B------:R-:W3:Y:S01]  /*469f0*/  LDL.LU R52, [R1+0xe0] ;  /* 0x0000e00001347983 */ /* 0x000ee20000300800 */
[----:B----4-:R-:W-:Y:S01]  /*46a00*/  IMAD.MOV.U32 R169, RZ, RZ, R54 ;  /* 0x000000ffffa97224 */ /* 0x010fe200078e0036 */
[----:B------:R-:W-:-:S02]  /*46a10*/  MOV R2, R55 ;  /* 0x0000003700027202 */ /* 0x000fc40000000f00 */
[----:B------:R-:W3:Y:S04]  /*46a20*/  LDL.LU R53, [R1+0xe4] ;  /* 0x0000e40001357983 */ /* 0x000ee80000300800 */
[----:B------:R-:W3:Y:S04]  /*46a30*/  LDL.LU R54, [R1+0xe8] ;  /* 0x0000e80001367983 */ /* 0x000ee80000300800 */
[----:B------:R-:W3:Y:S04]  /*46a40*/  LDL.LU R55, [R1+0xec] ;  /* 0x0000ec0001377983 */ /* 0x000ee80000300800 */
[----:B------:R-:W4:Y:S04]  /*46a50*/  LDL.LU R248, [R1+0x50] ;  /* 0x0000500001f87983 */ /* 0x000f280000300800 */
[----:B------:R-:W4:Y:S01]  /*46a60*/  LDL.LU R249, [R1+0x54] ;  /* 0x0000540001f97983 */ /* 0x000f220000300800 */
[C---:B------:R-:W-:Y:S06]  /*46a70*/  HMMA.1688.F32.TF32 R8, R24.reuse, R148, R8 ;  /* 0x000000941808723c */ /* 0x040fec0000081008 */
[C---:B------:R-:W-:Y:S06]  /*46a80*/  HMMA.1688.F32.TF32 R12, R24.reuse, R144, R12 ;  /* 0x00000090180c723c */ /* 0x040fec000008100c */
[----:B------:R-:W-:-:S12]  /*46a90*/  HMMA.1688.F32.TF32 R24, R24, R140, R16 ;  /* 0x0000008c1818723c */ /* 0x000fd80000081010 */
[----:B------:R-:W-:Y:S01]  /*46aa0*/  IMAD.MOV.U32 R177, RZ, RZ, R10 ;  /* 0x000000ffffb17224 */ /* 0x000fe200078e000a */
[----:B------:R-:W-:-:S05]  /*46ab0*/  MOV R164, R11 ;  /* 0x0000000b00a47202 */ /* 0x000fca0000000f00 */
[----:B------:R-:W-:Y:S01]  /*46ac0*/  MOV R157, R14 ;  /* 0x0000000e009d7202 */ /* 0x000fe20000000f00 */
[----:B------:R-:W-:Y:S02]  /*46ad0*/  IMAD.MOV.U32 R156, RZ, RZ, R15 ;  /* 0x000000ffff9c7224 */ /* 0x000fe400078e000f */
[----:B------:R-:W-:Y:S02]  /*46ae0*/  IMAD.MOV.U32 R161, RZ, RZ, R12 ;  /* 0x000000ffffa17224 */ /* 0x000fe400078e000c */
[----:B------:R-:W-:Y:S02]  /*46af0*/  IMAD.MOV.U32 R160, RZ, RZ, R13 ;  /* 0x000000ffffa07224 */ /* 0x000fe400078e000d */
[----:B------:R-:W-:Y:S02]  /*46b00*/  IMAD.MOV.U32 R173, RZ, RZ, R27 ;  /* 0x000000ffffad7224 */ /* 0x000fe400078e001b */
[----:B--2---:R-:W-:Y:S02]  /*46b10*/  IMAD.MOV.U32 R251, RZ, RZ, R7 ;  /* 0x000000fffffb7224 */ /* 0x004fe400078e0007 */
[----:B------:R-:W-:-:S02]  /*46b20*/  IMAD.MOV.U32 R250, RZ, RZ, R6 ;  /* 0x000000fffffa7224 */ /* 0x000fc400078e0006 */
[----:B------:R-:W2:Y:S04]  /*46b30*/  LDL.LU R6, [R1+0x4a5c] ;  /* 0x004a5c0001067983 */ /* 0x000ea80000300800 */
[----:B------:R-:W2:Y:S04]  /*46b40*/  LDL.LU R7, [R1+0x4a58] ;  /* 0x004a580001077983 */ /* 0x000ea80000300800 */
[----:B------:R1:W-:Y:S04]  /*46b50*/  STL [R1+0x49a0], R169 ;  /* 0x0049a0a901007387 */ /* 0x0003e80000100800 */
[----:B------:R3:W-:Y:S04]  /*46b60*/  STL [R1+0x499c], R168 ;  /* 0x00499ca801007387 */ /* 0x0007e80000100800 */
[----:B------:R4:W-:Y:S04]  /*46b70*/  STL [R1+0x4998], R165 ;  /* 0x004998a501007387 */ /* 0x0009e80000100800 */
[----:B------:R-:W2:Y:S01]  /*46b80*/  LDL.LU.64 R10, [R1+0x4a50] ;  /* 0x004a5000010a7983 */ /* 0x000ea20000300a00 */
[----:B-1----:R-:W-:-:S03]  /*46b90*/  IMAD.MOV.U32 R169, RZ, RZ, R24 ;  /* 0x000000ffffa97224 */ /* 0x002fc600078e0018 */
[----:B------:R-:W2:Y:S01]  /*46ba0*/  LDL.LU.64 R14, [R1+0x4a48] ;  /* 0x004a4800010e7983 */ /* 0x000ea20000300a00 */
[----:B---3--:R-:W-:-:S03]  /*46bb0*/  MOV R168, R25 ;  /* 0x0000001900a87202 */ /* 0x008fc60000000f00 */
[----:B------:R-:W3:Y:S01]  /*46bc0*/  LDL.LU.64 R12, [R1+0x4a40] ;  /* 0x004a4000010c7983 */ /* 0x000ee20000300a00 */
[----:B----4-:R-:W-:-:S03]  /*46bd0*/  IMAD.MOV.U32 R165, RZ, RZ, R26 ;  /* 0x000000ffffa57224 */ /* 0x010fc600078e001a */
[----:B------:R-:W4:Y:S04]  /*46be0*/  LDL.LU.64 R18, [R1+0x4a38] ;  /* 0x004a380001127983 */ /* 0x000f280000300a00 */
[----:B------:R-:W3:Y:S04]  /*46bf0*/  LDL.LU.64 R16, [R1+0x4a30] ;  /* 0x004a300001107983 */ /* 0x000ee80000300a00 */
[----:B------:R-:W4:Y:S04]  /*46c00*/  LDL.LU R24, [R1+0x140] ;  /* 0x0001400001187983 */ /* 0x000f280000300800 */
[----:B------:R-:W4:Y:S04]  /*46c10*/  LDL.LU R25, [R1+0x144] ;  /* 0x0001440001197983 */ /* 0x000f280000300800 */
[----:B------:R-:W4:Y:S04]  /*46c20*/  LDL.LU R26, [R1+0x148] ;  /* 0x00014800011a7983 */ /* 0x000f280000300800 */
[----:B------:R-:W4:Y:S01]  /*46c30*/  LDL.LU R27, [R1+0x14c] ;  /* 0x00014c00011b7983 */ /* 0x000f220000300800 */
[----:B------:R-:W-:Y:S01]  /*46c40*/  MOV R172, R8 ;  /* 0x0000000800ac7202 */ /* 0x000fe20000000f00 */
[----:B------:R-:W-:Y:S01]  /*46c50*/  IMAD.MOV.U32 R176, RZ, RZ, R9 ;  /* 0x000000ffffb07224 */ /* 0x000fe200078e0009 */
[C---:B--2---:R-:W-:Y:S06]  /*46c60*/  HMMA.1688.F32.TF32 R248, R244.reuse, R10, R248 ;  /* 0x0000000af4f8723c */ /* 0x044fec00000810f8 */
[C---:B------:R-:W-:Y:S06]  /*46c70*/  HMMA.1688.F32.TF32 R52, R244.reuse, R14, R52 ;  /* 0x0000000ef434723c */ /* 0x040fec0000081034 */
[----:B----4-:R-:W-:-:S12]  /*46c80*/  HMMA.1688.F32.TF32 R24, R244, R18, R24 ;  /* 0x00000012f418723c */ /* 0x010fd80000081018 */
[----:B------:R-:W-:Y:S01]  /*46c90*/  IMAD.MOV.U32 R61, RZ, RZ, R250 ;  /* 0x000000ffff3d7224 */ /* 0x000fe200078e00fa */
[----:B------:R-:W-:Y:S01]  /*46ca0*/  MOV R60, R251 ;  /* 0x000000fb003c7202 */ /* 0x000fe20000000f00 */
[----:B------:R-:W-:Y:S01]  /*46cb0*/  IMAD.MOV.U32 R64, RZ, RZ, R249 ;  /* 0x000000ffff407224 */ /* 0x000fe200078e00f9 */
[----:B------:R-:W-:-:S09]  /*46cc0*/  MOV R65, R248 ;  /* 0x000000f800417202 */ /* 0x000fd20000000f00 */
[----:B------:R-:W-:Y:S01]  /*46cd0*/  IMAD.MOV.U32 R5, RZ, RZ, R26 ;  /* 0x000000ffff057224 */ /* 0x000fe200078e001a */
[----:B------:R-:W-:Y:S01]  /*46ce0*/  MOV R4, R27 ;  /* 0x0000001b00047202 */ /* 0x000fe20000000f00 */
[----:B------:R-:W-:Y:S01]  /*46cf0*/  IMAD.MOV.U32 R8, RZ, RZ, R25 ;  /* 0x000000ffff087224 */ /* 0x000fe200078e0019 */
[----:B------:R-:W-:Y:S01]  /*46d00*/  MOV R9, R24 ;  /* 0x0000001800097202 */ /* 0x000fe20000000f00 */
[----:B---3--:R-:W-:Y:S01]  /*46d10*/  IMAD.MOV.U32 R27, RZ, RZ, R12 ;  /* 0x000000ffff1b7224 */ /* 0x008fe200078e000c */
[----:B------:R-:W-:Y:S01]  /*46d20*/  MOV R26, R13 ;  /* 0x0000000d001a7202 */ /* 0x000fe20000000f00 */
[----:B------:R-:W-:Y:S02]  /*46d30*/  IMAD.MOV.U32 R24, RZ, RZ, R17 ;  /* 0x000000ffff187224 */ /* 0x000fe400078e0011 */
[----:B------:R-:W-:Y:S01]  /*46d40*/  IMAD.MOV.U32 R25, RZ, RZ, R16 ;  /* 0x000000ffff197224 */ /* 0x000fe200078e0010 */
[----:B------:R-:W-:Y:S01]  /*46d50*/  MOV R16, R53 ;  /* 0x0000003500107202 */ /* 0x000fe20000000f00 */
[----:B------:R-:W-:-:S02]  /*46d60*/  IMAD.MOV.U32 R13, RZ, RZ, R54 ;  /* 0x000000ffff0d7224 */ /* 0x000fc400078e0036 */
[----:B------:R-:W-:Y:S02]  /*46d70*/  IMAD.MOV.U32 R12, RZ, RZ, R55 ;  /* 0x000000ffff0c7224 */ /* 0x000fe400078e0037 */
[----:B------:R-:W-:Y:S01]  /*46d80*/  IMAD.MOV.U32 R17, RZ, RZ, R52 ;  /* 0x000000ffff117224 */ /* 0x000fe200078e0034 */
[----:B------:R-:W2:Y:S04]  /*46d90*/  LDL.LU.64 R54, [R1+0x4a28] ;  /* 0x004a280001367983 */ /* 0x000ea80000300a00 */
[----:B------:R-:W2:Y:S04]  /*46da0*/  LDL.LU.64 R52, [R1+0x4a20] ;  /* 0x004a200001347983 */ /* 0x000ea80000300a00 */
[----:B------:R-:W3:Y:S04]  /*46db0*/  LDL.LU.64 R250, [R1+0x4a18] ;  /* 0x004a180001fa7983 */ /* 0x000ee80000300a00 */
[----:B------:R-:W3:Y:S01]  /*46dc0*/  LDL.LU.64 R248, [R1+0x4a10] ;  /* 0x004a100001f87983 */ /* 0x000ee20000300a00 */
[----:B------:R-:W-:-:S15]  /*46dd0*/  HMMA.1688.F32.TF32 R56, R244, R6, R56 ;  /* 0x00000006f438723c */ /* 0x000fde0000081038 */
[----:B------:R-:W-:-:S09]  /*46de0*/  NOP ;  /* 0x0000000000007918 */ /* 0x000fd20000000000 */
[----:B------:R-:W-:Y:S01]  /*46df0*/  MOV R141, R58 ;  /* 0x0000003a008d7202 */ /* 0x000fe20000000f00 */
[----:B------:R-:W-:Y:S02]  /*46e00*/  IMAD.MOV.U32 R140, RZ, RZ, R59 ;  /* 0x000000ffff8c7224 */ /* 0x000fe400078e003b */
[----:B------:R-:W-:Y:S01]  /*46e10*/  IMAD.MOV.U32 R145, RZ, RZ, R56 ;  /* 0x000000ffff917224 */ /* 0x000fe200078e0038 */
[----:B------:R-:W4:Y:S01]  /*46e20*/  LDL.LU.64 R58, [R1+0x4a08] ;  /* 0x004a0800013a7983 */ /* 0x000f220000300a00 */
[----:B------:R-:W-:-:S03]  /*46e30*/  IMAD.MOV.U32 R144, RZ, RZ, R57 ;  /* 0x000000ffff907224 */ /* 0x000fc600078e0039 */
[----:B------:R-:W4:Y:S01]  /*46e40*/  LDL.LU.64 R56, [R1+0x4a00] ;  /* 0x004a000001387983 */ /* 0x000f220000300a00 */
[C---:B--2---:R-:W-:Y:S06]  /*46e50*/  HMMA.1688.F32.TF32 R52, R244.reuse, R174, R52 ;  /* 0x000000aef434723c */ /* 0x044fec0000081034 */
[----:B---3--:R-:W-:-:S15]  /*46e60*/  HMMA.1688.F32.TF32 R248, R244, R178, R248 ;  /* 0x000000b2f4f8723c */ /* 0x008fde00000810f8 */
[----:B------:R-:W-:-:S09]  /*46e70*/  NOP ;  /* 0x0000000000007918 */ /* 0x000fd20000000000 */
[----:B------:R-:W-:Y:S01]  /*46e80*/  IMAD.MOV.U32 R153, RZ, RZ, R248 ;  /* 0x000000ffff997224 */ /* 0x000fe200078e00f8 */
[----:B------:R-:W-:Y:S01]  /*46e90*/  MOV R152, R249 ;  /* 0x000000f900987202 */ /* 0x000fe20000000f00 */
[----:B------:R-:W2:Y:S01]  /*46ea0*/  LDL.LU R248, [R1+0xd0] ;  /* 0x0000d00001f87983 */ /* 0x000ea20000300800 */
[----:B------:R-:W-:Y:S02]  /*46eb0*/  IMAD.MOV.U32 R149, RZ, RZ, R250 ;  /* 0x000000ffff957224 */ /* 0x000fe400078e00fa */
[----:B------:R-:W-:Y:S01]  /*46ec0*/  IMAD.MOV.U32 R148, RZ, RZ, R251 ;  /* 0x000000ffff947224 */ /* 0x000fe200078e00fb */
[----:B------:R-:W2:Y:S04]  /*46ed0*/  LDL.LU R249, [R1+0xd4] ;  /* 0x0000d40001f97983 */ /* 0x000ea80000300800 */
[----:B------:R-:W2:Y:S04]  /*46ee0*/  LDL.LU R250, [R1+0xd8] ;  /* 0x0000d80001fa7983 */ /* 0x000ea80000300800 */
[----:B------:R-:W2:Y:S04]  /*46ef0*/  LDL.LU R251, [R1+0xdc] ;  /* 0x0000dc0001fb7983 */ /* 0x000ea80000300800 */
[----:B------:R1:W-:Y:S04]  /*46f00*/  STL.64 [R1+0x6b0], R52 ;  /* 0x0006b03401007387 */ /* 0x0003e80000100a00 */
[----:B------:R3:W-:Y:S04]  /*46f10*/  STL.64 [R1+0x6b8], R54 ;  /* 0x0006b83601007387 */ /* 0x0007e80000100a00 */
[----:B-1----:R-:W2:Y:S04]  /*46f20*/  LDL.LU R52, [R1+0x130] ;  /* 0x0001300001347983 */ /* 0x002ea80000300800 */
[----:B------:R-:W2:Y:S04]  /*46f30*/  LDL.LU R53, [R1+0x134] ;  /* 0x0001340001357983 */ /* 0x000ea80000300800 */
[----:B---3--:R-:W3:Y:S04]  /*46f40*/  LDL.LU R54, [R1+0x138] ;  /* 0x0001380001367983 */ /* 0x008ee80000300800 */
[----:B------:R-:W3:Y:S01]  /*46f50*/  LDL.LU R55, [R1+0x13c] ;  /* 0x00013c0001377983 */ /* 0x000ee20000300800 */
[C---:B------:R-:W-:Y:S03]  /*46f60*/  HMMA.1688.F32.TF32 R72, R244.reuse, R170, R72 ;  /* 0x000000aaf448723c */ /* 0x040fe60000081048 */
[----:B------:R-:W-:Y:S04]  /*46f70*/  STL.64 [R1+0x6a0], R68 ;  /* 0x0006a04401007387 */ /* 0x000fe80000100a00 */
[----:B------:R1:W-:Y:S04]  /*46f80*/  STL.64 [R1+0x6a8], R70 ;  /* 0x0006a84601007387 */ /* 0x0003e80000100a00 */
[----:B------:R-:W-:Y:S04]  /*46f90*/  STL.64 [R1+0x690], R48 ;  /* 0x0006903001007387 */ /* 0x000fe80000100a00 */
[----:B------:R4:W-:Y:S01]  /*46fa0*/  STL.64 [R1+0x698], R50 ;  /* 0x0006983201007387 */ /* 0x0009e20000100a00 */
[C---:B-1----:R-:W-:Y:S06]  /*46fb0*/  HMMA.1688.F32.TF32 R68, R244.reuse, R166, R76 ;  /* 0x000000a6f444723c */ /* 0x042fec000008104c */
[----:B----4-:R-:W-:Y:S01]  /*46fc0*/  HMMA.1688.F32.TF32 R48, R244, R162, R128 ;  /* 0x000000a2f430723c */ /* 0x010fe20000081080 */
[----:B------:R-:W-:Y:S04]  /*46fd0*/  STL.64 [R1+0x680], R72 ;  /* 0x0006804801007387 */ /* 0x000fe80000100a00 */
[----:B------:R1:W-:-:S12]  /*46fe0*/  STL.64 [R1+0x688], R74 ;  /* 0x0006884a01007387 */ /* 0x0003d80000100a00 */
[----:B------:R-:W-:Y:S01]  /*46ff0*/  STL.64 [R1+0x670], R68 ;  /* 0x0006704401007387 */ /* 0x000fe20000100a00 */
[C---:B-1----:R-:W-:Y:S03]  /*47000*/  HMMA.1688.F32.TF32 R72, R244.reuse, R158, R132 ;  /* 0x0000009ef448723c */ /* 0x042fe60000081084 */
[----:B------:R1:W-:Y:S04]  /*47010*/  STL.64 [R1+0x678], R70 ;  /* 0x0006784601007387 */ /* 0x0003e80000100a00 */
[----:B------:R-:W-:Y:S04]  /*47020*/  STL.64 [R1+0x660], R48 ;  /* 0x0006603001007387 */ /* 0x000fe80000100a00 */
[----:B------:R4:W-:Y:S01]  /*47030*/  STL.64 [R1+0x668], R50 ;  /* 0x0006683201007387 */ /* 0x0009e20000100a00 */
[C---:B-1----:R-:W-:Y:S06]  /*47040*/  HMMA.1688.F32.TF32 R68, R244.reuse, R154, R136 ;  /* 0x0000009af444723c */ /* 0x042fec0000081088 */
[----:B------:R-:W-:Y:S06]  /*47050*/  HMMA.1688.F32.TF32 R44, R244, R142, R44 ;  /* 0x0000008ef42c723c */ /* 0x000fec000008102c */
[----:B------:R-:W-:Y:S06]  /*47060*/  HMMA.1688.F32.TF32 R24, R20, R10, R24 ;  /* 0x0000000a1418723c */ /* 0x000fec0000081018 */
[----:B----4-:R-:W-:Y:S01]  /*47070*/  HMMA.1688.F32.TF32 R48, R244, R150, R36 ;  /* 0x00000096f430723c */ /* 0x010fe20000081024 */
[----:B------:R-:W-:Y:S01]  /*47080*/  STL.64 [R1+0x650], R72 ;  /* 0x0006504801007387 */ /* 0x000fe20000100a00 */
[----:B------:R-:W-:-:S03]  /*47090*/  IMAD.MOV.U32 R77, RZ, RZ, R252 ;  /* 0x000000ffff4d7224 */ /* 0x000fc600078e00fc */
[----:B------:R-:W-:Y:S01]  /*470a0*/  LDS R136, [R0+UR12+0x3180] ;  /* 0x0031800c00887984 */ /* 0x000fe20008000800 */
[----:B------:R-:W-:Y:S03]  /*470b0*/  HMMA.1688.F32.TF32 R36, R244, R146, R40 ;  /* 0x00000092f424723c */ /* 0x000fe60000081028 */
[----:B------:R-:W-:Y:S04]  /*470c0*/  STL.64 [R1+0x658], R74 ;  /* 0x0006584a01007387 */ /* 0x000fe80000100a00 */
[----:B------:R-:W-:Y:S04]  /*470d0*/  STL.64 [R1+0x640], R68 ;  /* 0x0006404401007387 */ /* 0x000fe80000100a00 */
[----:B------:R-:W-:Y:S04]  /*470e0*/  STL.64 [R1+0x648], R70 ;  /* 0x0006484601007387 */ /* 0x000fe80000100a00 */
[----:B------:R-:W-:Y:S04]  /*470f0*/  LDS R138, [R0+UR12+0x3980] ;  /* 0x0039800c008a7984 */ /* 0x000fe80008000800 */
[----:B------:R-:W-:Y:S04]  /*47100*/  STL.64 [R1+0x630], R48 ;  /* 0x0006303001007387 */ /* 0x000fe80000100a00 */
[----:B------:R-:W-:Y:S04]  /*47110*/  STL.64 [R1+0x638], R50 ;  /* 0x0006383201007387 */ /* 0x000fe80000100a00 */
[----:B------:R-:W-:Y:S04]  /*47120*/  STL.64 [R1+0x620], R36 ;  /* 0x0006202401007387 */ /* 0x000fe80000100a00 */
[----:B------:R-:W-:Y:S01]  /*47130*/  STL.64 [R1+0x628], R38 ;  /* 0x0006282601007387 */ /* 0x000fe20000100a00 */
[C---:B------:R-:W-:Y:S03]  /*47140*/  HMMA.1688.F32.TF32 R244, R20.reuse, R6, R56 ;  /* 0x0000000614f4723c */ /* 0x040fe60000081038 */
[----:B------:R-:W-:Y:S04]  /*47150*/  STL.64 [R1+0x5b0], R44 ;  /* 0x0005b02c01007387 */ /* 0x000fe80000100a00 */
[----:B------:R1:W-:Y:S04]  /*47160*/  STL.64 [R1+0x5b8], R46 ;  /* 0x0005b82e01007387 */ /* 0x0003e80000100a00 */
[----:B------:R-:W-:Y:S04]  /*47170*/  LDS R137, [R3+UR12+0x3180] ;  /* 0x0031800c03897984 */ /* 0x000fe80008000800 */
[----:B------:R-:W-:Y:S01]  /*47180*/  LDS R139, [R3+UR12+0x3980] ;  /* 0x0039800c038b7984 */ /* 0x000fe20008000800 */
[C---:B-1----:R-:W-:Y:S06]  /*47190*/  HMMA.1688.F32.TF32 R44, R20.reuse, R178, R92 ;  /* 0x000000b2142c723c */ /* 0x042fec000008105c */
[C---:B--2---:R-:W-:Y:S06]  /*471a0*/  HMMA.1688.F32.TF32 R36, R20.reuse, R14, R248 ;  /* 0x0000000e1424723c */ /* 0x044fec00000810f8 */
[----:B---3--:R-:W-:-:S15]  /*471b0*/  HMMA.1688.F32.TF32 R40, R20, R18, R52 ;  /* 0x000000121428723c */ /* 0x008fde0000081034 */
[----:B------:R-:W-:-:S08]  /*471c0*/  NOP ;  /* 0x0000000000007918 */ /* 0x000fd00000000000 */
[----:B------:R-:W-:Y:S04]  /*471d0*/  STL.64 [R1+0x5a0], R40 ;  /* 0x0005a02801007387 */ /* 0x000fe80000100a00 */
[----:B------:R1:W-:Y:S04]  /*471e0*/  STL.64 [R1+0x5a8], R42 ;  /* 0x0005a82a01007387 */ /* 0x0003e80000100a00 */
[----:B------:R-:W-:Y:S04]  /*471f0*/  STL.64 [R1+0x590], R36 ;  /* 0x0005902401007387 */ /* 0x000fe80000100a00 */
[----:B------:R2:W-:Y:S01]  /*47200*/  STL.64 [R1+0x598], R38 ;  /* 0x0005982601007387 */ /* 0x0005e20000100a00 */
[C---:B-1----:R-:W-:Y:S06]  /*47210*/  HMMA.1688.F32.TF32 R40, R20.reuse, R174, R96 ;  /* 0x000000ae1428723c */ /* 0x042fec0000081060 */
[----:B--2---:R-:W-:Y:S01]  /*47220*/  HMMA.1688.F32.TF32 R36, R20, R66, R192 ;  /* 0x000000421424723c */ /* 0x004fe200000810c0 */
[----:B------:R1:W-:Y:S04]  /*47230*/  STL [R1+0x493c], R244 ;  /* 0x00493cf401007387 */ /* 0x0003e80000100800 */
[----:B------:R-:W-:Y:S04]  /*47240*/  STL.64 [R1+0x580], R24 ;  /* 0x0005801801007387 */ /* 0x000fe80000100a00 */
[----:B------:R-:W-:Y:S04]  /*47250*/  STL.64 [R1+0x588], R26 ;  /* 0x0005881a01007387 */ /* 0x000fe80000100a00 */
[----:B------:R2:W-:Y:S04]  /*47260*/  STL [R1+0x4938], R245 ;  /* 0x004938f501007387 */ /* 0x0005e80000100800 */
[----:B------:R-:W-:Y:S04]  /*47270*/  STL [R1+0x4934], R246 ;  /* 0x004934f601007387 */ /* 0x000fe80000100800 */
[----:B------:R3:W-:Y:S04]  /*47280*/  STL [R1+0x4930], R247 ;  /* 0x004930f701007387 */ /* 0x0007e80000100800 */
[----:B------:R-:W-:Y:S04]  /*47290*/  STL.64 [R1+0x610], R44 ;  /* 0x0006102c01007387 */ /* 0x000fe80000100a00 */
[----:B------:R4:W-:Y:S01]  /*472a0*/  STL.64 [R1+0x618], R46 ;  /* 0x0006182e01007387 */ /* 0x0009e20000100a00 */
[----:B-1----:R-:W-:-:S03]  /*472b0*/  MOV R244, R36 ;  /* 0x0000002400f47202 */ /* 0x002fc60000000f00 */
[----:B------:R-:W-:Y:S01]  /*472c0*/  STL.64 [R1+0x600], R40 ;  /* 0x0006002801007387 */ /* 0x000fe20000100a00 */
[----:B--2---:R-:W-:Y:S01]  /*472d0*/  IMAD.MOV.U32 R245, RZ, RZ, R37 ;  /* 0x000000fffff57224 */ /* 0x004fe200078e0025 */
[----:B---3--:R-:W-:Y:S02]  /*472e0*/  MOV R247, R39 ;  /* 0x0000002700f77202 */ /* 0x008fe40000000f00 */
[----:B------:R1:W-:Y:S01]  /*472f0*/  STL.64 [R1+0x608], R42 ;  /* 0x0006082a01007387 */ /* 0x0003e20000100a00 */
[C---:B----4-:R-:W-:Y:S01]  /*47300*/  HMMA.1688.F32.TF32 R44, R20.reuse, R62, R196 ;  /* 0x0000003e142c723c */ /* 0x050fe200000810c4 */
[----:B------:R-:W-:Y:S02]  /*47310*/  IMAD.MOV.U32 R246, RZ, RZ, R38 ;  /* 0x000000fffff67224 */ /* 0x000fe400078e0026 */
[----:B------:R-:W2:Y:S03]  /*47320*/  LDL.LU R248, [R1+0x1d0] ;  /* 0x0001d00001f87983 */ /* 0x000ea60000300800 */
[C---:B------:R-:W-:Y:S01]  /*47330*/  HMMA.1688.F32.TF32 R36, R20.reuse, R166, R204 ;  /* 0x000000a61424723c */ /* 0x040fe200000810cc */
[----:B------:R-:W2:Y:S04]  /*47340*/  LDL.LU R249, [R1+0x1d4] ;  /* 0x0001d40001f97983 */ /* 0x000ea80000300800 */
[----:B------:R-:W2:Y:S01]  /*47350*/  LDL.LU R250, [R1+0x1d8] ;  /* 0x0001d80001fa7983 */ /* 0x000ea20000300800 */
[C---:B-1----:R-:W-:Y:S03]  /*47360*/  HMMA.1688.F32.TF32 R40, R20.reuse, R170, R200 ;  /* 0x000000aa1428723c */ /* 0x042fe600000810c8 */
[----:B------:R-:W2:Y:S04]  /*47370*/  LDL.LU R251, [R1+0x1dc] ;  /* 0x0001dc0001fb7983 */ /* 0x000ea80000300800 */
[----:B------:R-:W-:Y:S04]  /*47380*/  LDS R24, [R0+UR12+0x3100] ;  /* 0x0031000c00187984 */ /* 0x000fe80008000800 */
[----:B------:R-:W-:Y:S04]  /*47390*/  STL.64 [R1+0x5e0], R44 ;  /* 0x0005e02c01007387 */ /* 0x000fe80000100a00 */
[----:B------:R1:W-:Y:S04]  /*473a0*/  STL.64 [R1+0x5e8], R46 ;  /* 0x0005e82e01007387 */ /* 0x0003e80000100a00 */
[----:B------:R-:W3:Y:S04]  /*473b0*/  LDL.LU R72, [R1+0x70] ;  /* 0x0000700001487983 */ /* 0x000ee80000300800 */
[----:B------:R-:W-:Y:S04]  /*473c0*/  STL.64 [R1+0x5d0], R40 ;  /* 0x0005d02801007387 */ /* 0x000fe80000100a00 */
[----:B------:R4:W-:Y:S04]  /*473d0*/  STL.64 [R1+0x5d8], R42 ;  /* 0x0005d82a01007387 */ /* 0x0009e80000100a00 */
[----:B------:R-:W-:Y:S04]  /*473e0*/  STL.64 [R1+0x5c0], R36 ;  /* 0x0005c02401007387 */ /* 0x000fe80000100a00 */
[----:B------:R4:W-:Y:S04]  /*473f0*/  STL.64 [R1+0x5c8], R38 ;  /* 0x0005c82601007387 */ /* 0x0009e80000100a00 */
[----:B------:R-:W3:Y:S04]  /*47400*/  LDL.LU R73, [R1+0x74] ;  /* 0x0000740001497983 */ /* 0x000ee80000300800 */
[----:B------:R-:W3:Y:S04]  /*47410*/  LDL.LU R74, [R1+0x78] ;  /* 0x00007800014a7983 */ /* 0x000ee80000300800 */
[----:B------:R-:W3:Y:S04]  /*47420*/  LDL.LU R75, [R1+0x7c] ;  /* 0x00007c00014b7983 */ /* 0x000ee80000300800 */
[----:B------:R-:W3:Y:S04]  /*47430*/  LDL.LU R76, [R1+0xa0] ;  /* 0x0000a000014c7983 */ /* 0x000ee80000300800 */
[----:B------:R-:W2:Y:S04]  /*47440*/  LDL.LU R252, [R1+0x49f8] ;  /* 0x0049f80001fc7983 */ /* 0x000ea80000300800 */
[----:B------:R-:W3:Y:S04]  /*47450*/  LDL.LU R78, [R1+0xa8] ;  /* 0x0000a800014e7983 */ /* 0x000ee80000300800 */
[----:B------:R-:W3:Y:S04]  /*47460*/  LDL.LU R79, [R1+0xac] ;  /* 0x0000ac00014f7983 */ /* 0x000ee80000300800 */
[----:B------:R-:W3:Y:S04]  /*47470*/  LDL.LU R128, [R1+0xf0] ;  /* 0x0000f00001807983 */ /* 0x000ee80000300800 */
[----:B------:R-:W3:Y:S04]  /*47480*/  LDL.LU R129, [R1+0xf4] ;  /* 0x0000f40001817983 */ /* 0x000ee80000300800 */
[----:B------:R-:W3:Y:S01]  /*47490*/  LDL.LU R130, [R1+0xf8] ;  /* 0x0000f80001827983 */ /* 0x000ee20000300800 */
[C---:B-1----:R-:W-:Y:S03]  /*474a0*/  HMMA.1688.F32.TF32 R44, R20.reuse, R162, R216 ;  /* 0x000000a2142c723c */ /* 0x042fe600000810d8 */
[----:B------:R-:W-:Y:S03]  /*474b0*/  LDS R26, [R0+UR12+0x3900] ;  /* 0x0039000c001a7984 */ /* 0x000fe60008000800 */
[C---:B----4-:R-:W-:Y:S01]  /*474c0*/  HMMA.1688.F32.TF32 R40, R20.reuse, R158, R220 ;  /* 0x0000009e1428723c */ /* 0x050fe200000810dc */
[----:B------:R-:W-:Y:S04]  /*474d0*/  LDS R25, [R3+UR12+0x3100] ;  /* 0x0031000c03197984 */ /* 0x000fe80008000800 */
[----:B------:R-:W1:Y:S01]  /*474e0*/  LDS R27, [R3+UR12+0x3900] ;  /* 0x0039000c031b7984 */ /* 0x000e620008000800 */
[----:B------:R-:W-:Y:S01]  /*474f0*/  HMMA.1688.F32.TF32 R36, R20, R154, R188 ;  /* 0x0000009a1424723c */ /* 0x000fe200000810bc */
[----:B--2---:R-:W-:-:S02]  /*47500*/  IMAD.MOV.U32 R131, RZ, RZ, R252 ;  /* 0x000000ffff837224 */ /* 0x004fc400078e00fc */
[----:B------:R-:W2:Y:S08]  /*47510*/  LDL.LU R252, [R1+0x49f4] ;  /* 0x0049f40001fc7983 */ /* 0x000eb00000300800 */
[----:B------:R-:W-:Y:S04]  /*47520*/  STL.64 [R1+0x760], R44 ;  /* 0x0007602c01007387 */ /* 0x000fe80000100a00 */
[----:B------:R4:W-:Y:S04]  /*47530*/  STL.64 [R1+0x768], R46 ;  /* 0x0007682e01007387 */ /* 0x0009e80000100a00 */
[----:B------:R-:W-:Y:S04]  /*47540*/  STL.64 [R1+0x750], R40 ;  /* 0x0007502801007387 */ /* 0x000fe80000100a00 */
[----:B------:R1:W-:Y:S01]  /*47550*/  STL.64 [R1+0x758], R42 ;  /* 0x0007582a01007387 */ /* 0x0003e20000100a00 */
[C---:B----4-:R-:W-:Y:S03]  /*47560*/  HMMA.1688.F32.TF32 R44, R20.reuse, R150, R80 ;  /* 0x00000096142c723c */ /* 0x050fe60000081050 */
[----:B------:R-:W-:Y:S04]  /*47570*/  STL.64 [R1+0x740], R36 ;  /* 0x0007402401007387 */ /* 0x000fe80000100a00 */
[----:B------:R4:W-:Y:S01]  /*47580*/  STL.64 [R1+0x748], R38 ;  /* 0x0007482601007387 */ /* 0x0009e20000100a00 */
[C---:B-1----:R-:W-:Y:S06]  /*47590*/  HMMA.1688.F32.TF32 R40, R20.reuse, R146, R84 ;  /* 0x000000921428723c */ /* 0x042fec0000081054 */
[----:B----4-:R-:W-:Y:S09]  /*475a0*/  HMMA.1688.F32.TF32 R36, R20, R142, R88 ;  /* 0x0000008e1424723c */ /* 0x010ff20000081058 */
[----:B------:R-:W-:Y:S04]  /*475b0*/  STL.64 [R1+0x730], R44 ;  /* 0x0007302c01007387 */ /* 0x000fe80000100a00 */
[----:B------:R-:W-:Y:S04]  /*475c0*/  STL.64 [R1+0x738], R46 ;  /* 0x0007382e01007387 */ /* 0x000fe80000100a00 */
[----:B------:R-:W-:Y:S04]  /*475d0*/  STL.64 [R1+0x720], R40 ;  /* 0x0007202801007387 */ /* 0x000fe80000100a00 */
[----:B------:R-:W-:Y:S04]  /*475e0*/  STL.64 [R1+0x728], R42 ;  /* 0x0007282a01007387 */ /* 0x000fe80000100a00 */
[----:B------:R-:W-:Y:S04]  /*475f0*/  STL.64 [R1+0x570], R36 ;  /* 0x0005702401007387 */ /* 0x000fe80000100a00 */
[----:B------:R1:W-:Y:S04]  /*47600*/  STL.64 [R1+0x578], R38 ;  /* 0x0005782601007387 */ /* 0x0003e80000100a00 */
[----:B------:R-:W4:Y:S01]  /*47610*/  LDL.LU R48, [R1+0x310] ;  /* 0x0003100001307983 */ /* 0x000f220000300800 */
[----:B-1----:R-:W-:-:S15]  /*47620*/  HMMA.1688.F32.TF32 R36, R24, R18, R248 ;  /* 0x000000121824723c */ /* 0x002fde00000810f8 */
[----:B------:R-:W-:-:S08]  /*47630*/  NOP ;  /* 0x0000000000007918 */ /* 0x000fd00000000000 */
[----:B------:R-:W-:Y:S04]  /*47640*/  STL.64 [R1+0x710], R36 ;  /* 0x0007102401007387 */ /* 0x000fe80000100a00 */
        /* <DEDUP_REMOVED lines=16> */
[C---:B---3--:R-:W-:Y:S06]  /*47750*/  HMMA.1688.F32.TF32 R44, R24.reuse, R14, R128 ;  /* 0x0000000e182c723c */ /* 0x048fec0000081080 */
[C---:B------:R-:W-:Y:S06]  /*47760*/  HMMA.1688.F32.TF32 R40, R24.reuse, R10, R76 ;  /* 0x0000000a1828723c */ /* 0x040fec000008104c */
[C---:B-1----:R-:W-:Y:S11]  /*47770*/  HMMA.1688.F32.TF32 R36, R24.reuse, R6, R72 ;  /* 0x000000061824723c */ /* 0x042ff60000081048 */
        /* <DEDUP_REMOVED lines=26> */
[C---:B---3--:R-:W-:Y:S06]  /*47920*/  HMMA.1688.F32.TF32 R40, R24.reuse, R158, R212 ;  /* 0x0000009e1828723c */ /* 0x048fec00000810d4 */
[C---:B-1----:R-:W-:Y:S06]  /*47930*/  HMMA.1688.F32.TF32 R36, R24.reuse, R154, R108 ;  /* 0x0000009a1824723c */ /* 0x042fec000008106c */
[C---:B------:R-:W-:Y:S05]  /*47940*/  HMMA.1688.F32.TF32 R116, R24.reuse, R146, R116 ;  /* 0x000000921874723c */ /* 0x040fea0000081074 */
[----:B------:R-:W-:Y:S04]  /*47950*/  STL.64 [R1+0x2c0], R44 ;  /* 0x0002c02c01007387 */ /* 0x000fe80000100a00 */
[----:B------:R-:W-:Y:S01]  /*47960*/  STL.64 [R1+0x2c8], R46 ;  /* 0x0002c82e01007387 */ /* 0x000fe20000100a00 */
[----:B------:R-:W-:Y:S03]  /*47970*/  HMMA.1688.F32.TF32 R32, R24, R142, R32 ;  /* 0x0000008e1820723c */ /* 0x000fe60000081020 */
[----:B------:R-:W-:Y:S04]  /*47980*/  STL.64 [R1+0x2b0], R40 ;  /* 0x0002b02801007387 */ /* 0x000fe80000100a00 */
[----:B------:R-:W-:Y:S04]  /*47990*/  STL.64 [R1+0x2b8], R42 ;  /* 0x0002b82a01007387 */ /* 0x000fe80000100a00 */
[----:B------:R-:W-:Y:S04]  /*479a0*/  STL.64 [R1+0x47e8], R114 ;  /* 0x0047e87201007387 */ /* 0x000fe80000100a00 */
[----:B------:R-:W-:Y:S04]  /*479b0*/  STL.64 [R1+0x290], R36 ;  /* 0x0002902401007387 */ /* 0x000fe80000100a00 */
[----:B------:R1:W-:Y:S04]  /*479c0*/  STL.64 [R1+0x298], R38 ;  /* 0x0002982601007387 */ /* 0x0003e80000100a00 */
[----:B------:R-:W-:Y:S04]  /*479d0*/  STL.64 [R1+0x47e0], R112 ;  /* 0x0047e07001007387 */ /* 0x000fe80000100a00 */
[----:B------:R-:W-:Y:S04]  /*479e0*/  STL.64 [R1+0x47f8], R118 ;  /* 0x0047f87601007387 */ /* 0x000fe80000100a00 */
[----:B------:R-:W-:Y:S04]  /*479f0*/  STL.64 [R1+0x47f0], R116 ;  /* 0x0047f07401007387 */ /* 0x000fe80000100a00 */
[----:B------:R-:W-:Y:S04]  /*47a00*/  STL.64 [R1+0x4808], R34 ;  /* 0x0048082201007387 */ /* 0x000fe80000100a00 */
[----:B------:R-:W-:Y:S01]  /*47a10*/  STL.64 [R1+0x4800], R32 ;  /* 0x0048002001007387 */ /* 0x000fe20000100a00 */
[----:B------:R-:W-:Y:S01]  /*47a20*/  MOV R72, R236 ;  /* 0x000000ec00487202 */ /* 0x000fe20000000f00 */
[----:B------:R-:W-:Y:S01]  /*47a30*/  IMAD.MOV.U32 R73, RZ, RZ, R237 ;  /* 0x000000ffff497224 */ /* 0x000fe200078e00ed */
[----:B------:R-:W-:Y:S01]  /*47a40*/  MOV R75, R239 ;  /* 0x000000ef004b7202 */ /* 0x000fe20000000f00 */
[----:B------:R-:W-:Y:S01]  /*47a50*/  IMAD.MOV.U32 R74, RZ, RZ, R238 ;  /* 0x000000ffff4a7224 */ /* 0x000fe200078e00ee */
[----:B------:R-:W-:Y:S01]  /*47a60*/  HMMA.1688.F32.TF32 R240, R136, R166, R240 ;  /* 0x000000a688f0723c */ /* 0x000fe200000810f0 */
[----:B------:R-:W-:Y:S01]  /*47a70*/  IMAD.MOV.U32 R76, RZ, RZ, R232 ;  /* 0x000000ffff4c7224 */ /* 0x000fe200078e00e8 */
[----:B------:R-:W-:Y:S01]  /*47a80*/  MOV R78, R234 ;  /* 0x000000ea004e7202 */ /* 0x000fe20000000f00 */
[----:B------:R-:W-:Y:S01]  /*47a90*/  IMAD.MOV.U32 R77, RZ, RZ, R233 ;  /* 0x000000ffff4d7224 */ /* 0x000fe200078e00e9 */
[----:B------:R-:W-:Y:S01]  /*47aa0*/  LOP3.LUT R219, R0, 0x40, RZ, 0x3c, !PT ;  /* 0x0000004000db7812 */ /* 0x000fe200078e3cff */
[----:B------:R-:W-:Y:S01]  /*47ab0*/  IMAD.MOV.U32 R79, RZ, RZ, R228 ;  /* 0x000000ffff4f7224 */ /* 0x000fe200078e00e4 */
[----:B--2---:R-:W-:Y:S01]  /*47ac0*/  LDS R21, [R252+UR12+0x3000] ;  /* 0x0030000cfc157984 */ /* 0x004fe20008000800 */
[----:B------:R-:W-:Y:S01]  /*47ad0*/  IMAD.MOV.U32 R128, RZ, RZ, R227 ;  /* 0x000000ffff807224 */ /* 0x000fe200078e00e3 */
[----:B------:R-:W-:Y:S01]  /*47ae0*/  MOV R130, R231 ;  /* 0x000000e700827202 */ /* 0x000fe20000000f00 */
[----:B------:R-:W-:Y:S01]  /*47af0*/  IMAD.MOV.U32 R129, RZ, RZ, R230 ;  /* 0x000000ffff817224 */ /* 0x000fe200078e00e6 */
[----:B------:R-:W-:Y:S01]  /*47b00*/  LDS R20, [R219+UR12+0x3000] ;  /* 0x0030000cdb147984 */ /* 0x000fe20008000800 */
[----:B------:R-:W-:-:S03]  /*47b10*/  IMAD.MOV.U32 R131, RZ, RZ, R235 ;  /* 0x000000ffff837224 */ /* 0x000fc600078e00eb */
[----:B------:R-:W-:Y:S04]  /*47b20*/  LDS R22, [R219+UR12+0x3800] ;  /* 0x0038000cdb167984 */ /* 0x000fe80008000800 */
[----:B------:R-:W2:Y:S04]  /*47b30*/  LDS R23, [R252+UR12+0x3800] ;  /* 0x0038000cfc177984 */ /* 0x000ea80008000800 */
[----:B------:R-:W-:Y:S04]  /*47b40*/  LDS R185, [R252+UR12+0x3100] ;  /* 0x0031000cfcb97984 */ /* 0x000fe80008000800 */
[----:B------:R-:W-:Y:S01]  /*47b50*/  LDS R187, [R252+UR12+0x3900] ;  /* 0x0039000cfcbb7984 */ /* 0x000fe20008000800 */
[C---:B----4-:R-:W-:Y:S03]  /*47b60*/  HMMA.1688.F32.TF32 R24, R136.reuse, R18, R48 ;  /* 0x000000128818723c */ /* 0x050fe60000081030 */
[----:B------:R-:W-:Y:S04]  /*47b70*/  LDS R184, [R219+UR12+0x3100] ;  /* 0x0031000cdbb87984 */ /* 0x000fe80008000800 */
[----:B------:R-:W-:Y:S01]  /*47b80*/  LDS R186, [R219+UR12+0x3900] ;  /* 0x0039000cdbba7984 */ /* 0x000fe20008000800 */
[C---:B-1----:R-:W-:Y:S06]  /*47b90*/  HMMA.1688.F32.TF32 R36, R136.reuse, R14, R68 ;  /* 0x0000000e8824723c */ /* 0x042fec0000081044 */
[C---:B------:R-:W-:Y:S09]  /*47ba0*/  HMMA.1688.F32.TF32 R40, R136.reuse, R10, R52 ;  /* 0x0000000a8828723c */ /* 0x040ff20000081034 */
[----:B------:R-:W-:Y:S04]  /*47bb0*/  STL.64 [R1+0x4818], R26 ;  /* 0x0048181a01007387 */ /* 0x000fe80000100a00 */
[----:B------:R-:W-:Y:S04]  /*47bc0*/  STL.64 [R1+0x4810], R24 ;  /* 0x0048101801007387 */ /* 0x000fe80000100a00 */
[----:B------:R-:W-:Y:S04]  /*47bd0*/  STL.64 [R1+0x4828], R38 ;  /* 0x0048282601007387 */ /* 0x000fe80000100a00 */
        /* <DEDUP_REMOVED lines=13> */
[----:B------:R-:W4:Y:S01]  /*47cb0*/  LDL.LU R234, [R1+0x49d8] ;  /* 0x0049d80001ea7983 */ /* 0x000f220000300800 */
[----:B------:R-:W-:Y:S03]  /*47cc0*/  HMMA.1688.F32.TF32 R44, R136, R6, R248 ;  /* 0x00000006882c723c */ /* 0x000fe600000810f8 */
[----:B------:R-:W2:Y:S04]  /*47cd0*/  LDL.LU R228, [R1+0x49d4] ;  /* 0x0049d40001e47983 */ /* 0x000ea80000300800 */
[----:B------:R-:W4:Y:S01]  /*47ce0*/  LDL.LU R68, [R1] ;  /* 0x0000000001447983 */ /* 0x000f220000300800 */
[----:B------:R-:W-:-:S03]  /*47cf0*/  IMAD.MOV.U32 R248, RZ, RZ, R229 ;  /* 0x000000fffff87224 */ /* 0x000fc600078e00e5 */
[----:B------:R-:W4:Y:S01]  /*47d00*/  LDL.LU R69, [R1+0x4] ;  /* 0x0000040001457983 */ /* 0x000f220000300800 */
[----:B------:R-:W-:-:S03]  /*47d10*/  MOV R249, R224 ;  /* 0x000000e000f97202 */ /* 0x000fc60000000f00 */
[----:B------:R-:W4:Y:S01]  /*47d20*/  LDL.LU R70, [R1+0x8] ;  /* 0x0000080001467983 */ /* 0x000f220000300800 */
[----:B------:R-:W-:-:S03]  /*47d30*/  IMAD.MOV.U32 R250, RZ, RZ, R225 ;  /* 0x000000fffffa7224 */ /* 0x000fc600078e00e1 */
[----:B------:R-:W4:Y:S01]  /*47d40*/  LDL.LU R71, [R1+0xc] ;  /* 0x00000c0001477983 */ /* 0x000f220000300800 */
[----:B------:R-:W-:-:S03]  /*47d50*/  IMAD.MOV.U32 R251, RZ, RZ, R226 ;  /* 0x000000fffffb7224 */ /* 0x000fc600078e00e2 */
[----:B------:R-:W2:Y:S01]  /*47d60*/  LDL.LU R229, [R1+0x49d0] ;  /* 0x0049d00001e57983 */ /* 0x000ea20000300800 */
[----:B------:R-:W-:-:S03]  /*47d70*/  MOV R52, R28 ;  /* 0x0000001c00347202 */ /* 0x000fc60000000f00 */
[----:B------:R-:W4:Y:S01]  /*47d80*/  LDL.LU R224, [R1+0x49cc] ;  /* 0x0049cc0001e07983 */ /* 0x000f220000300800 */
[----:B------:R-:W-:-:S03]  /*47d90*/  IMAD.MOV.U32 R53, RZ, RZ, R29 ;  /* 0x000000ffff357224 */ /* 0x000fc600078e001d */
[----:B------:R-:W4:Y:S01]  /*47da0*/  LDL.LU R225, [R1+0x49c8] ;  /* 0x0049c80001e17983 */ /* 0x000f220000300800 */
[----:B------:R-:W-:-:S03]  /*47db0*/  IMAD.MOV.U32 R54, RZ, RZ, R30 ;  /* 0x000000ffff367224 */ /* 0x000fc600078e001e */
[----:B------:R-:W4:Y:S01]  /*47dc0*/  LDL.LU R226, [R1+0x49c4] ;  /* 0x0049c40001e27983 */ /* 0x000f220000300800 */
[----:B------:R-:W-:-:S03]  /*47dd0*/  MOV R55, R31 ;  /* 0x0000001f00377202 */ /* 0x000fc60000000f00 */
        /* <DEDUP_REMOVED lines=8> */
[----:B------:R-:W-:Y:S04]  /*47e60*/  STL.64 [R1+0x4848], R46 ;  /* 0x0048482e01007387 */ /* 0x000fe80000100a00 */
[----:B------:R-:W-:Y:S01]  /*47e70*/  STL.64 [R1+0x4840], R44 ;  /* 0x0048402c01007387 */ /* 0x000fe20000100a00 */
[C---:B------:R-:W-:Y:S06]  /*47e80*/  HMMA.1688.F32.TF32 R120, R136.reuse, R158, R52 ;  /* 0x0000009e8878723c */ /* 0x040fec0000081034 */
[C---:B---3--:R-:W-:Y:S06]  /*47e90*/  HMMA.1688.F32.TF32 R236, R136.reuse, R170, R236 ;  /* 0x000000aa88ec723c */ /* 0x048fec00000810ec */
[C---:B--2---:R-:W-:Y:S06]  /*47ea0*/  HMMA.1688.F32.TF32 R28, R136.reuse, R178, R28 ;  /* 0x000000b2881c723c */ /* 0x044fec000008101c */
[C---:B----4-:R-:W-:Y:S06]  /*47eb0*/  HMMA.1688.F32.TF32 R224, R136.reuse, R174, R224 ;  /* 0x000000ae88e0723c */ /* 0x050fec00000810e0 */
[C---:B------:R-:W-:Y:S06]  /*47ec0*/  HMMA.1688.F32.TF32 R228, R136.reuse, R66, R228 ;  /* 0x0000004288e4723c */ /* 0x040fec00000810e4 */
[C---:B------:R-:W-:Y:S05]  /*47ed0*/  HMMA.1688.F32.TF32 R232, R136.reuse, R62, R232 ;  /* 0x0000003e88e8723c */ /* 0x040fea00000810e8 */
        /* <DEDUP_REMOVED lines=8> */
[C---:B------:R-:W-:Y:S03]  /*47f60*/  HMMA.1688.F32.TF32 R108, R136.reuse, R162, R68 ;  /* 0x000000a2886c723c */ /* 0x040fe60000081044 */
        /* <DEDUP_REMOVED lines=8> */
[----:B------:R-:W-:Y:S04]  /*47ff0*/  STL.64 [R1+0x48b8], R110 ;  /* 0x0048b86e01007387 */ /* 0x000fe80000100a00 */
[----:B------:R-:W-:Y:S04]  /*48000*/  STL.64 [R1+0x48b0], R108 ;  /* 0x0048b06c01007387 */ /* 0x000fe80000100a00 */
[----:B------:R-:W3:Y:S04]  /*48010*/  LDL.LU R52, [R1+0x560] ;  /* 0x0005600001347983 */ /* 0x000ee80000300800 */
[----:B------:R-:W3:Y:S04]  /*48020*/  LDL.LU R53, [R1+0x564] ;  /* 0x0005640001357983 */ /* 0x000ee80000300800 */
[----:B------:R-:W3:Y:S04]  /*48030*/  LDL.LU R54, [R1+0x568] ;  /* 0x0005680001367983 */ /* 0x000ee80000300800 */
[----:B------:R-:W3:Y:S01]  /*48040*/  LDL.LU R55, [R1+0x56c] ;  /* 0x00056c0001377983 */ /* 0x000ee20000300800 */
[C---:B------:R-:W-:Y:S06]  /*48050*/  HMMA.1688.F32.TF32 R124, R136.reuse, R154, R128 ;  /* 0x0000009a887c723c */ /* 0x040fec0000081080 */
[C---:B------:R-:W-:Y:S06]  /*48060*/  HMMA.1688.F32.TF32 R128, R136.reuse, R150, R248 ;  /* 0x000000968880723c */ /* 0x040fec00000810f8 */
[C---:B------:R-:W-:Y:S06]  /*48070*/  HMMA.1688.F32.TF32 R132, R136.reuse, R146, R76 ;  /* 0x000000928884723c */ /* 0x040fec000008104c */
[----:B------:R-:W-:Y:S06]  /*48080*/  HMMA.1688.F32.TF32 R136, R136, R142, R72 ;  /* 0x0000008e8888723c */ /* 0x000fec0000081048 */
[C---:B------:R-:W-:Y:S01]  /*48090*/  HMMA.1688.F32.TF32 R180, R20.reuse, R18, R48 ;  /* 0x0000001214b4723c */ /* 0x040fe20000081030 */
        /* <DEDUP_REMOVED lines=8> */
[----:B------:R-:W-:Y:S04]  /*48120*/  STL.64 [R1+0x48e8], R130 ;  /* 0x0048e88201007387 */ /* 0x000fe80000100a00 */
[----:B------:R-:W-:Y:S04]  /*48130*/  STL.64 [R1+0x48e0], R128 ;  /* 0x0048e08001007387 */ /* 0x000fe80000100a00 */
[----:B------:R-:W-:Y:S04]  /*48140*/  STL.64 [R1+0x48f8], R134 ;  /* 0x0048f88601007387 */ /* 0x000fe80000100a00 */
[----:B------:R-:W-:Y:S04]  /*48150*/  STL.64 [R1+0x48f0], R132 ;  /* 0x0048f08401007387 */ /* 0x000fe80000100a00 */
[----:B------:R-:W-:Y:S04]  /*48160*/  STL.64 [R1+0x4908], R138 ;  /* 0x0049088a01007387 */ /* 0x000fe80000100a00 */
[----:B------:R-:W-:Y:S04]  /*48170*/  STL.64 [R1+0x4900], R136 ;  /* 0x0049008801007387 */ /* 0x000fe80000100a00 */
[----:B------:R-:W-:Y:S04]  /*48180*/  STL [R1+0x4740], R180 ;  /* 0x004740b401007387 */ /* 0x000fe80000100800 */
[----:B------:R-:W-:Y:S04]  /*48190*/  STL [R1+0x473c], R181 ;  /* 0x00473cb501007387 */ /* 0x000fe80000100800 */
[----:B------:R-:W-:Y:S04]  /*481a0*/  STL [R1+0x4738], R182 ;  /* 0x004738b601007387 */ /* 0x000fe80000100800 */
[----:B------:R-:W-:Y:S04]  /*481b0*/  STL [R1+0x4734], R183 ;  /* 0x004734b701007387 */ /* 0x000fe80000100800 */
[----:B------:R-:W4:Y:S04]  /*481c0*/  LDL.LU R76, [R1+0x1c0] ;  /* 0x0001c000014c7983 */ /* 0x000f280000300800 */
[----:B------:R-:W4:Y:S04]  /*481d0*/  LDL.LU R77, [R1+0x1c4] ;  /* 0x0001c400014d7983 */ /* 0x000f280000300800 */
[----:B------:R-:W4:Y:S04]  /*481e0*/  LDL.LU R78, [R1+0x1c8] ;  /* 0x0001c800014e7983 */ /* 0x000f280000300800 */
[----:B------:R-:W4:Y:S01]  /*481f0*/  LDL.LU R79, [R1+0x1cc] ;  /* 0x0001cc00014f7983 */ /* 0x000f220000300800 */
[----:B--2---:R-:W-:-:S15]  /*48200*/  HMMA.1688.F32.TF32 R48, R20, R14, R68 ;  /* 0x0000000e1430723c */ /* 0x004fde0000081044 */
[----:B------:R-:W-:-:S08]  /*48210*/  NOP ;  /* 0x0000000000007918 */ /* 0x000fd00000000000 */
[----:B------:R-:W-:Y:S01]  /*48220*/  STL [R1+0x471c], R48 ;  /* 0x00471c3001007387 */ /* 0x000fe20000100800 */
[C---:B---3--:R-:W-:Y:S03]  /*48230*/  HMMA.1688.F32.TF32 R52, R20.reuse, R10, R52 ;  /* 0x0000000a1434723c */ /* 0x048fe60000081034 */
[----:B------:R-:W-:Y:S04]  /*48240*/  STL [R1+0x4718], R49 ;  /* 0x0047183101007387 */ /* 0x000fe80000100800 */
[----:B------:R-:W-:Y:S04]  /*48250*/  STL [R1+0x4714], R50 ;  /* 0x0047143201007387 */ /* 0x000fe80000100800 */
[----:B------:R-:W-:Y:S04]  /*48260*/  STL [R1+0x4710], R51 ;  /* 0x0047103301007387 */ /* 0x000fe80000100800 */
[----:B------:R-:W2:Y:S04]  /*48270*/  LDL.LU R92, [R1+0x1b0] ;  /* 0x0001b000015c7983 */ /* 0x000ea80000300800 */
[----:B------:R-:W2:Y:S04]  /*48280*/  LDL.LU R93, [R1+0x1b4] ;  /* 0x0001b400015d7983 */ /* 0x000ea80000300800 */
[----:B------:R-:W2:Y:S04]  /*48290*/  LDL.LU R94, [R1+0x1b8] ;  /* 0x0001b800015e7983 */ /* 0x000ea80000300800 */
[----:B------:R-:W2:Y:S04]  /*482a0*/  LDL.LU R95, [R1+0x1bc] ;  /* 0x0001bc00015f7983 */ /* 0x000ea80000300800 */
[----:B------:R-:W-:Y:S04]  /*482b0*/  STL [R1+0x470c], R52 ;  /* 0x00470c3401007387 */ /* 0x000fe80000100800 */
[----:B------:R-:W-:Y:S04]  /*482c0*/  STL [R1+0x4708], R53 ;  /* 0x0047083501007387 */ /* 0x000fe80000100800 */
[----:B------:R-:W-:Y:S04]  /*482d0*/  STL [R1+0x4704], R54 ;  /* 0x0047043601007387 */ /* 0x000fe80000100800 */
[----:B------:R-:W-:Y:S04]  /*482e0*/  STL [R1+0x4700], R55 ;  /* 0x0047003701007387 */ /* 0x000fe80000100800 */
        /* <DEDUP_REMOVED lines=12> */
[C---:B----4-:R-:W-:Y:S03]  /*483b0*/  HMMA.1688.F32.TF32 R56, R20.reuse, R6, R248 ;  /* 0x000000061438723c */ /* 0x050fe600000810f8 */
[----:B------:R-:W-:Y:S04]  /*483c0*/  LDS R248, [R219+UR12+0x3080] ;  /* 0x0030800cdbf87984 */ /* 0x000fe80008000800 */
[----:B------:R-:W-:Y:S04]  /*483d0*/  LDS R250, [R219+UR12+0x3880] ;  /* 0x0038800cdbfa7984 */ /* 0x000fe80008000800 */
[----:B------:R-:W-:Y:S04]  /*483e0*/  LDS R249, [R252+UR12+0x3080] ;  /* 0x0030800cfcf97984 */ /* 0x000fe80008000800 */
[----:B------:R-:W1:Y:S01]  /*483f0*/  LDS R251, [R252+UR12+0x3880] ;  /* 0x0038800cfcfb7984 */ /* 0x000e620008000800 */
[C---:B------:R-:W-:Y:S07]  /*48400*/  HMMA.1688.F32.TF32 R84, R20.reuse, R178, R76 ;  /* 0x000000b21454723c */ /* 0x040fee000008104c */
[----:B------:R-:W-:Y:S04]  /*48410*/  STL [R1+0x472c], R56 ;  /* 0x00472c3801007387 */ /* 0x000fe80000100800 */
[----:B------:R-:W-:Y:S04]  /*48420*/  STL [R1+0x4728], R57 ;  /* 0x0047283901007387 */ /* 0x000fe80000100800 */
[----:B------:R-:W-:Y:S04]  /*48430*/  STL [R1+0x4724], R58 ;  /* 0x0047243a01007387 */ /* 0x000fe80000100800 */
[----:B------:R-:W-:Y:S04]  /*48440*/  STL [R1+0x4720], R59 ;  /* 0x0047203b01007387 */ /* 0x000fe80000100800 */
[----:B------:R-:W4:Y:S04]  /*48450*/  LDL.LU R76, [R1+0x170] ;  /* 0x00017000014c7983 */ /* 0x000f280000300800 */
[----:B------:R-:W4:Y:S04]  /*48460*/  LDL.LU R77, [R1+0x174] ;  /* 0x00017400014d7983 */ /* 0x000f280000300800 */
[----:B------:R-:W4:Y:S04]  /*48470*/  LDL.LU R78, [R1+0x178] ;  /* 0x00017800014e7983 */ /* 0x000f280000300800 */
[----:B------:R-:W4:Y:S04]  /*48480*/  LDL.LU R79, [R1+0x17c] ;  /* 0x00017c00014f7983 */ /* 0x000f280000300800 */
[----:B------:R-:W-:Y:S04]  /*48490*/  STL [R1+0x474c], R84 ;  /* 0x00474c5401007387 */ /* 0x000fe80000100800 */
[----:B------:R-:W-:Y:S04]  /*484a0*/  STL [R1+0x4748], R85 ;  /* 0x0047485501007387 */ /* 0x000fe80000100800 */
[----:B------:R-:W-:Y:S04]  /*484b0*/  STL [R1+0x4744], R86 ;  /* 0x0047445601007387 */ /* 0x000fe80000100800 */
[----:B------:R-:W-:Y:S01]  /*484c0*/  STL [R1+0x4730], R87 ;  /* 0x0047305701007387 */ /* 0x000fe20000100800 */
[----:B--2---:R-:W-:-:S15]  /*484d0*/  HMMA.1688.F32.TF32 R88, R20, R174, R92 ;  /* 0x000000ae1458723c */ /* 0x004fde000008105c */
[----:B------:R-:W-:-:S08]  /*484e0*/  NOP ;  /* 0x0000000000007918 */ /* 0x000fd00000000000 */
[----:B------:R-:W-:Y:S04]  /*484f0*/  STL [R1+0x475c], R88 ;  /* 0x00475c5801007387 */ /* 0x000fe80000100800 */
[----:B------:R-:W-:Y:S04]  /*48500*/  STL [R1+0x4758], R89 ;  /* 0x0047585901007387 */ /* 0x000fe80000100800 */
[----:B------:R-:W-:Y:S01]  /*48510*/  STL [R1+0x4754], R90 ;  /* 0x0047545a01007387 */ /* 0x000fe20000100800 */
[C---:B---3--:R-:W-:Y:S03]  /*48520*/  HMMA.1688.F32.TF32 R92, R20.reuse, R66, R68 ;  /* 0x00000042145c723c */ /* 0x048fe60000081044 */
[----:B------:R-:W-:Y:S04]  /*48530*/  STL [R1+0x4750], R91 ;  /* 0x0047505b01007387 */ /* 0x000fe80000100800 */
[----:B------:R-:W2:Y:S04]  /*48540*/  LDL.LU R68, [R1+0x300] ;  /* 0x0003000001447983 */ /* 0x000ea80000300800 */
[----:B------:R-:W2:Y:S04]  /*48550*/  LDL.LU R69, [R1+0x304] ;  /* 0x0003040001457983 */ /* 0x000ea80000300800 */
[----:B------:R-:W2:Y:S04]  /*48560*/  LDL.LU R70, [R1+0x308] ;  /* 0x0003080001467983 */ /* 0x000ea80000300800 */
[----:B------:R-:W2:Y:S01]  /*48570*/  LDL.LU R71, [R1+0x30c] ;  /* 0x00030c0001477983 */ /* 0x000ea20000300800 */
[C---:B------:R-:W-:Y:S03]  /*48580*/  HMMA.1688.F32.TF32 R96, R20.reuse, R62, R96 ;  /* 0x0000003e1460723c */ /* 0x040fe60000081060 */
[----:B------:R-:W-:Y:S04]  /*48590*/  STL [R1+0x476c], R92 ;  /* 0x00476c5c01007387 */ /* 0x000fe80000100800 */
[----:B------:R-:W-:Y:S04]  /*485a0*/  STL [R1+0x4768], R93 ;  /* 0x0047685d01007387 */ /* 0x000fe80000100800 */
[----:B------:R-:W-:Y:S04]  /*485b0*/  STL [R1+0x4764], R94 ;  /* 0x0047645e01007387 */ /* 0x000fe80000100800 */
[----:B------:R-:W-:Y:S01]  /*485c0*/  STL [R1+0x4760], R95 ;  /* 0x0047605f01007387 */ /* 0x000fe20000100800 */
[C---:B------:R-:W-:Y:S07]  /*485d0*/  HMMA.1688.F32.TF32 R100, R20.reuse, R170, R72 ;  /* 0x000000aa1464723c */ /* 0x040fee0000081048 */
[----:B------:R-:W-:Y:S04]  /*485e0*/  STL [R1+0x477c], R96 ;  /* 0x00477c6001007387 */ /* 0x000fe80000100800 */
[----:B------:R-:W-:Y:S04]  /*485f0*/  STL [R1+0x4778], R97 ;  /* 0x0047786101007387 */ /* 0x000fe80000100800 */
[----:B------:R-:W-:Y:S04]  /*48600*/  STL [R1+0x4774], R98 ;  /* 0x0047746201007387 */ /* 0x000fe80000100800 */
[----:B------:R-:W-:Y:S04]  /*48610*/  STL [R1+0x4770], R99 ;  /* 0x0047706301007387 */ /* 0x000fe80000100800 */
[----:B------:R-:W3:Y:S04]  /*48620*/  LDL.LU R72, [R1+0x2f0] ;  /* 0x0002f00001487983 */ /* 0x000ee80000300800 */
[----:B------:R-:W3:Y:S04]  /*48630*/  LDL.LU R73, [R1+0x2f4] ;  /* 0x0002f40001497983 */ /* 0x000ee80000300800 */
[----:B------:R-:W3:Y:S04]  /*48640*/  LDL.LU R74, [R1+0x2f8] ;  /* 0x0002f800014a7983 */ /* 0x000ee80000300800 */
[----:B------:R-:W3:Y:S01]  /*48650*/  LDL.LU R75, [R1+0x2fc] ;  /* 0x0002fc00014b7983 */ /* 0x000ee20000300800 */
[C---:B----4-:R-:W-:Y:S03]  /*48660*/  HMMA.1688.F32.TF32 R104, R20.reuse, R166, R76 ;  /* 0x000000a61468723c */ /* 0x050fe6000008104c */
        /* <DEDUP_REMOVED lines=24> */
[----:B--2---:R-:W-:-:S15]  /*487f0*/  HMMA.1688.F32.TF32 R68, R20, R162, R68 ;  /* 0x000000a21444723c */ /* 0x004fde0000081044 */
[----:B------:R-:W-:-:S08]  /*48800*/  NOP ;  /* 0x0000000000007918 */ /* 0x000fd00000000000 */
[----:B------:R-:W-:Y:S04]  /*48810*/  STL [R1+0x47ac], R68 ;  /* 0x0047ac4401007387 */ /* 0x000fe80000100800 */
[----:B------:R-:W-:Y:S04]  /*48820*/  STL [R1+0x47a8], R69 ;  /* 0x0047a84501007387 */ /* 0x000fe80000100800 */
[----:B------:R-:W-:Y:S04]  /*48830*/  STL [R1+0x47a4], R70 ;  /* 0x0047a44601007387 */ /* 0x000fe80000100800 */
[----:B------:R-:W-:Y:S04]  /*48840*/  STL [R1+0x47a0], R71 ;  /* 0x0047a04701007387 */ /* 0x000fe80000100800 */
[----:B------:R-:W1:Y:S04]  /*48850*/  LDL.LU R204, [R1+0x910] ;  /* 0x0009100001cc7983 */ /* 0x000e680000300800 */
[----:B------:R-:W1:Y:S04]  /*48860*/  LDL.LU R205, [R1+0x914] ;  /* 0x0009140001cd7983 */ /* 0x000e680000300800 */
[----:B------:R-:W1:Y:S04]  /*48870*/  LDL.LU R206, [R1+0x918] ;  /* 0x0009180001ce7983 */ /* 0x000e680000300800 */
[----:B------:R-:W1:Y:S04]  /*48880*/  LDL.LU R207, [R1+0x91c] ;  /* 0x00091c0001cf7983 */ /* 0x000e680000300800 */
[----:B------:R-:W2:Y:S04]  /*48890*/  LDL.LU R200, [R1+0x8a0] ;  /* 0x0008a00001c87983 */ /* 0x000ea80000300800 */
[----:B------:R-:W2:Y:S04]  /*488a0*/  LDL.LU R201, [R1+0x8a4] ;  /* 0x0008a40001c97983 */ /* 0x000ea80000300800 */
[----:B------:R-:W2:Y:S04]  /*488b0*/  LDL.LU R202, [R1+0x8a8] ;  /* 0x0008a80001ca7983 */ /* 0x000ea80000300800 */
[----:B------:R-:W2:Y:S01]  /*488c0*/  LDL.LU R203, [R1+0x8ac] ;  /* 0x0008ac0001cb7983 */ /* 0x000ea20000300800 */
[----:B---3--:R-:W-:-:S15]  /*488d0*/  HMMA.1688.F32.TF32 R72, R20, R158, R72 ;  /* 0x0000009e1448723c */ /* 0x008fde0000081048 */
[----:B------:R-:W-:-:S08]  /*488e0*/  NOP ;  /* 0x0000000000007918 */ /* 0x000fd00000000000 */
        /* <DEDUP_REMOVED lines=8> */
[C---:B----4-:R-:W-:Y:S06]  /*48970*/  HMMA.1688.F32.TF32 R76, R20.reuse, R154, R76 ;  /* 0x0000009a144c723c */ /* 0x050fec000008104c */
[C---:B------:R-:W-:Y:S06]  /*48980*/  HMMA.1688.F32.TF32 R80, R20.reuse, R150, R188 ;  /* 0x000000961450723c */ /* 0x040fec00000810bc */
[C---:B------:R-:W-:Y:S06]  /*48990*/  HMMA.1688.F32.TF32 R188, R20.reuse, R142, R220 ;  /* 0x0000008e14bc723c */ /* 0x040fec00000810dc */
[----:B------:R-:W-:Y:S05]  /*489a0*/  HMMA.1688.F32.TF32 R192, R20, R146, R192 ;  /* 0x0000009214c0723c */ /* 0x000fea00000810c0 */
[----:B------:R-:W-:Y:S04]  /*489b0*/  STL [R1+0x47cc], R76 ;  /* 0x0047cc4c01007387 */ /* 0x000fe80000100800 */
[----:B------:R-:W-:Y:S04]  /*489c0*/  STL [R1+0x47c8], R77 ;  /* 0x0047c84d01007387 */ /* 0x000fe80000100800 */
[----:B------:R-:W-:Y:S04]  /*489d0*/  STL [R1+0x47c4], R78 ;  /* 0x0047c44e01007387 */ /* 0x000fe80000100800 */
[----:B------:R-:W-:Y:S04]  /*489e0*/  STL [R1+0x47c0], R79 ;  /* 0x0047c04f01007387 */ /* 0x000fe80000100800 */
[----:B------:R-:W-:Y:S04]  /*489f0*/  STL [R1+0x47dc], R80 ;  /* 0x0047dc5001007387 */ /* 0x000fe80000100800 */
[----:B------:R-:W-:Y:S04]  /*48a00*/  STL [R1+0x47d8], R81 ;  /* 0x0047d85101007387 */ /* 0x000fe80000100800 */
[----:B------:R-:W-:Y:S04]  /*48a10*/  STL [R1+0x47d4], R82 ;  /* 0x0047d45201007387 */ /* 0x000fe80000100800 */
[----:B------:R-:W-:Y:S04]  /*48a20*/  STL [R1+0x47d0], R83 ;  /* 0x0047d05301007387 */ /* 0x000fe80000100800 */
[----:B------:R-:W-:Y:S04]  /*48a30*/  STL.64 [R1+0x4918], R194 ;  /* 0x004918c201007387 */ /* 0x000fe80000100a00 */
[----:B------:R-:W-:Y:S04]  /*48a40*/  STL.64 [R1+0x4910], R192 ;  /* 0x004910c001007387 */ /* 0x000fe80000100a00 */
[----:B------:R-:W-:Y:S04]  /*48a50*/  STL.64 [R1+0x4928], R190 ;  /* 0x004928be01007387 */ /* 0x000fe80000100a00 */
[----:B------:R-:W-:Y:S04]  /*48a60*/  STL.64 [R1+0x4920], R188 ;  /* 0x004920bc01007387 */ /* 0x000fe80000100a00 */
[----:B------:R-:W-:Y:S04]  /*48a70*/  LDS R220, [R219+UR12+0x3180] ;  /* 0x0031800cdbdc7984 */ /* 0x000fe80008000800 */
[----:B------:R-:W-:Y:S04]  /*48a80*/  LDS R222, [R219+UR12+0x3980] ;  /* 0x0039800cdbde7984 */ /* 0x000fe80008000800 */
[----:B------:R-:W-:Y:S04]  /*48a90*/  LDS R221, [R252+UR12+0x3180] ;  /* 0x0031800cfcdd7984 */ /* 0x000fe80008000800 */
[----:B------:R-:W4:Y:S01]  /*48aa0*/  LDS R223, [R252+UR12+0x3980] ;  /* 0x0039800cfcdf7984 */ /* 0x000f220008000800 */
[----:B-1----:R-:W-:Y:S03]  /*48ab0*/  HMMA.1688.F32.TF32 R20, R248, R18, R204 ;  /* 0x00000012f814723c */ /* 0x002fe600000810cc */
[----:B------:R-:W4:-:S15]  /*48ac0*/  LDL.LU R204, [R1+0x780] ;  /* 0x0007800001cc7983 */ /* 0x000f1e0000300800 */
[----:B------:R-:W-:-:S05]  /*48ad0*/  NOP ;  /* 0x0000000000007918 */ /* 0x000fca0000000000 */
[----:B------:R-:W-:Y:S04]  /*48ae0*/  STL.64 [R1+0xf0], R20 ;  /* 0x0000f01401007387 */ /* 0x000fe80000100a00 */
[----:B------:R2:W-:Y:S04]  /*48af0*/  STL.64 [R1+0xf8], R22 ;  /* 0x0000f81601007387 */ /* 0x0005e80000100a00 */
[----:B------:R-:W4:Y:S04]  /*48b00*/  LDL.LU R205, [R1+0x784] ;  /* 0x0007840001cd7983 */ /* 0x000f280000300800 */
[----:B------:R-:W4:Y:S04]  /*48b10*/  LDL.LU R206, [R1+0x788] ;  /* 0x0007880001ce7983 */ /* 0x000f280000300800 */
[----:B------:R-:W4:Y:S01]  /*48b20*/  LDL.LU R207, [R1+0x78c] ;  /* 0x00078c0001cf7983 */ /* 0x000f220000300800 */
[----:B--2---:R-:W-:Y:S03]  /*48b30*/  HMMA.1688.F32.TF32 R20, R248, R14, R200 ;  /* 0x0000000ef814723c */ /* 0x004fe600000810c8 */
        /* <DEDUP_REMOVED lines=16> */
[----:B------:R-:W-:Y:S01]  /*48c40*/  IMAD.MOV.U32 R52, RZ, RZ, R20 ;  /* 0x000000ffff347224 */ /* 0x000fe200078e0014 */
[----:B------:R-:W-:Y:S01]  /*48c50*/  MOV R53, R21 ;  /* 0x0000001500357202 */ /* 0x000fe20000000f00 */
[----:B------:R-:W-:-:S02]  /*48c60*/  IMAD.MOV.U32 R54, RZ, RZ, R22 ;  /* 0x000000ffff367224 */ /* 0x000fc400078e0016 */
[----:B------:R-:W-:Y:S02]  /*48c70*/  IMAD.MOV.U32 R55, RZ, RZ, R23 ;  /* 0x000000ffff377224 */ /* 0x000fe400078e0017 */
[----:B---3--:R-:W-:Y:S01]  /*48c80*/  HMMA.1688.F32.TF32 R20, R248, R10, R196 ;  /* 0x0000000af814723c */ /* 0x008fe200000810c4 */
[----:B------:R-:W3:Y:S04]  /*48c90*/  LDL.LU R196, [R1+0x3a0] ;  /* 0x0003a00001c47983 */ /* 0x000ee80000300800 */
[----:B------:R-:W3:Y:S04]  /*48ca0*/  LDL.LU R197, [R1+0x3a4] ;  /* 0x0003a40001c57983 */ /* 0x000ee80000300800 */
[----:B------:R-:W3:Y:S04]  /*48cb0*/  LDL.LU R198, [R1+0x3a8] ;  /* 0x0003a80001c67983 */ /* 0x000ee80000300800 */
[----:B------:R-:W3:Y:S11]  /*48cc0*/  LDL.LU R199, [R1+0x3ac] ;  /* 0x0003ac0001c77983 */ /* 0x000ef60000300800 */
[----:B------:R-:W-:Y:S01]  /*48cd0*/  MOV R48, R20 ;  /* 0x0000001400307202 */ /* 0x000fe20000000f00 */
[----:B------:R-:W-:Y:S01]  /*48ce0*/  IMAD.MOV.U32 R49, RZ, RZ, R21 ;  /* 0x000000ffff317224 */ /* 0x000fe200078e0015 */
[----:B------:R-:W-:Y:S01]  /*48cf0*/  MOV R51, R23 ;  /* 0x0000001700337202 */ /* 0x000fe20000000f00 */
[----:B------:R-:W-:-:S02]  /*48d00*/  IMAD.MOV.U32 R50, RZ, RZ, R22 ;  /* 0x000000ffff327224 */ /* 0x000fc400078e0016 */
[----:B----4-:R-:W-:Y:S01]  /*48d10*/  HMMA.1688.F32.TF32 R20, R248, R6, R204 ;  /* 0x00000006f814723c */ /* 0x010fe200000810cc */
[----:B------:R-:W4:Y:S04]  /*48d20*/  LDL.LU R204, [R1+0x390] ;  /* 0x0003900001cc7983 */ /* 0x000f280000300800 */
[----:B------:R-:W4:Y:S04]  /*48d30*/  LDL.LU R205, [R1+0x394] ;  /* 0x0003940001cd7983 */ /* 0x000f280000300800 */
[----:B------:R-:W4:Y:S04]  /*48d40*/  LDL.LU R206, [R1+0x398] ;  /* 0x0003980001ce7983 */ /* 0x000f280000300800 */
[----:B------:R-:W4:Y:S11]  /*48d50*/  LDL.LU R207, [R1+0x39c] ;  /* 0x00039c0001cf7983 */ /* 0x000f360000300800 */
[----:B------:R-:W-:Y:S01]  /*48d60*/  IMAD.MOV.U32 R56, RZ, RZ, R20 ;  /* 0x000000ffff387224 */ /* 0x000fe200078e0014 */
[----:B------:R-:W-:Y:S01]  /*48d70*/  MOV R58, R22 ;  /* 0x00000016003a7202 */ /* 0x000fe20000000f00 */
[----:B------:R-:W-:-:S02]  /*48d80*/  IMAD.MOV.U32 R57, RZ, RZ, R21 ;  /* 0x000000ffff397224 */ /* 0x000fc400078e0015 */
[----:B------:R-:W-:Y:S02]  /*48d90*/  IMAD.MOV.U32 R59, RZ, RZ, R23 ;  /* 0x000000ffff3b7224 */ /* 0x000fe400078e0017 */
[----:B--2---:R-:W-:Y:S01]  /*48da0*/  HMMA.1688.F32.TF32 R20, R248, R178, R200 ;  /* 0x000000b2f814723c */ /* 0x004fe200000810c8 */
[----:B------:R-:W2:Y:S04]  /*48db0*/  LDL.LU R200, [R1+0x380] ;  /* 0x0003800001c87983 */ /* 0x000ea80000300800 */
[----:B------:R-:W2:Y:S04]  /*48dc0*/  LDL.LU R201, [R1+0x384] ;  /* 0x0003840001c97983 */ /* 0x000ea80000300800 */
[----:B------:R-:W2:Y:S04]  /*48dd0*/  LDL.LU R202, [R1+0x388] ;  /* 0x0003880001ca7983 */ /* 0x000ea80000300800 */
[----:B------:R-:W2:Y:S11]  /*48de0*/  LDL.LU R203, [R1+0x38c] ;  /* 0x00038c0001cb7983 */ /* 0x000eb60000300800 */
[----:B------:R-:W-:Y:S01]  /*48df0*/  IMAD.MOV.U32 R181, RZ, RZ, R20 ;  /* 0x000000ffffb57224 */ /* 0x000fe200078e0014 */
[----:B------:R-:W-:Y:S01]  /*48e00*/  MOV R182, R21 ;  /* 0x0000001500b67202 */ /* 0x000fe20000000f00 */
[----:B------:R-:W-:-:S02]  /*48e10*/  IMAD.MOV.U32 R183, RZ, RZ, R22 ;  /* 0x000000ffffb77224 */ /* 0x000fc400078e0016 */
[----:B------:R-:W-:Y:S02]  /*48e20*/  IMAD.MOV.U32 R87, RZ, RZ, R23 ;  /* 0x000000ffff577224 */ /* 0x000fe400078e0017 */
[----:B------:R-:W-:-:S15]  /*48e30*/  HMMA.1688.F32.TF32 R20, R248, R174, R212 ;  /* 0x000000aef814723c */ /* 0x000fde00000810d4 */
[----:B------:R-:W-:-:S09]  /*48e40*/  NOP ;  /* 0x0000000000007918 */ /* 0x000fd20000000000 */
[----:B------:R-:W-:Y:S01]  /*48e50*/  MOV R84, R20 ;  /* 0x0000001400547202 */ /* 0x000fe20000000f00 */
[----:B------:R-:W-:Y:S01]  /*48e60*/  IMAD.MOV.U32 R85, RZ, RZ, R21 ;  /* 0x000000ffff557224 */ /* 0x000fe200078e0015 */
[----:B------:R-:W-:Y:S01]  /*48e70*/  MOV R180, R23 ;  /* 0x0000001700b47202 */ /* 0x000fe20000000f00 */
[----:B------:R-:W-:Y:S02]  /*48e80*/  IMAD.MOV.U32 R86, RZ, RZ, R22 ;  /* 0x000000ffff567224 */ /* 0x000fe400078e0016 */
[----:B------:R-:W-:-:S15]  /*48e90*/  HMMA.1688.F32.TF32 R20, R248, R66, R208 ;  /* 0x00000042f814723c */ /* 0x000fde00000810d0 */
[----:B------:R-:W-:-:S09]  /*48ea0*/  NOP ;  /* 0x0000000000007918 */ /* 0x000fd20000000000 */
[----:B------:R-:W-:Y:S01]  /*48eb0*/  IMAD.MOV.U32 R88, RZ, RZ, R20 ;  /* 0x000000ffff587224 */ /* 0x000fe200078e0014 */
[----:B------:R-:W-:Y:S01]  /*48ec0*/  MOV R90, R22 ;  /* 0x00000016005a7202 */ /* 0x000fe20000000f00 */
[----:B------:R-:W-:Y:S02]  /*48ed0*/  IMAD.MOV.U32 R89, RZ, RZ, R21 ;  /* 0x000000ffff597224 */ /* 0x000fe400078e0015 */
[----:B------:R-:W-:Y:S02]  /*48ee0*/  IMAD.MOV.U32 R91, RZ, RZ, R23 ;  /* 0x000000ffff5b7224 */ /* 0x000fe400078e0017 */
[----:B------:R-:W-:-:S15]  /*48ef0*/  HMMA.1688.F32.TF32 R20, R248, R62, R216 ;  /* 0x0000003ef814723c */ /* 0x000fde00000810d8 */
[----:B------:R-:W-:-:S09]  /*48f00*/  NOP ;  /* 0x0000000000007918 */ /* 0x000fd20000000000 */
[----:B------:R-:W-:Y:S01]  /*48f10*/  IMAD.MOV.U32 R92, RZ, RZ, R20 ;  /* 0x000000ffff5c7224 */ /* 0x000fe200078e0014 */
[----:B------:R-:W-:Y:S01]  /*48f20*/  MOV R93, R21 ;  /* 0x00000015005d7202 */ /* 0x000fe20000000f00 */
[----:B------:R-:W-:Y:S02]  /*48f30*/  IMAD.MOV.U32 R94, RZ, RZ, R22 ;  /* 0x000000ffff5e7224 */ /* 0x000fe400078e0016 */
[----:B------:R-:W-:Y:S02]  /*48f40*/  IMAD.MOV.U32 R95, RZ, RZ, R23 ;  /* 0x000000ffff5f7224 */ /* 0x000fe400078e0017 */
[C---:B---3--:R-:W-:Y:S01]  /*48f50*/  HMMA.1688.F32.TF32 R20, R248.reuse, R170, R196 ;  /* 0x000000aaf814723c */ /* 0x048fe200000810c4 */
        /* <DEDUP_REMOVED lines=12> */
[----:B------:R-:W-:Y:S01]  /*49020*/  MOV R96, R20 ;  /* 0x0000001400607202 */ /* 0x000fe20000000f00 */
[----:B------:R-:W-:Y:S01]  /*49030*/  IMAD.MOV.U32 R97, RZ, RZ, R21 ;  /* 0x000000ffff617224 */ /* 0x000fe200078e0015 */
[----:B------:R-:W-:Y:S01]  /*49040*/  MOV R99, R23 ;  /* 0x0000001700637202 */ /* 0x000fe20000000f00 */
[----:B------:R-:W-:Y:S01]  /*49050*/  IMAD.MOV.U32 R98, RZ, RZ, R22 ;  /* 0x000000ffff627224 */ /* 0x000fe200078e0016 */
        /* <DEDUP_REMOVED lines=8> */
[----:B----4-:R-:W-:Y:S03]  /*490e0*/  HMMA.1688.F32.TF32 R20, R248, R166, R204 ;  /* 0x000000a6f814723c */ /* 0x010fe600000810cc */
[----:B------:R-:W4:Y:S04]  /*490f0*/  LDL.LU R204, [R1+0x950] ;  /* 0x0009500001cc7983 */ /* 0x000f280000300800 */
[----:B------:R-:W4:Y:S04]  /*49100*/  LDL.LU R205, [R1+0x954] ;  /* 0x0009540001cd7983 */ /* 0x000f280000300800 */
[----:B------:R-:W4:Y:S04]  /*49110*/  LDL.LU R206, [R1+0x958] ;  /* 0x0009580001ce7983 */ /* 0x000f280000300800 */
[----:B------:R-:W4:Y:S09]  /*49120*/  LDL.LU R207, [R1+0x95c] ;  /* 0x00095c0001cf7983 */ /* 0x000f320000300800 */
        /* <DEDUP_REMOVED lines=34> */
[C---:B------:R-:W-:Y:S06]  /*49350*/  HMMA.1688.F32.TF32 R20, R248.reuse, R146, R208 ;  /* 0x00000092f814723c */ /* 0x040fec00000810d0 */
[----:B------:R-:W-:-:S15]  /*49360*/  HMMA.1688.F32.TF32 R248, R248, R142, R216 ;  /* 0x0000008ef8f8723c */ /* 0x000fde00000810d8 */
[----:B------:R-:W-:-:S08]  /*49370*/  NOP ;  /* 0x0000000000007918 */ /* 0x000fd00000000000 */
[----:B------:R-:W-:Y:S04]  /*49380*/  STL [R1+0x46b0], R248 ;  /* 0x0046b0f801007387 */ /* 0x000fe80000100800 */
[----:B------:R-:W-:Y:S04]  /*49390*/  STL [R1+0x46ac], R249 ;  /* 0x0046acf901007387 */ /* 0x000fe80000100800 */
[----:B------:R-:W-:Y:S04]  /*493a0*/  STL [R1+0x46a8], R250 ;  /* 0x0046a8fa01007387 */ /* 0x000fe80000100800 */
[----:B------:R-:W-:Y:S01]  /*493b0*/  STL [R1+0x46a4], R251 ;  /* 0x0046a4fb01007387 */ /* 0x000fe20000100800 */
[C---:B----4-:R-:W-:Y:S06]  /*493c0*/  HMMA.1688.F32.TF32 R216, R184.reuse, R18, R204 ;  /* 0x00000012b8d8723c */ /* 0x050fec00000810cc */
[----:B--2---:R-:W-:-:S15]  /*493d0*/  HMMA.1688.F32.TF32 R212, R184, R14, R200 ;  /* 0x0000000eb8d4723c */ /* 0x004fde00000810c8 */
[----:B------:R-:W-:-:S02]  /*493e0*/  NOP ;  /* 0x0000000000007918 */ /* 0x000fc40000000000 */
[----:B------:R-:W-:Y:S04]  /*493f0*/  STL [R1+0x46c0], R216 ;  /* 0x0046c0d801007387 */ /* 0x000fe80000100800 */
        /* <DEDUP_REMOVED lines=23> */
[C---:B---3--:R-:W-:Y:S03]  /*49570*/  HMMA.1688.F32.TF32 R208, R184.reuse, R10, R196 ;  /* 0x0000000ab8d0723c */ /* 0x048fe600000810c4 */
        /* <DEDUP_REMOVED lines=24> */
[C---:B--2---:R-:W-:Y:S06]  /*49700*/  HMMA.1688.F32.TF32 R204, R184.reuse, R6, R204 ;  /* 0x00000006b8cc723c */ /* 0x044fec00000810cc */
[C---:B----4-:R-:W-:Y:S06]  /*49710*/  HMMA.1688.F32.TF32 R24, R184.reuse, R170, R24 ;  /* 0x000000aab818723c */ /* 0x050fec0000081018 */
[----:B------:R-:W-:Y:S11]  /*49720*/  HMMA.1688.F32.TF32 R200, R184, R178, R200 ;  /* 0x000000b2b8c8723c */ /* 0x000ff600000810c8 */
[----:B------:R1:W-:Y:S04]  /*49730*/  STL [R1+0x46e4], R204 ;  /* 0x0046e4cc01007387 */ /* 0x0003e80000100800 */
[----:B------:R2:W-:Y:S04]  /*49740*/  STL [R1+0x46e0], R205 ;  /* 0x0046e0cd01007387 */ /* 0x0005e80000100800 */
[----:B------:R-:W-:Y:S04]  /*49750*/  STL [R1+0x469c], R206 ;  /* 0x00469cce01007387 */ /* 0x000fe80000100800 */
[----:B------:R-:W-:Y:S01]  /*49760*/  STL [R1+0x4698], R207 ;  /* 0x004698cf01007387 */ /* 0x000fe20000100800 */
[----:B-1----:R-:W-:Y:S01]  /*49770*/  MOV R204, R26 ;  /* 0x0000001a00cc7202 */ /* 0x002fe20000000f00 */
[----:B--2---:R-:W-:-:S02]  /*49780*/  IMAD.MOV.U32 R205, RZ, RZ, R27 ;  /* 0x000000ffffcd7224 */ /* 0x004fc400078e001b */
[----:B------:R-:W-:Y:S04]  /*49790*/  STL [R1+0x46f0], R200 ;  /* 0x0046f0c801007387 */ /* 0x000fe80000100800 */
[----:B------:R1:W-:Y:S04]  /*497a0*/  STL [R1+0x46ec], R201 ;  /* 0x0046ecc901007387 */ /* 0x0003e80000100800 */
[----:B------:R2:W-:Y:S01]  /*497b0*/  STL [R1+0x46e8], R202 ;  /* 0x0046e8ca01007387 */ /* 0x0005e20000100800 */
[----:B-1----:R-:W-:Y:S02]  /*497c0*/  IMAD.MOV.U32 R201, RZ, RZ, R24 ;  /* 0x000000ffffc97224 */ /* 0x002fe400078e0018 */
[----:B--2---:R-:W-:Y:S01]  /*497d0*/  IMAD.MOV.U32 R202, RZ, RZ, R25 ;  /* 0x000000ffffca7224 */ /* 0x004fe200078e0019 */
[C---:B------:R-:W-:Y:S06]  /*497e0*/  HMMA.1688.F32.TF32 R28, R184.reuse, R62, R36 ;  /* 0x0000003eb81c723c */ /* 0x040fec0000081024 */
[C---:B---3--:R-:W-:Y:S06]  /*497f0*/  HMMA.1688.F32.TF32 R196, R184.reuse, R174, R196 ;  /* 0x000000aeb8c4723c */ /* 0x048fec00000810c4 */
[----:B------:R-:W-:Y:S01]  /*49800*/  HMMA.1688.F32.TF32 R24, R184, R166, R32 ;  /* 0x000000a6b818723c */ /* 0x000fe20000081020 */
[----:B------:R-:W-:-:S15]  /*49810*/  STL [R1+0x4694], R203 ;  /* 0x004694cb01007387 */ /* 0x000fde0000100800 */
[----:B------:R-:W-:-:S08]  /*49820*/  NOP ;  /* 0x0000000000007918 */ /* 0x000fd00000000000 */
[----:B------:R-:W-:Y:S01]  /*49830*/  IMAD.MOV.U32 R208, RZ, RZ, R24 ;  /* 0x000000ffffd07224 */ /* 0x000fe200078e0018 */
[----:B------:R-:W-:Y:S01]  /*49840*/  MOV R209, R25 ;  /* 0x0000001900d17202 */ /* 0x000fe20000000f00 */
[----:B------:R-:W-:Y:S02]  /*49850*/  IMAD.MOV.U32 R210, RZ, RZ, R26 ;  /* 0x000000ffffd27224 */ /* 0x000fe400078e001a */
[----:B------:R-:W-:Y:S02]  /*49860*/  IMAD.MOV.U32 R211, RZ, RZ, R27 ;  /* 0x000000ffffd37224 */ /* 0x000fe400078e001b */
[----:B------:R-:W-:Y:S01]  /*49870*/  HMMA.1688.F32.TF32 R24, R184, R162, R116 ;  /* 0x000000a2b818723c */ /* 0x000fe20000081074 */
[----:B------:R-:W-:Y:S04]  /*49880*/  STL [R1+0x46fc], R196 ;  /* 0x0046fcc401007387 */ /* 0x000fe80000100800 */
[----:B------:R-:W-:Y:S04]  /*49890*/  STL [R1+0x46f8], R197 ;  /* 0x0046f8c501007387 */ /* 0x000fe80000100800 */
[----:B------:R-:W-:Y:S04]  /*498a0*/  STL [R1+0x46f4], R198 ;  /* 0x0046f4c601007387 */ /* 0x000fe80000100800 */
[----:B------:R-:W-:Y:S04]  /*498b0*/  STL [R1+0x4690], R199 ;  /* 0x004690c701007387 */ /* 0x000fe80000100800 */
[----:B------:R-:W-:Y:S04]  /*498c0*/  STL.64 [R1+0x60], R28 ;  /* 0x0000601c01007387 */ /* 0x000fe80000100a00 */
[----:B------:R1:W-:Y:S03]  /*498d0*/  STL.64 [R1+0x68], R30 ;  /* 0x0000681e01007387 */ /* 0x0003e60000100a00 */
[----:B------:R-:W-:Y:S01]  /*498e0*/  MOV R212, R24 ;  /* 0x0000001800d47202 */ /* 0x000fe20000000f00 */
[----:B------:R-:W-:Y:S01]  /*498f0*/  IMAD.MOV.U32 R213, RZ, RZ, R25 ;  /* 0x000000ffffd57224 */ /* 0x000fe200078e0019 */
[----:B------:R-:W-:Y:S01]  /*49900*/  MOV R216, R27 ;  /* 0x0000001b00d87202 */ /* 0x000fe20000000f00 */
[----:B------:R-:W-:-:S02]  /*49910*/  IMAD.MOV.U32 R214, RZ, RZ, R26 ;  /* 0x000000ffffd67224 */ /* 0x000fc400078e001a */
[----:B------:R-:W-:Y:S07]  /*49920*/  HMMA.1688.F32.TF32 R24, R184, R158, R112 ;  /* 0x0000009eb818723c */ /* 0x000fee0000081070 */
[----:B------:R-:W-:Y:S01]  /*49930*/  IMAD.MOV.U32 R112, RZ, RZ, R169 ;  /* 0x000000ffff707224 */ /* 0x000fe200078e00a9 */
[----:B------:R-:W-:Y:S01]  /*49940*/  MOV R113, R168 ;  /* 0x000000a800717202 */ /* 0x000fe20000000f00 */
[----:B------:R-:W2:Y:S01]  /*49950*/  LDL.LU R169, [R1+0x49a0] ;  /* 0x0049a00001a97983 */ /* 0x000ea20000300800 */
[----:B------:R-:W-:-:S03]  /*49960*/  IMAD.MOV.U32 R114, RZ, RZ, R165 ;  /* 0x000000ffff727224 */ /* 0x000fc600078e00a5 */
[----:B------:R-:W3:Y:S04]  /*49970*/  LDL.LU R168, [R1+0x499c] ;  /* 0x00499c0001a87983 */ /* 0x000ee80000300800 */
[----:B------:R-:W4:Y:S01]  /*49980*/  LDL.LU R165, [R1+0x4998] ;  /* 0x0049980001a57983 */ /* 0x000f220000300800 */
[----:B------:R-:W-:Y:S01]  /*49990*/  IMAD.MOV.U32 R115, RZ, RZ, R173 ;  /* 0x000000ffff737224 */ /* 0x000fe200078e00ad */
[----:B------:R-:W-:Y:S01]  /*499a0*/  MOV R32, R172 ;  /* 0x000000ac00207202 */ /* 0x000fe20000000f00 */
[----:B------:R-:W-:Y:S01]  /*499b0*/  IMAD.MOV.U32 R33, RZ, RZ, R176 ;  /* 0x000000ffff217224 */ /* 0x000fe200078e00b0 */
[----:B------:R-:W4:Y:S01]  /*499c0*/  LDL.LU R173, [R1+0x4994] ;  /* 0x0049940001ad7983 */ /* 0x000f220000300800 */
[----:B------:R-:W-:-:S03]  /*499d0*/  IMAD.MOV.U32 R34, RZ, RZ, R177 ;  /* 0x000000ffff227224 */ /* 0x000fc600078e00b1 */
[----:B------:R-:W4:Y:S01]  /*499e0*/  LDL.LU R172, [R1+0x4990] ;  /* 0x0049900001ac7983 */ /* 0x000f220000300800 */
[----:B------:R-:W-:-:S03]  /*499f0*/  IMAD.MOV.U32 R217, RZ, RZ, R24 ;  /* 0x000000ffffd97224 */ /* 0x000fc600078e0018 */
[----:B------:R-:W4:Y:S01]  /*49a00*/  LDL.LU R176, [R1+0x498c] ;  /* 0x00498c0001b07983 */ /* 0x000f220000300800 */
[----:B------:R-:W-:-:S03]  /*49a10*/  MOV R35, R164 ;  /* 0x000000a400237202 */ /* 0x000fc60000000f00 */
[----:B------:R-:W4:Y:S01]  /*49a20*/  LDL.LU R177, [R1+0x4988] ;  /* 0x0049880001b17983 */ /* 0x000f220000300800 */
[----:B------:R-:W-:Y:S01]  /*49a30*/  IMAD.MOV.U32 R218, RZ, RZ, R25 ;  /* 0x000000ffffda7224 */ /* 0x000fe200078e0019 */
[----:B------:R-:W-:Y:S02]  /*49a40*/  MOV R219, R26 ;  /* 0x0000001a00db7202 */ /* 0x000fe40000000f00 */
[----:B------:R-:W4:Y:S01]  /*49a50*/  LDL.LU R164, [R1+0x4984] ;  /* 0x0049840001a47983 */ /* 0x000f220000300800 */
[----:B------:R-:W-:Y:S02]  /*49a60*/  IMAD.MOV.U32 R248, RZ, RZ, R27 ;  /* 0x000000fffff87224 */ /* 0x000fe400078e001b */
[----:B------:R-:W-:Y:S01]  /*49a70*/  IMAD.MOV.U32 R27, RZ, RZ, R2 ;  /* 0x000000ffff1b7224 */ /* 0x000fe200078e0002 */
[----:B--2---:R-:W-:Y:S01]  /*49a80*/  MOV R26, R169 ;  /* 0x000000a9001a7202 */ /* 0x004fe20000000f00 */
[----:B---3--:R-:W-:Y:S02]  /*49a90*/  IMAD.MOV.U32 R25, RZ, RZ, R168 ;  /* 0x000000ffff197224 */ /* 0x008fe400078e00a8 */
[----:B----4-:R-:W-:-:S02]  /*49aa0*/  IMAD.MOV.U32 R24, RZ, RZ, R165 ;  /* 0x000000ffff187224 */ /* 0x010fc400078e00a5 */
[----:B------:R-:W2:Y:S04]  /*49ab0*/  LDL.LU R165, [R1+0x4980] ;  /* 0x0049800001a57983 */ /* 0x000ea80000300800 */
[----:B------:R-:W3:Y:S04]  /*49ac0*/  LDL.LU R168, [R1+0x497c] ;  /* 0x00497c0001a87983 */ /* 0x000ee80000300800 */
[----:B------:R-:W4:Y:S04]  /*49ad0*/  LDL.LU R169, [R1+0x4978] ;  /* 0x0049780001a97983 */ /* 0x000f280000300800 */
[----:B------:R-:W2:Y:S01]  /*49ae0*/  LDL.LU R2, [R1+0x4974] ;  /* 0x0049740001027983 */ /* 0x000ea20000300800 */
[----:B------:R-:W-:Y:S01]  /*49af0*/  MOV R37, R176 ;  /* 0x000000b000257202 */ /* 0x000fe20000000f00 */
[----:B------:R-:W-:-:S02]  /*49b00*/  IMAD.MOV.U32 R36, RZ, RZ, R177 ;  /* 0x000000ffff247224 */ /* 0x000fc400078e00b1 */
[----:B------:R-:W1:Y:S01]  /*49b10*/  LDL.LU R177, [R1+0x4970] ;  /* 0x0049700001b17983 */ /* 0x000e620000300800 */
[----:B------:R-:W-:Y:S02]  /*49b20*/  IMAD.MOV.U32 R38, RZ, RZ, R172 ;  /* 0x000000ffff267224 */ /* 0x000fe400078e00ac */
[----:B------:R-:W-:Y:S01]  /*49b30*/  IMAD.MOV.U32 R39, RZ, RZ, R173 ;  /* 0x000000ffff277224 */ /* 0x000fe200078e00ad */
[----:B------:R-:W3:Y:S04]  /*49b40*/  LDL.LU R176, [R1+0x496c] ;  /* 0x00496c0001b07983 */ /* 0x000ee80000300800 */
[----:B------:R-:W4:Y:S04]  /*49b50*/  LDL.LU R172, [R1+0x4968] ;  /* 0x0049680001ac7983 */ /* 0x000f280000300800 */
[----:B------:R-:W4:Y:S04]  /*49b60*/  LDL.LU R173, [R1+0x4964] ;  /* 0x0049640001ad7983 */ /* 0x000f280000300800 */
[----:B------:R-:W4:Y:S04]  /*49b70*/  LDL.LU R44, [R1+0x480] ;  /* 0x00048000012c7983 */ /* 0x000f280000300800 */
[----:B------:R-:W4:Y:S04]  /*49b80*/  LDL.LU R45, [R1+0x484] ;  /* 0x00048400012d7983 */ /* 0x000f280000300800 */
[----:B------:R-:W4:Y:S01]  /*49b90*/  LDL.LU R46, [R1+0x488] ;  /* 0x00048800012e7983 */ /* 0x000f220000300800 */
[----:B--2---:R-:W-:-:S03]  /*49ba0*/  MOV R47, R2 ;  /* 0x00000002002f7202 */ /* 0x004fc60000000f00 */
[----:B------:R-:W2:Y:S01]  /*49bb0*/  LDL.LU R2, [R1+0x4960] ;  /* 0x0049600001027983 */ /* 0x000ea20000300800 */
[----:B-1----:R-:W-:Y:S01]  /*49bc0*/  IMAD.MOV.U32 R31, RZ, RZ, R177 ;  /* 0x000000ffff1f7224 */ /* 0x002fe200078e00b1 */
[----:B---3--:R-:W-:Y:S01]  /*49bd0*/  MOV R30, R176 ;  /* 0x000000b0001e7202 */ /* 0x008fe20000000f00 */
[----:B----4-:R-:W-:Y:S02]  /*49be0*/  IMAD.MOV.U32 R28, RZ, RZ, R172 ;  /* 0x000000ffff1c7224 */ /* 0x010fe400078e00ac */
[----:B------:R-:W3:Y:S01]  /*49bf0*/  LDL.LU R172, [R1+0x495c] ;  /* 0x00495c0001ac7983 */ /* 0x000ee20000300800 */
[----:B------:R-:W-:-:S03]  /*49c00*/  IMAD.MOV.U32 R29, RZ, RZ, R173 ;  /* 0x000000ffff1d7224 */ /* 0x000fc600078e00ad */
[----:B------:R-:W4:Y:S04]  /*49c10*/  LDL.LU R173, [R1+0x4958] ;  /* 0x0049580001ad7983 */ /* 0x000f280000300800 */
[----:B------:R-:W3:Y:S04]  /*49c20*/  LDL.LU R176, [R1+0x4954] ;  /* 0x0049540001b07983 */ /* 0x000ee80000300800 */
[----:B------:R-:W4:Y:S04]  /*49c30*/  LDL.LU R177, [R1+0x4950] ;  /* 0x0049500001b17983 */ /* 0x000f280000300800 */
[----:B------:R-:W3:Y:S01]  /*49c40*/  LDL.LU R224, [R1+0x510] ;  /* 0x0005100001e07983 */ /* 0x000ee20000300800 */
[----:B--2---:R-:W-:-:S03]  /*49c50*/  IMAD.MOV.U32 R225, RZ, RZ, R2 ;  /* 0x000000ffffe17224 */ /* 0x004fc600078e0002 */
[----:B------:R-:W2:Y:S04]  /*49c60*/  LDL.LU R2, [R1+0x494c] ;  /* 0x00494c0001027983 */ /* 0x000ea80000300800 */
[----:B------:R-:W3:Y:S04]  /*49c70*/  LDL.LU R226, [R1+0x518] ;  /* 0x0005180001e27983 */ /* 0x000ee80000300800 */
[----:B------:R-:W3:Y:S04]  /*49c80*/  LDL.LU R227, [R1+0x51c] ;  /* 0x00051c0001e37983 */ /* 0x000ee80000300800 */
[----:B------:R-:W3:Y:S04]  /*49c90*/  LDL.LU R232, [R1+0x540] ;  /* 0x0005400001e87983 */ /* 0x000ee80000300800 */
[----:B------:R-:W3:Y:S04]  /*49ca0*/  LDL.LU R233, [R1+0x544] ;  /* 0x0005440001e97983 */ /* 0x000ee80000300800 */
[----:B------:R-:W3:Y:S01]  /*49cb0*/  LDL.LU R234, [R1+0x548] ;  /* 0x0005480001ea7983 */ /* 0x000ee20000300800 */
[----:B--2---:R-:W-:-:S03]  /*49cc0*/  MOV R235, R2 ;  /* 0x0000000200eb7202 */ /* 0x004fc60000000f00 */
[----:B------:R-:W2:Y:S04]  /*49cd0*/  LDL.LU R2, [R1+0x4948] ;  /* 0x0049480001027983 */ /* 0x000ea80000300800 */
        /* <DEDUP_REMOVED lines=29> */
[----:B--2---:R-:W-:-:S03]  /*49eb0*/  IMAD.MOV.U32 R129, RZ, RZ, R2 ;  /* 0x000000ffff817224 */ /* 0x004fc600078e0002 */
[----:B------:R-:W2:Y:S04]  /*49ec0*/  LDL.LU R2, [R1+0x4944] ;  /* 0x0049440001027983 */ /* 0x000ea80000300800 */
[----:B------:R-:W2:Y:S04]  /*49ed0*/  LDL.LU R130, [R1+0x208] ;  /* 0x0002080001827983 */ /* 0x000ea80000300800 */
[----:B------:R-:W2:Y:S04]  /*49ee0*/  LDL.LU R131, [R1+0x20c] ;  /* 0x00020c0001837983 */ /* 0x000ea80000300800 */
[----:B------:R-:W2:Y:S04]  /*49ef0*/  LDL.LU R108, [R1+0x960] ;  /* 0x00096000016c7983 */ /* 0x000ea80000300800 */
[----:B------:R-:W2:Y:S04]  /*49f00*/  LDL.LU R109, [R1+0x964] ;  /* 0x00096400016d7983 */ /* 0x000ea80000300800 */
[----:B------:R-:W2:Y:S01]  /*49f10*/  LDL.LU R110, [R1+0x968] ;  /* 0x00096800016e7983 */ /* 0x000ea20000300800 */
[----:B----4-:R-:W-:Y:S01]  /*49f20*/  MOV R228, R177 ;  /* 0x000000b100e47202 */ /* 0x010fe20000000f00 */
[----:B---3--:R-:W-:Y:S01]  /*49f30*/  IMAD.MOV.U32 R229, RZ, RZ, R176 ;  /* 0x000000ffffe57224 */ /* 0x008fe200078e00b0 */
[----:B------:R-:W-:Y:S01]  /*49f40*/  MOV R231, R172 ;  /* 0x000000ac00e77202 */ /* 0x000fe20000000f00 */
[----:B------:R-:W-:Y:S01]  /*49f50*/  IMAD.MOV.U32 R230, RZ, RZ, R173 ;  /* 0x000000ffffe67224 */ /* 0x000fe200078e00ad */
[C---:B------:R-:W-:Y:S06]  /*49f60*/  HMMA.1688.F32.TF32 R136, R184.reuse, R150, R136 ;  /* 0x00000096b888723c */ /* 0x040fec0000081088 */
[----:B------:R-:W-:Y:S01]  /*49f70*/  HMMA.1688.F32.TF32 R132, R184, R146, R132 ;  /* 0x00000092b884723c */ /* 0x000fe20000081084 */
[----:B--2---:R-:W-:-:S02]  /*49f80*/  IMAD.MOV.U32 R111, RZ, RZ, R2 ;  /* 0x000000ffff6f7224 */ /* 0x004fc400078e0002 */
[----:B------:R-:W2:-:S15]  /*49f90*/  LDL.LU R2, [R1+0x4940] ;  /* 0x0049400001027983 */ /* 0x000e9e0000300800 */
[----:B------:R-:W-:Y:S01]  /*49fa0*/  IMAD.MOV.U32 R249, RZ, RZ, R136 ;  /* 0x000000fffff97224 */ /* 0x000fe200078e0088 */
[----:B------:R-:W-:Y:S01]  /*49fb0*/  MOV R251, R138 ;  /* 0x0000008a00fb7202 */ /* 0x000fe20000000f00 */
[----:B------:R-:W-:Y:S02]  /*49fc0*/  IMAD.MOV.U32 R250, RZ, RZ, R137 ;  /* 0x000000fffffa7224 */ /* 0x000fe400078e0089 */
[----:B------:R-:W-:Y:S02]  /*49fd0*/  IMAD.MOV.U32 R215, RZ, RZ, R139 ;  /* 0x000000ffffd77224 */ /* 0x000fe400078e008b */
[----:B------:R-:W-:Y:S01]  /*49fe0*/  MOV R207, R133 ;  /* 0x0000008500cf7202 */ /* 0x000fe20000000f00 */
[----:B------:R-:W-:Y:S01]  /*49ff0*/  HMMA.1688.F32.TF32 R136, R184, R142, R128 ;  /* 0x0000008eb888723c */ /* 0x000fe20000081080 */
[----:B------:R-:W-:Y:S02]  /*4a000*/  IMAD.MOV.U32 R206, RZ, RZ, R132 ;  /* 0x000000ffffce7224 */ /* 0x000fe400078e0084 */
[----:B------:R-:W-:-:S02]  /*4a010*/  IMAD.MOV.U32 R203, RZ, RZ, R134 ;  /* 0x000000ffffcb7224 */ /* 0x000fc400078e0086 */
[----:B------:R-:W-:Y:S02]  /*4a020*/  IMAD.MOV.U32 R199, RZ, RZ, R135 ;  /* 0x000000ffffc77224 */ /* 0x000fe400078e0087 */
        /* <DEDUP_REMOVED lines=19> */
[C---:B------:R-:W-:Y:S06]  /*4a160*/  HMMA.1688.F32.TF32 R28, R220.reuse, R170, R28 ;  /* 0x000000aadc1c723c */ /* 0x040fec000008101c */
[----:B-1----:R-:W-:Y:S01]  /*4a170*/  HMMA.1688.F32.TF32 R108, R220, R62, R224 ;  /* 0x0000003edc6c723c */ /* 0x002fe200000810e0 */
[----:B------:R-:W-:Y:S01]  /*4a180*/  MOV R80, R20 ;  /* 0x0000001400507202 */ /* 0x000fe20000000f00 */
[----:B------:R-:W-:Y:S01]  /*4a190*/  IMAD.MOV.U32 R81, RZ, RZ, R21 ;  /* 0x000000ffff517224 */ /* 0x000fe200078e0015 */
[----:B------:R-:W-:Y:S01]  /*4a1a0*/  MOV R83, R23 ;  /* 0x0000001700537202 */ /* 0x000fe20000000f00 */
[----:B------:R-:W-:-:S02]  /*4a1b0*/  IMAD.MOV.U32 R82, RZ, RZ, R22 ;  /* 0x000000ffff527224 */ /* 0x000fc400078e0016 */
[----:B------:R-:W-:Y:S01]  /*4a1c0*/  HMMA.1688.F32.TF32 R20, R184, R66, R40 ;  /* 0x00000042b814723c */ /* 0x000fe20000081028 */
[----:B------:R-:W-:Y:S04]  /*4a1d0*/  STL.64 [R1+0x270], R124 ;  /* 0x0002707c01007387 */ /* 0x000fe80000100a00 */
[----:B------:R-:W-:Y:S02]  /*4a1e0*/  STL.64 [R1+0x278], R126 ;  /* 0x0002787e01007387 */ /* 0x000fe40000100a00 */
[----:B------:R-:W-:Y:S01]  /*4a1f0*/  IMAD.MOV.U32 R40, RZ, RZ, R169 ;  /* 0x000000ffff287224 */ /* 0x000fe200078e00a9 */
[----:B------:R-:W-:Y:S01]  /*4a200*/  MOV R42, R165 ;  /* 0x000000a5002a7202 */ /* 0x000fe20000000f00 */
[----:B------:R-:W-:Y:S02]  /*4a210*/  IMAD.MOV.U32 R41, RZ, RZ, R168 ;  /* 0x000000ffff297224 */ /* 0x000fe400078e00a8 */
[----:B------:R-:W-:Y:S01]  /*4a220*/  IMAD.MOV.U32 R43, RZ, RZ, R164 ;  /* 0x000000ffff2b7224 */ /* 0x000fe200078e00a4 */
[----:B------:R-:W-:Y:S01]  /*4a230*/  STL.64 [R1+0x260], R120 ;  /* 0x0002607801007387 */ /* 0x000fe20000100a00 */
[C---:B------:R-:W-:Y:S03]  /*4a240*/  HMMA.1688.F32.TF32 R44, R220.reuse, R166, R44 ;  /* 0x000000a6dc2c723c */ /* 0x040fe6000008102c */
[----:B------:R-:W-:Y:S04]  /*4a250*/  STL.64 [R1+0x268], R122 ;  /* 0x0002687a01007387 */ /* 0x000fe80000100a00 */
[----:B------:R-:W-:Y:S01]  /*4a260*/  STL.64 [R1+0x250], R108 ;  /* 0x0002506c01007387 */ /* 0x000fe20000100a00 */
[C---:B------:R-:W-:Y:S03]  /*4a270*/  HMMA.1688.F32.TF32 R40, R220.reuse, R162, R40 ;  /* 0x000000a2dc28723c */ /* 0x040fe60000081028 */
[----:B------:R-:W-:Y:S04]  /*4a280*/  STL.64 [R1+0x258], R110 ;  /* 0x0002586e01007387 */ /* 0x000fe80000100a00 */
[----:B------:R-:W-:Y:S01]  /*4a290*/  STL.64 [R1+0x240], R28 ;  /* 0x0002401c01007387 */ /* 0x000fe20000100a00 */
[C---:B------:R-:W-:Y:S03]  /*4a2a0*/  HMMA.1688.F32.TF32 R24, R220.reuse, R154, R24 ;  /* 0x0000009adc18723c */ /* 0x040fe60000081018 */
[----:B------:R1:W-:Y:S03]  /*4a2b0*/  STL.64 [R1+0x248], R30 ;  /* 0x0002481e01007387 */ /* 0x0003e60000100a00 */
[C---:B-1----:R-:W-:Y:S01]  /*4a2c0*/  HMMA.1688.F32.TF32 R28, R220.reuse, R158, R36 ;  /* 0x0000009edc1c723c */ /* 0x042fe20000081024 */
[----:B------:R-:W-:Y:S01]  /*4a2d0*/  IMAD.MOV.U32 R116, RZ, RZ, R161 ;  /* 0x000000ffff747224 */ /* 0x000fe200078e00a1 */
[----:B------:R-:W-:Y:S01]  /*4a2e0*/  MOV R117, R160 ;  /* 0x000000a000757202 */ /* 0x000fe20000000f00 */
[----:B------:R-:W-:Y:S01]  /*4a2f0*/  IMAD.MOV.U32 R118, RZ, RZ, R157 ;  /* 0x000000ffff767224 */ /* 0x000fe200078e009d */
[----:B------:R-:W-:Y:S01]  /*4a300*/  STL.64 [R1+0x230], R44 ;  /* 0x0002302c01007387 */ /* 0x000fe20000100a00 */
[----:B------:R-:W-:Y:S01]  /*4a310*/  IMAD.MOV.U32 R119, RZ, RZ, R156 ;  /* 0x000000ffff777224 */ /* 0x000fe200078e009c */
[C---:B------:R-:W-:Y:S02]  /*4a320*/  HMMA.1688.F32.TF32 R32, R220.reuse, R150, R32 ;  /* 0x00000096dc20723c */ /* 0x040fe40000081020 */
[----:B------:R-:W-:Y:S04]  /*4a330*/  STL.64 [R1+0x238], R46 ;  /* 0x0002382e01007387 */ /* 0x000fe80000100a00 */
[----:B------:R-:W-:Y:S04]  /*4a340*/  STL.64 [R1+0x220], R40 ;  /* 0x0002202801007387 */ /* 0x000fe80000100a00 */
[----:B------:R-:W-:Y:S07]  /*4a350*/  STL.64 [R1+0x228], R42 ;  /* 0x0002282a01007387 */ /* 0x000fee0000100a00 */
[----:B------:R-:W-:Y:S04]  /*4a360*/  STL.64 [R1+0x210], R28 ;  /* 0x0002101c01007387 */ /* 0x000fe80000100a00 */
[----:B------:R1:W-:Y:S04]  /*4a370*/  STL.64 [R1+0x218], R30 ;  /* 0x0002181e01007387 */ /* 0x0003e80000100a00 */
[----:B------:R-:W-:Y:S04]  /*4a380*/  STL.64 [R1+0x200], R24 ;  /* 0x0002001801007387 */ /* 0x000fe80000100a00 */
[----:B------:R3:W-:Y:S01]  /*4a390*/  STL.64 [R1+0x208], R26 ;  /* 0x0002081a01007387 */ /* 0x0007e20000100a00 */
[C---:B-1----:R-:W-:Y:S06]  /*4a3a0*/  HMMA.1688.F32.TF32 R28, R220.reuse, R146, R116 ;  /* 0x00000092dc1c723c */ /* 0x042fec0000081074 */
[----:B---3--:R-:W-:Y:S01]  /*4a3b0*/  HMMA.1688.F32.TF32 R24, R220, R142, R112 ;  /* 0x0000008edc18723c */ /* 0x008fe20000081070 */
[----:B------:R1:W-:Y:S04]  /*4a3c0*/  STL.64 [R1+0x1f0], R32 ;  /* 0x0001f02001007387 */ /* 0x0003e80000100a00 */
[----:B------:R-:W-:Y:S01]  /*4a3d0*/  LDS R220, [R0+UR12+0x4000] ;  /* 0x0040000c00dc7984 */ /* 0x000fe20008000800 */
[----:B------:R-:W-:Y:S03]  /*4a3e0*/  HMMA.1688.F32.TF32 R188, R184, R154, R192 ;  /* 0x0000009ab8bc723c */ /* 0x000fe600000810c0 */
[----:B------:R-:W-:Y:S01]  /*4a3f0*/  LDS R222, [R0+UR12+0x4800] ;  /* 0x0048000c00de7984 */ /* 0x000fe20008000800 */
[----:B-1----:R-:W-:Y:S01]  /*4a400*/  MOV R32, R153 ;  /* 0x0000009900207202 */ /* 0x002fe20000000f00 */
[----:B------:R-:W-:-:S02]  /*4a410*/  IMAD.MOV.U32 R33, RZ, RZ, R152 ;  /* 0x000000ffff217224 */ /* 0x000fc400078e0098 */
[----:B------:R-:W-:Y:S04]  /*4a420*/  LDS R221, [R3+UR12+0x4000] ;  /* 0x0040000c03dd7984 */ /* 0x000fe80008000800 */
[----:B------:R-:W-:Y:S01]  /*4a430*/  LDS R223, [R3+UR12+0x4800] ;  /* 0x0048000c03df7984 */ /* 0x000fe20008000800 */
[----:B------:R-:W-:-:S03]  /*4a440*/  IMAD.MOV.U32 R112, RZ, RZ, R145 ;  /* 0x000000ffff707224 */ /* 0x000fc600078e0091 */
[----:B------:R1:W-:Y:S01]  /*4a450*/  STL.64 [R1+0x1f8], R34 ;  /* 0x0001f82201007387 */ /* 0x0003e20000100a00 */
[----:B------:R-:W-:Y:S01]  /*4a460*/  IMAD.MOV.U32 R113, RZ, RZ, R144 ;  /* 0x000000ffff717224 */ /* 0x000fe200078e0090 */
[----:B------:R-:W-:Y:S01]  /*4a470*/  MOV R114, R141 ;  /* 0x0000008d00727202 */ /* 0x000fe20000000f00 */
[----:B------:R-:W-:Y:S01]  /*4a480*/  IMAD.MOV.U32 R115, RZ, RZ, R140 ;  /* 0x000000ffff737224 */ /* 0x000fe200078e008c */
[----:B------:R-:W-:Y:S04]  /*4a490*/  STL.64 [R1+0x1e0], R28 ;  /* 0x0001e01c01007387 */ /* 0x000fe80000100a00 */
[----:B------:R-:W-:Y:S01]  /*4a4a0*/  STL.64 [R1+0x1e8], R30 ;  /* 0x0001e81e01007387 */ /* 0x000fe20000100a00 */
[----:B-1----:R-:W-:Y:S01]  /*4a4b0*/  IMAD.MOV.U32 R34, RZ, RZ, R149 ;  /* 0x000000ffff227224 */ /* 0x002fe200078e0095 */
[----:B------:R-:W-:-:S02]  /*4a4c0*/  MOV R35, R148 ;  /* 0x0000009400237202 */ /* 0x000fc40000000f00 */
[----:B------:R1:W-:Y:S01]  /*4a4d0*/  STL.64 [R1+0x1b0], R24 ;  /* 0x0001b01801007387 */ /* 0x0003e20000100a00 */
[----:B------:R-:W-:-:S03]  /*4a4e0*/  MOV R36, R17 ;  /* 0x0000001100247202 */ /* 0x000fc60000000f00 */
[----:B------:R3:W-:Y:S01]  /*4a4f0*/  STL.64 [R1+0x1b8], R26 ;  /* 0x0001b81a01007387 */ /* 0x0007e20000100a00 */
[----:B------:R-:W-:Y:S01]  /*4a500*/  IMAD.MOV.U32 R37, RZ, RZ, R16 ;  /* 0x000000ffff257224 */ /* 0x000fe200078e0010 */
[----:B------:R-:W-:Y:S01]  /*4a510*/  MOV R39, R12 ;  /* 0x0000000c00277202 */ /* 0x000fe20000000f00 */
[----:B------:R-:W-:Y:S02]  /*4a520*/  IMAD.MOV.U32 R38, RZ, RZ, R13 ;  /* 0x000000ffff267224 */ /* 0x000fe400078e000d */
[----:B------:R-:W-:Y:S02]  /*4a530*/  IMAD.MOV.U32 R116, RZ, RZ, R9 ;  /* 0x000000ffff747224 */ /* 0x000fe400078e0009 */
[----:B------:R-:W-:Y:S01]  /*4a540*/  IMAD.MOV.U32 R117, RZ, RZ, R8 ;  /* 0x000000ffff757224 */ /* 0x000fe200078e0008 */
[----:B-1----:R-:W-:Y:S01]  /*4a550*/  MOV R25, R64 ;  /* 0x0000004000197202 */ /* 0x002fe20000000f00 */
[----:B------:R-:W-:Y:S01]  /*4a560*/  IMAD.MOV.U32 R24, RZ, RZ, R65 ;  /* 0x000000ffff187224 */ /* 0x000fe200078e0041 */
[----:B------:R-:W-:Y:S01]  /*4a570*/  MOV R118, R5 ;  /* 0x0000000500767202 */ /* 0x000fe20000000f00 */
[----:B------:R-:W-:Y:S01]  /*4a580*/  IMAD.MOV.U32 R119, RZ, RZ, R4 ;  /* 0x000000ffff777224 */ /* 0x000fe200078e0004 */
[----:B------:R-:W-:Y:S01]  /*4a590*/  LDS R184, [R0+UR12+0x4080] ;  /* 0x0040800c00b87984 */ /* 0x000fe20008000800 */
[----:B---3--:R-:W-:-:S02]  /*4a5a0*/  IMAD.MOV.U32 R26, RZ, RZ, R61 ;  /* 0x000000ffff1a7224 */ /* 0x008fc400078e003d */
[----:B------:R-:W-:Y:S01]  /*4a5b0*/  IMAD.MOV.U32 R27, RZ, RZ, R60 ;  /* 0x000000ffff1b7224 */ /* 0x000fe200078e003c */
[----:B------:R-:W-:Y:S04]  /*4a5c0*/  LDS R186, [R0+UR12+0x4880] ;  /* 0x0048800c00ba7984 */ /* 0x000fe80008000800 */
[----:B------:R-:W-:Y:S04]  /*4a5d0*/  LDS R185, [R3+UR12+0x4080] ;  /* 0x0040800c03b97984 */ /* 0x000fe80008000800 */
[----:B------:R-:W-:Y:S04]  /*4a5e0*/  LDS R187, [R3+UR12+0x4880] ;  /* 0x0048800c03bb7984 */ /* 0x000fe80008000800 */
[----:B--2---:R-:W1:Y:S04]  /*4a5f0*/  LDSM.16.M88.4 R176, [R2+UR12+0x20080] ;  /* 0x0200800c02b0783b */ /* 0x004e680008000200 */
[----:B------:R-:W2:Y:S04]  /*4a600*/  LDSM.16.M88.4 R172, [R2+UR12+0x21080] ;  /* 0x0210800c02ac783b */ /* 0x000ea80008000200 */
[----:B------:R-:W3:Y:S04]  /*4a610*/  LDSM.16.M88.4 R168, [R2+UR12+0x22080] ;  /* 0x0220800c02a8783b */ /* 0x000ee80008000200 */
[----:B------:R-:W4:Y:S04]  /*4a620*/  LDSM.16.M88.4 R164, [R2+UR12+0x23080] ;  /* 0x0230800c02a4783b */ /* 0x000f280008000200 */
        /* <DEDUP_REMOVED lines=12> */
[----:B-1----:R-:W-:Y:S04]  /*4a6f0*/  STL [R1+0x4684], R178 ;  /* 0x004684b201007387 */ /* 0x002fe80000100800 */
[----:B------:R-:W-:Y:S04]  /*4a700*/  STL [R1+0x4680], R179 ;  /* 0x004680b301007387 */ /* 0x000fe80000100800 */
[----:B--2---:R-:W-:Y:S04]  /*4a710*/  STL [R1+0x468c], R174 ;  /* 0x00468cae01007387 */ /* 0x004fe80000100800 */
[----:B------:R-:W-:Y:S04]  /*4a720*/  STL [R1+0x4688], R175 ;  /* 0x004688af01007387 */ /* 0x000fe80000100800 */
[----:B---3--:R-:W-:Y:S04]  /*4a730*/  STL [R1+0x45c0], R170 ;  /* 0x0045c0aa01007387 */ /* 0x008fe80000100800 */
[----:B------:R-:W-:Y:S04]  /*4a740*/  STL [R1+0x45bc], R171 ;  /* 0x0045bcab01007387 */ /* 0x000fe80000100800 */
[----:B----4-:R-:W-:Y:S04]  /*4a750*/  STL [R1+0x45b4], R166 ;  /* 0x0045b4a601007387 */ /* 0x010fe80000100800 */
[----:B------:R-:W-:Y:S01]  /*4a760*/  STL [R1+0x45b0], R167 ;  /* 0x0045b0a701007387 */ /* 0x000fe20000100800 */
[C---:B------:R-:W-:Y:S03]  /*4a770*/  HMMA.1688.F32.TF32 R28, R220.reuse, R176, R116 ;  /* 0x000000b0dc1c723c */ /* 0x040fe60000081074 */
        /* <DEDUP_REMOVED lines=25> */
[----:B------:R-:W2:Y:S04]  /*4a910*/  LDL.LU R116, [R1+0x6b0] ;  /* 0x0006b00001747983 */ /* 0x000ea80000300800 */
[----:B------:R-:W-:Y:S04]  /*4a920*/  STL.64 [R1+0x1d0], R28 ;  /* 0x0001d01c01007387 */ /* 0x000fe80000100a00 */
[----:B------:R1:W-:Y:S04]  /*4a930*/  STL.64 [R1+0x1d8], R30 ;  /* 0x0001d81e01007387 */ /* 0x0003e80000100a00 */
[----:B------:R-:W2:Y:S04]  /*4a940*/  LDL.LU R117, [R1+0x6b4] ;  /* 0x0006b40001757983 */ /* 0x000ea80000300800 */
[----:B------:R-:W2:Y:S04]  /*4a950*/  LDL.LU R118, [R1+0x6b8] ;  /* 0x0006b80001767983 */ /* 0x000ea80000300800 */
[----:B------:R-:W2:Y:S01]  /*4a960*/  LDL.LU R119, [R1+0x6bc] ;  /* 0x0006bc0001777983 */ /* 0x000ea20000300800 */
[----:B-1----:R-:W-:-:S15]  /*4a970*/  HMMA.1688.F32.TF32 R28, R220, R172, R36 ;  /* 0x000000acdc1c723c */ /* 0x002fde0000081024 */
[----:B------:R-:W-:-:S09]  /*4a980*/  NOP ;  /* 0x0000000000007918 */ /* 0x000fd20000000000 */
[----:B------:R-:W-:Y:S01]  /*4a990*/  IMAD.MOV.U32 R174, RZ, RZ, R28 ;  /* 0x000000ffffae7224 */ /* 0x000fe200078e001c */
[----:B------:R-:W-:Y:S01]  /*4a9a0*/  MOV R175, R29 ;  /* 0x0000001d00af7202 */ /* 0x000fe20000000f00 */
[----:B------:R-:W-:Y:S02]  /*4a9b0*/  IMAD.MOV.U32 R178, RZ, RZ, R30 ;  /* 0x000000ffffb27224 */ /* 0x000fe400078e001e */
[----:B------:R-:W-:Y:S02]  /*4a9c0*/  IMAD.MOV.U32 R179, RZ, RZ, R31 ;  /* 0x000000ffffb37224 */ /* 0x000fe400078e001f */
[C---:B------:R-:W-:Y:S06]  /*4a9d0*/  HMMA.1688.F32.TF32 R28, R220.reuse, R168, R24 ;  /* 0x000000a8dc1c723c */ /* 0x040fec0000081018 */
[----:B------:R-:W-:-:S15]  /*4a9e0*/  HMMA.1688.F32.TF32 R24, R220, R164, R112 ;  /* 0x000000a4dc18723c */ /* 0x000fde0000081070 */
[----:B------:R-:W-:-:S02]  /*4a9f0*/  NOP ;  /* 0x0000000000007918 */ /* 0x000fc40000000000 */
[----:B------:R-:W-:Y:S04]  /*4aa00*/  STL.64 [R1+0x2d0], R28 ;  /* 0x0002d01c01007387 */ /* 0x000fe80000100a00 */
[----:B------:R1:W-:Y:S04]  /*4aa10*/  STL.64 [R1+0x2d8], R30 ;  /* 0x0002d81e01007387 */ /* 0x0003e80000100a00 */
[----:B------:R-:W1:Y:S04]  /*4aa20*/  LDL.LU R112, [R1+0x6a0] ;  /* 0x0006a00001707983 */ /* 0x000e680000300800 */
[----:B------:R-:W1:Y:S04]  /*4aa30*/  LDL.LU R113, [R1+0x6a4] ;  /* 0x0006a40001717983 */ /* 0x000e680000300800 */
[----:B------:R-:W1:Y:S04]  /*4aa40*/  LDL.LU R114, [R1+0x6a8] ;  /* 0x0006a80001727983 */ /* 0x000e680000300800 */
[----:B------:R-:W1:Y:S01]  /*4aa50*/  LDL.LU R115, [R1+0x6ac] ;  /* 0x0006ac0001737983 */ /* 0x000e620000300800 */
[----:B------:R-:W-:Y:S01]  /*4aa60*/  MOV R14, R24 ;  /* 0x00000018000e7202 */ /* 0x000fe20000000f00 */
[----:B------:R-:W-:Y:S01]  /*4aa70*/  IMAD.MOV.U32 R15, RZ, RZ, R25 ;  /* 0x000000ffff0f7224 */ /* 0x000fe200078e0019 */
[----:B------:R-:W-:Y:S01]  /*4aa80*/  MOV R19, R27 ;  /* 0x0000001b00137202 */ /* 0x000fe20000000f00 */
[----:B------:R-:W-:-:S02]  /*4aa90*/  IMAD.MOV.U32 R18, RZ, RZ, R26 ;  /* 0x000000ffff127224 */ /* 0x000fc400078e001a */
[----:B------:R-:W-:Y:S02]  /*4aaa0*/  HMMA.1688.F32.TF32 R24, R220, R160, R32 ;  /* 0x000000a0dc18723c */ /* 0x000fe40000081020 */
[----:B------:R3:W-:Y:S04]  /*4aab0*/  STL [R1+0x462c], R19 ;  /* 0x00462c1301007387 */ /* 0x0007e80000100800 */
[----:B------:R-:W-:-:S15]  /*4aac0*/  STL [R1+0x4628], R18 ;  /* 0x0046281201007387 */ /* 0x000fde0000100800 */
[----:B------:R-:W-:-:S03]  /*4aad0*/  NOP ;  /* 0x0000000000007918 */ /* 0x000fc60000000000 */
[----:B------:R-:W-:Y:S01]  /*4aae0*/  IMAD.MOV.U32 R142, RZ, RZ, R24 ;  /* 0x000000ffff8e7224 */ /* 0x000fe200078e0018 */
[----:B------:R-:W-:Y:S01]  /*4aaf0*/  MOV R146, R26 ;  /* 0x0000001a00927202 */ /* 0x000fe20000000f00 */
[----:B------:R-:W-:Y:S02]  /*4ab00*/  IMAD.MOV.U32 R143, RZ, RZ, R25 ;  /* 0x000000ffff8f7224 */ /* 0x000fe400078e0019 */
[----:B------:R-:W-:Y:S01]  /*4ab10*/  IMAD.MOV.U32 R147, RZ, RZ, R27 ;  /* 0x000000ffff937224 */ /* 0x000fe200078e001b */
[----:B------:R4:W-:Y:S04]  /*4ab20*/  STL [R1+0x4624], R15 ;  /* 0x0046240f01007387 */ /* 0x0009e80000100800 */
[----:B------:R4:W-:Y:S04]  /*4ab30*/  STL [R1+0x4620], R14 ;  /* 0x0046200e01007387 */ /* 0x0009e80000100800 */
[----:B------:R-:W3:Y:S04]  /*4ab40*/  LDL.LU R36, [R1+0x690] ;  /* 0x0006900001247983 */ /* 0x000ee80000300800 */
[----:B------:R-:W3:Y:S04]  /*4ab50*/  LDL.LU R37, [R1+0x694] ;  /* 0x0006940001257983 */ /* 0x000ee80000300800 */
[----:B------:R-:W3:Y:S04]  /*4ab60*/  LDL.LU R38, [R1+0x698] ;  /* 0x0006980001267983 */ /* 0x000ee80000300800 */
[----:B------:R-:W3:Y:S04]  /*4ab70*/  LDL.LU R39, [R1+0x69c] ;  /* 0x00069c0001277983 */ /* 0x000ee80000300800 */
[----:B------:R4:W-:Y:S04]  /*4ab80*/  STL [R1+0x463c], R147 ;  /* 0x00463c9301007387 */ /* 0x0009e80000100800 */
[----:B------:R4:W-:Y:S04]  /*4ab90*/  STL [R1+0x4638], R146 ;  /* 0x0046389201007387 */ /* 0x0009e80000100800 */
[----:B------:R4:W-:Y:S04]  /*4aba0*/  STL [R1+0x4634], R143 ;  /* 0x0046348f01007387 */ /* 0x0009e80000100800 */
[----:B------:R4:W-:Y:S01]  /*4abb0*/  STL [R1+0x4630], R142 ;  /* 0x0046308e01007387 */ /* 0x0009e20000100800 */
[----:B--2---:R-:W-:-:S15]  /*4abc0*/  HMMA.1688.F32.TF32 R24, R220, R156, R116 ;  /* 0x0000009cdc18723c */ /* 0x004fde0000081074 */
        /* <DEDUP_REMOVED lines=21> */
[----:B-1----:R-:W-:Y:S03]  /*4ad20*/  HMMA.1688.F32.TF32 R28, R220, R152, R112 ;  /* 0x00000098dc1c723c */ /* 0x002fe60000081070 */
[----:B------:R-:W4:Y:S04]  /*4ad30*/  LDL.LU R112, [R1+0x650] ;  /* 0x0006500001707983 */ /* 0x000f280000300800 */
[----:B------:R-:W4:Y:S04]  /*4ad40*/  LDL.LU R113, [R1+0x654] ;  /* 0x0006540001717983 */ /* 0x000f280000300800 */
[----:B------:R-:W4:Y:S04]  /*4ad50*/  LDL.LU R114, [R1+0x658] ;  /* 0x0006580001727983 */ /* 0x000f280000300800 */
[----:B------:R-:W4:Y:S09]  /*4ad60*/  LDL.LU R115, [R1+0x65c] ;  /* 0x00065c0001737983 */ /* 0x000f320000300800 */
[----:B------:R-:W-:Y:S01]  /*4ad70*/  MOV R158, R28 ;  /* 0x0000001c009e7202 */ /* 0x000fe20000000f00 */
[----:B------:R-:W-:Y:S01]  /*4ad80*/  IMAD.MOV.U32 R159, RZ, RZ, R29 ;  /* 0x000000ffff9f7224 */ /* 0x000fe200078e001d */
[----:B------:R-:W-:Y:S01]  /*4ad90*/  MOV R170, R31 ;  /* 0x0000001f00aa7202 */ /* 0x000fe20000000f00 */
[----:B------:R-:W-:-:S02]  /*4ada0*/  IMAD.MOV.U32 R162, RZ, RZ, R30 ;  /* 0x000000ffffa27224 */ /* 0x000fc400078e001e */
[----:B---3--:R-:W-:Y:S02]  /*4adb0*/  HMMA.1688.F32.TF32 R28, R220, R148, R36 ;  /* 0x00000094dc1c723c */ /* 0x008fe40000081024 */
[----:B------:R-:W-:Y:S04]  /*4adc0*/  STL [R1+0x465c], R170 ;  /* 0x00465caa01007387 */ /* 0x000fe80000100800 */
[----:B------:R-:W-:Y:S04]  /*4add0*/  STL [R1+0x4658], R162 ;  /* 0x004658a201007387 */ /* 0x000fe80000100800 */
[----:B------:R-:W-:Y:S04]  /*4ade0*/  STL [R1+0x4654], R159 ;  /* 0x0046549f01007387 */ /* 0x000fe80000100800 */
[----:B------:R-:W-:Y:S10]  /*4adf0*/  STL [R1+0x4650], R158 ;  /* 0x0046509e01007387 */ /* 0x000ff40000100800 */
[----:B------:R-:W-:Y:S01]  /*4ae00*/  IMAD.MOV.U32 R67, RZ, RZ, R31 ;  /* 0x000000ffff437224 */ /* 0x000fe200078e001f */
[----:B------:R-:W-:Y:S01]  /*4ae10*/  MOV R66, R30 ;  /* 0x0000001e00427202 */ /* 0x000fe20000000f00 */
[----:B------:R-:W-:-:S02]  /*4ae20*/  IMAD.MOV.U32 R63, RZ, RZ, R29 ;  /* 0x000000ffff3f7224 */ /* 0x000fc400078e001d */
[----:B------:R-:W-:Y:S01]  /*4ae30*/  IMAD.MOV.U32 R62, RZ, RZ, R28 ;  /* 0x000000ffff3e7224 */ /* 0x000fe200078e001c */
[----:B------:R1:W-:Y:S04]  /*4ae40*/  STL [R1+0x466c], R67 ;  /* 0x00466c4301007387 */ /* 0x0003e80000100800 */
[----:B------:R3:W-:Y:S04]  /*4ae50*/  STL [R1+0x4668], R66 ;  /* 0x0046684201007387 */ /* 0x0007e80000100800 */
[----:B------:R-:W-:Y:S04]  /*4ae60*/  STL [R1+0x4664], R63 ;  /* 0x0046643f01007387 */ /* 0x000fe80000100800 */
[----:B------:R3:W-:Y:S01]  /*4ae70*/  STL [R1+0x4660], R62 ;  /* 0x0046603e01007387 */ /* 0x0007e20000100800 */
[----:B--2---:R-:W-:-:S15]  /*4ae80*/  HMMA.1688.F32.TF32 R24, R220, R144, R24 ;  /* 0x00000090dc18723c */ /* 0x004fde0000081018 */
[----:B------:R-:W-:-:S09]  /*4ae90*/  NOP ;  /* 0x0000000000007918 */ /* 0x000fd20000000000 */
[----:B------:R-:W-:Y:S01]  /*4aea0*/  IMAD.MOV.U32 R171, RZ, RZ, R24 ;  /* 0x000000ffffab7224 */ /* 0x000fe200078e0018 */
[----:B------:R-:W-:Y:S01]  /*4aeb0*/  MOV R163, R25 ;  /* 0x0000001900a37202 */ /* 0x000fe20000000f00 */
[----:B------:R-:W-:Y:S02]  /*4aec0*/  IMAD.MOV.U32 R166, RZ, RZ, R26 ;  /* 0x000000ffffa67224 */ /* 0x000fe400078e001a */
[----:B------:R-:W-:Y:S02]  /*4aed0*/  IMAD.MOV.U32 R167, RZ, RZ, R27 ;  /* 0x000000ffffa77224 */ /* 0x000fe400078e001b */
[----:B----4-:R-:W-:Y:S03]  /*4aee0*/  HMMA.1688.F32.TF32 R24, R220, R140, R32 ;  /* 0x0000008cdc18723c */ /* 0x010fe60000081020 */
[----:B------:R2:W-:Y:S04]  /*4aef0*/  STL [R1+0x467c], R167 ;  /* 0x00467ca701007387 */ /* 0x0005e80000100800 */
[----:B------:R-:W-:Y:S04]  /*4af00*/  STL [R1+0x4678], R166 ;  /* 0x004678a601007387 */ /* 0x000fe80000100800 */
[----:B------:R4:W-:Y:S04]  /*4af10*/  STL [R1+0x4674], R163 ;  /* 0x004674a301007387 */ /* 0x0009e80000100800 */
[----:B------:R4:W-:Y:S09]  /*4af20*/  STL [R1+0x4670], R171 ;  /* 0x004670ab01007387 */ /* 0x0009f20000100800 */
[----:B------:R-:W-:Y:S01]  /*4af30*/  MOV R6, R24 ;  /* 0x0000001800067202 */ /* 0x000fe20000000f00 */
[----:B------:R-:W-:Y:S01]  /*4af40*/  IMAD.MOV.U32 R7, RZ, RZ, R25 ;  /* 0x000000ffff077224 */ /* 0x000fe200078e0019 */
[----:B------:R-:W-:Y:S01]  /*4af50*/  MOV R11, R27 ;  /* 0x0000001b000b7202 */ /* 0x000fe20000000f00 */
[----:B------:R-:W-:-:S02]  /*4af60*/  IMAD.MOV.U32 R10, RZ, RZ, R26 ;  /* 0x000000ffff0a7224 */ /* 0x000fc400078e001a */
[----:B------:R-:W-:Y:S01]  /*4af70*/  HMMA.1688.F32.TF32 R24, R220, R64, R116 ;  /* 0x00000040dc18723c */ /* 0x000fe20000081074 */
        /* <DEDUP_REMOVED lines=19> */
[----:B------:R-:W3:Y:S01]  /*4b0b0*/  LDL.LU R31, [R1+0x62c] ;  /* 0x00062c00011f7983 */ /* 0x000ee20000300800 */
[----:B------:R-:W-:Y:S01]  /*4b0c0*/  IMAD.MOV.U32 R19, RZ, RZ, R24 ;  /* 0x000000ffff137224 */ /* 0x000fe200078e0018 */
[----:B------:R-:W-:Y:S01]  /*4b0d0*/  MOV R15, R26 ;  /* 0x0000001a000f7202 */ /* 0x000fe20000000f00 */
[----:B------:R-:W-:Y:S01]  /*4b0e0*/  IMAD.MOV.U32 R18, RZ, RZ, R25 ;  /* 0x000000ffff127224 */ /* 0x000fe200078e0019 */
[----:B------:R-:W4:Y:S01]  /*4b0f0*/  LDL.LU R44, [R1+0x5b0] ;  /* 0x0005b000012c7983 */ /* 0x000f220000300800 */
[----:B------:R-:W-:-:S02]  /*4b100*/  IMAD.MOV.U32 R14, RZ, RZ, R27 ;  /* 0x000000ffff0e7224 */ /* 0x000fc400078e001b */
[----:B------:R-:W-:Y:S01]  /*4b110*/  HMMA.1688.F32.TF32 R24, R220, R60, R112 ;  /* 0x0000003cdc18723c */ /* 0x000fe20000081070 */
[----:B------:R-:W4:Y:S04]  /*4b120*/  LDL.LU R45, [R1+0x5b4] ;  /* 0x0005b400012d7983 */ /* 0x000f280000300800 */
[----:B------:R-:W4:Y:S04]  /*4b130*/  LDL.LU R46, [R1+0x5b8] ;  /* 0x0005b800012e7983 */ /* 0x000f280000300800 */
[----:B------:R-:W4:Y:S04]  /*4b140*/  LDL.LU R47, [R1+0x5bc] ;  /* 0x0005bc00012f7983 */ /* 0x000f280000300800 */
[----:B------:R-:W2:Y:S04]  /*4b150*/  LDL.LU R40, [R1+0x5a0] ;  /* 0x0005a00001287983 */ /* 0x000ea80000300800 */
[----:B------:R-:W2:Y:S04]  /*4b160*/  LDL.LU R41, [R1+0x5a4] ;  /* 0x0005a40001297983 */ /* 0x000ea80000300800 */
[----:B------:R-:W2:Y:S03]  /*4b170*/  LDL.LU R42, [R1+0x5a8] ;  /* 0x0005a800012a7983 */ /* 0x000ea60000300800 */
[----:B------:R-:W-:Y:S01]  /*4b180*/  IMAD.MOV.U32 R147, RZ, RZ, R24 ;  /* 0x000000ffff937224 */ /* 0x000fe200078e0018 */
[----:B------:R-:W2:Y:S01]  /*4b190*/  LDL.LU R43, [R1+0x5ac] ;  /* 0x0005ac00012b7983 */ /* 0x000ea20000300800 */
[----:B------:R-:W-:Y:S01]  /*4b1a0*/  MOV R146, R25 ;  /* 0x0000001900927202 */ /* 0x000fe20000000f00 */
[----:B------:R-:W-:-:S02]  /*4b1b0*/  IMAD.MOV.U32 R143, RZ, RZ, R26 ;  /* 0x000000ffff8f7224 */ /* 0x000fc400078e001a */
[----:B------:R-:W2:Y:S01]  /*4b1c0*/  LDL.LU R24, [R1+0x580] ;  /* 0x0005800001187983 */ /* 0x000ea20000300800 */
[----:B------:R-:W-:-:S03]  /*4b1d0*/  IMAD.MOV.U32 R142, RZ, RZ, R27 ;  /* 0x000000ffff8e7224 */ /* 0x000fc600078e001b */
[----:B------:R-:W2:Y:S04]  /*4b1e0*/  LDL.LU R25, [R1+0x584] ;  /* 0x0005840001197983 */ /* 0x000ea80000300800 */
[----:B------:R-:W2:Y:S04]  /*4b1f0*/  LDL.LU R26, [R1+0x588] ;  /* 0x00058800011a7983 */ /* 0x000ea80000300800 */
[----:B------:R-:W2:Y:S01]  /*4b200*/  LDL.LU R27, [R1+0x58c] ;  /* 0x00058c00011b7983 */ /* 0x000ea20000300800 */
[----:B------:R-:W-:-:S03]  /*4b210*/  MOV R112, R244 ;  /* 0x000000f400707202 */ /* 0x000fc60000000f00 */
[----:B------:R-:W2:Y:S01]  /*4b220*/  LDL.LU R32, [R1+0x610] ;  /* 0x0006100001207983 */ /* 0x000ea20000300800 */
[----:B------:R-:W-:-:S03]  /*4b230*/  IMAD.MOV.U32 R113, RZ, RZ, R245 ;  /* 0x000000ffff717224 */ /* 0x000fc600078e00f5 */
[----:B------:R-:W2:Y:S01]  /*4b240*/  LDL.LU R33, [R1+0x614] ;  /* 0x0006140001217983 */ /* 0x000ea20000300800 */
[----:B------:R-:W-:-:S03]  /*4b250*/  IMAD.MOV.U32 R114, RZ, RZ, R246 ;  /* 0x000000ffff727224 */ /* 0x000fc600078e00f6 */
[----:B------:R-:W2:Y:S01]  /*4b260*/  LDL.LU R34, [R1+0x618] ;  /* 0x0006180001227983 */ /* 0x000ea20000300800 */
[----:B------:R-:W-:-:S03]  /*4b270*/  MOV R115, R247 ;  /* 0x000000f700737202 */ /* 0x000fc60000000f00 */
[----:B------:R-:W2:Y:S04]  /*4b280*/  LDL.LU R35, [R1+0x61c] ;  /* 0x00061c0001237983 */ /* 0x000ea80000300800 */
[----:B------:R-:W2:Y:S04]  /*4b290*/  LDL.LU R244, [R1+0x493c] ;  /* 0x00493c0001f47983 */ /* 0x000ea80000300800 */
[----:B------:R-:W2:Y:S04]  /*4b2a0*/  LDL.LU R245, [R1+0x4938] ;  /* 0x0049380001f57983 */ /* 0x000ea80000300800 */
[----:B------:R-:W2:Y:S04]  /*4b2b0*/  LDL.LU R246, [R1+0x4934] ;  /* 0x0049340001f67983 */ /* 0x000ea80000300800 */
[----:B------:R-:W2:Y:S01]  /*4b2c0*/  LDL.LU R247, [R1+0x4930] ;  /* 0x0049300001f77983 */ /* 0x000ea20000300800 */
[----:B------:R-:W-:Y:S01]  /*4b2d0*/  MOV R196, R188 ;  /* 0x000000bc00c47202 */ /* 0x000fe20000000f00 */
[----:B------:R-:W-:Y:S01]  /*4b2e0*/  IMAD.MOV.U32 R197, RZ, RZ, R189 ;  /* 0x000000ffffc57224 */ /* 0x000fe200078e00bd */
[----:B------:R-:W-:Y:S01]  /*4b2f0*/  MOV R200, R191 ;  /* 0x000000bf00c87202 */ /* 0x000fe20000000f00 */
[----:B------:R-:W-:Y:S01]  /*4b300*/  IMAD.MOV.U32 R198, RZ, RZ, R190 ;  /* 0x000000ffffc67224 */ /* 0x000fe200078e00be */
[----:B---3--:R-:W-:-:S15]  /*4b310*/  HMMA.1688.F32.TF32 R28, R220, R8, R28 ;  /* 0x00000008dc1c723c */ /* 0x008fde000008101c */
[----:B------:R-:W-:-:S09]  /*4b320*/  NOP ;  /* 0x0000000000007918 */ /* 0x000fd20000000000 */
[----:B-1----:R-:W-:Y:S01]  /*4b330*/  MOV R67, R28 ;  /* 0x0000001c00437202 */ /* 0x002fe20000000f00 */
[----:B------:R-:W-:Y:S01]  /*4b340*/  IMAD.MOV.U32 R66, RZ, RZ, R29 ;  /* 0x000000ffff427224 */ /* 0x000fe200078e001d */
[----:B------:R-:W-:Y:S01]  /*4b350*/  MOV R62, R31 ;  /* 0x0000001f003e7202 */ /* 0x000fe20000000f00 */
[----:B------:R-:W-:Y:S02]  /*4b360*/  IMAD.MOV.U32 R63, RZ, RZ, R30 ;  /* 0x000000ffff3f7224 */ /* 0x000fe400078e001e */
[----:B----4-:R-:W-:Y:S06]  /*4b370*/  HMMA.1688.F32.TF32 R28, R220, R4, R44 ;  /* 0x00000004dc1c723c */ /* 0x010fec000008102c */
[C---:B--2---:R-:W-:Y:S06]  /*4b380*/  HMMA.1688.F32.TF32 R40, R184.reuse, R176, R40 ;  /* 0x000000b0b828723c */ /* 0x044fec0000081028 */
[----:B------:R-:W-:-:S12]  /*4b390*/  HMMA.1688.F32.TF32 R36, R184, R172, R36 ;  /* 0x000000acb824723c */ /* 0x000fd80000081024 */
[----:B------:R-:W-:Y:S01]  /*4b3a0*/  IMAD.MOV.U32 R167, RZ, RZ, R28 ;  /* 0x000000ffffa77224 */ /* 0x000fe200078e001c */
[----:B------:R-:W-:Y:S01]  /*4b3b0*/  MOV R163, R30 ;  /* 0x0000001e00a37202 */ /* 0x000fe20000000f00 */
[----:B------:R-:W-:Y:S02]  /*4b3c0*/  IMAD.MOV.U32 R166, RZ, RZ, R29 ;  /* 0x000000ffffa67224 */ /* 0x000fe400078e001d */
[----:B------:R-:W-:Y:S02]  /*4b3d0*/  IMAD.MOV.U32 R171, RZ, RZ, R31 ;  /* 0x000000ffffab7224 */ /* 0x000fe400078e001f */
[C---:B------:R-:W-:Y:S01]  /*4b3e0*/  HMMA.1688.F32.TF32 R28, R184.reuse, R168, R24 ;  /* 0x000000a8b81c723c */ /* 0x040fe20000081018 */
[----:B------:R-:W-:Y:S05]  /*4b3f0*/  STL.64 [R1+0x510], R40 ;  /* 0x0005102801007387 */ /* 0x000fea0000100a00 */
[C---:B------:R-:W-:Y:S01]  /*4b400*/  HMMA.1688.F32.TF32 R24, R184.reuse, R164, R244 ;  /* 0x000000a4b818723c */ /* 0x040fe200000810f4 */
[----:B------:R-:W-:Y:S04]  /*4b410*/  STL.64 [R1+0x518], R42 ;  /* 0x0005182a01007387 */ /* 0x000fe80000100a00 */
[----:B------:R-:W-:Y:S01]  /*4b420*/  STL.64 [R1+0x520], R36 ;  /* 0x0005202401007387 */ /* 0x000fe20000100a00 */
[C---:B------:R-:W-:Y:S03]  /*4b430*/  HMMA.1688.F32.TF32 R32, R184.reuse, R160, R32 ;  /* 0x000000a0b820723c */ /* 0x040fe60000081020 */
[----:B------:R-:W-:Y:S08]  /*4b440*/  STL.64 [R1+0x528], R38 ;  /* 0x0005282601007387 */ /* 0x000ff00000100a00 */
[----:B------:R-:W-:Y:S04]  /*4b450*/  STL.64 [R1+0x540], R28 ;  /* 0x0005401c01007387 */ /* 0x000fe80000100a00 */
[----:B------:R1:W-:Y:S04]  /*4b460*/  STL.64 [R1+0x548], R30 ;  /* 0x0005481e01007387 */ /* 0x0003e80000100a00 */
[----:B------:R-:W-:Y:S04]  /*4b470*/  STL.64 [R1+0x550], R24 ;  /* 0x0005501801007387 */ /* 0x000fe80000100a00 */
[----:B------:R2:W-:Y:S01]  /*4b480*/  STL.64 [R1+0x558], R26 ;  /* 0x0005581a01007387 */ /* 0x0005e20000100a00 */
[C---:B-1----:R-:W-:Y:S06]  /*4b490*/  HMMA.1688.F32.TF32 R28, R184.reuse, R156, R116 ;  /* 0x0000009cb81c723c */ /* 0x042fec0000081074 */
[----:B--2---:R-:W-:Y:S06]  /*4b4a0*/  HMMA.1688.F32.TF32 R24, R184, R152, R112 ;  /* 0x00000098b818723c */ /* 0x004fec0000081070 */
[----:B------:R-:W-:Y:S01]  /*4b4b0*/  HMMA.1688.F32.TF32 R108, R220, R16, R228 ;  /* 0x00000010dc6c723c */ /* 0x000fe200000810e4 */
[----:B------:R1:W-:Y:S04]  /*4b4c0*/  STL.64 [R1+0x560], R32 ;  /* 0x0005602001007387 */ /* 0x0003e80000100a00 */
[----:B------:R2:W-:Y:S04]  /*4b4d0*/  STL.64 [R1+0x568], R34 ;  /* 0x0005682201007387 */ /* 0x0005e80000100a00 */
[----:B------:R-:W3:Y:S04]  /*4b4e0*/  LDL.LU R116, [R1+0x2b0] ;  /* 0x0002b00001747983 */ /* 0x000ee80000300800 */
[----:B------:R-:W-:Y:S04]  /*4b4f0*/  STL.64 [R1+0x580], R28 ;  /* 0x0005801c01007387 */ /* 0x000fe80000100a00 */
[----:B------:R-:W-:Y:S04]  /*4b500*/  STL.64 [R1+0x588], R30 ;  /* 0x0005881e01007387 */ /* 0x000fe80000100a00 */
[----:B------:R4:W-:Y:S04]  /*4b510*/  STL.64 [R1+0x590], R24 ;  /* 0x0005901801007387 */ /* 0x0009e80000100a00 */
[----:B------:R4:W-:Y:S04]  /*4b520*/  STL.64 [R1+0x598], R26 ;  /* 0x0005981a01007387 */ /* 0x0009e80000100a00 */
[----:B------:R-:W3:Y:S04]  /*4b530*/  LDL.LU R117, [R1+0x2b4] ;  /* 0x0002b40001757983 */ /* 0x000ee80000300800 */
[----:B------:R-:W3:Y:S01]  /*4b540*/  LDL.LU R118, [R1+0x2b8] ;  /* 0x0002b80001767983 */ /* 0x000ee20000300800 */
[----:B------:R-:W-:-:S03]  /*4b550*/  IMAD.MOV.U32 R155, RZ, RZ, R108 ;  /* 0x000000ffff9b7224 */ /* 0x000fc600078e006c */
[----:B------:R-:W3:Y:S01]  /*4b560*/  LDL.LU R119, [R1+0x2bc] ;  /* 0x0002bc0001777983 */ /* 0x000ee20000300800 */
[----:B------:R-:W-:Y:S01]  /*4b570*/  IMAD.MOV.U32 R154, RZ, RZ, R109 ;  /* 0x000000ffff9a7224 */ /* 0x000fe200078e006d */
[----:B------:R-:W-:Y:S02]  /*4b580*/  MOV R151, R110 ;  /* 0x0000006e00977202 */ /* 0x000fe40000000f00 */
[----:B-1----:R-:W3:Y:S01]  /*4b590*/  LDL.LU R32, [R1+0x2c0] ;  /* 0x0002c00001207983 */ /* 0x002ee20000300800 */
[----:B------:R-:W-:-:S03]  /*4b5a0*/  IMAD.MOV.U32 R150, RZ, RZ, R111 ;  /* 0x000000ffff967224 */ /* 0x000fc600078e006f */
[----:B------:R-:W3:Y:S01]  /*4b5b0*/  LDL.LU R33, [R1+0x2c4] ;  /* 0x0002c40001217983 */ /* 0x000ee20000300800 */
[----:B------:R-:W-:Y:S03]  /*4b5c0*/  HMMA.1688.F32.TF32 R108, R220, R12, R224 ;  /* 0x0000000cdc6c723c */ /* 0x000fe600000810e0 */
[----:B--2---:R-:W3:Y:S04]  /*4b5d0*/  LDL.LU R34, [R1+0x2c8] ;  /* 0x0002c80001227983 */ /* 0x004ee80000300800 */
[----:B------:R-:W3:Y:S04]  /*4b5e0*/  LDL.LU R35, [R1+0x2cc] ;  /* 0x0002cc0001237983 */ /* 0x000ee80000300800 */
[----:B----4-:R-:W2:Y:S04]  /*4b5f0*/  LDL.LU R24, [R1+0x450] ;  /* 0x0004500001187983 */ /* 0x010ea80000300800 */
[----:B------:R-:W2:Y:S04]  /*4b600*/  LDL.LU R25, [R1+0x454] ;  /* 0x0004540001197983 */ /* 0x000ea80000300800 */
[----:B------:R-:W2:Y:S04]  /*4b610*/  LDL.LU R26, [R1+0x458] ;  /* 0x00045800011a7983 */ /* 0x000ea80000300800 */
[----:B------:R-:W2:Y:S04]  /*4b620*/  LDL.LU R27, [R1+0x45c] ;  /* 0x00045c00011b7983 */ /* 0x000ea80000300800 */
        /* <DEDUP_REMOVED lines=15> */
[----:B------:R-:W4:Y:S01]  /*4b720*/  LDL.LU R231, [R1+0x4fc] ;  /* 0x0004fc0001e77983 */ /* 0x000f220000300800 */
[----:B------:R-:W-:-:S03]  /*4b730*/  IMAD.MOV.U32 R170, RZ, RZ, R108 ;  /* 0x000000ffffaa7224 */ /* 0x000fc600078e006c */
[----:B------:R-:W3:Y:S01]  /*4b740*/  LDL.LU R232, [R1+0x500] ;  /* 0x0005000001e87983 */ /* 0x000ee20000300800 */
[----:B------:R-:W-:-:S03]  /*4b750*/  MOV R162, R109 ;  /* 0x0000006d00a27202 */ /* 0x000fc60000000f00 */
[----:B------:R-:W3:Y:S01]  /*4b760*/  LDL.LU R233, [R1+0x504] ;  /* 0x0005040001e97983 */ /* 0x000ee20000300800 */
[----:B------:R-:W-:-:S03]  /*4b770*/  IMAD.MOV.U32 R159, RZ, RZ, R110 ;  /* 0x000000ffff9f7224 */ /* 0x000fc600078e006e */
[----:B------:R-:W3:Y:S01]  /*4b780*/  LDL.LU R234, [R1+0x508] ;  /* 0x0005080001ea7983 */ /* 0x000ee20000300800 */
[----:B------:R-:W-:-:S03]  /*4b790*/  IMAD.MOV.U32 R158, RZ, RZ, R111 ;  /* 0x000000ffff9e7224 */ /* 0x000fc600078e006f */
        /* <DEDUP_REMOVED lines=57> */
[----:B------:R-:W-:Y:S04]  /*4bb30*/  LDS R220, [R0+UR12+0x4100] ;  /* 0x0041000c00dc7984 */ /* 0x000fe80008000800 */
[----:B------:R-:W-:Y:S04]  /*4bb40*/  LDS R222, [R0+UR12+0x4900] ;  /* 0x0049000c00de7984 */ /* 0x000fe80008000800 */
[----:B------:R-:W-:Y:S04]  /*4bb50*/  LDS R221, [R3+UR12+0x4100] ;  /* 0x0041000c03dd7984 */ /* 0x000fe80008000800 */
[----:B------:R-:W4:Y:S02]  /*4bb60*/  LDS R223, [R3+UR12+0x4900] ;  /* 0x0049000c03df7984 */ /* 0x000f240008000800 */
[C---:B----4-:R-:W-:Y:S06]  /*4bb70*/  HMMA.1688.F32.TF32 R228, R220.reuse, R164, R228 ;  /* 0x000000a4dce4723c */ /* 0x050fec00000810e4 */
[----:B---3--:R-:W-:Y:S06]  /*4bb80*/  HMMA.1688.F32.TF32 R232, R220, R168, R232 ;  /* 0x000000a8dce8723c */ /* 0x008fec00000810e8 */
[C---:B--2---:R-:W-:Y:S06]  /*4bb90*/  HMMA.1688.F32.TF32 R120, R184.reuse, R8, R120 ;  /* 0x00000008b878723c */ /* 0x044fec0000081078 */
[C---:B------:R-:W-:Y:S06]  /*4bba0*/  HMMA.1688.F32.TF32 R128, R184.reuse, R16, R128 ;  /* 0x00000010b880723c */ /* 0x040fec0000081080 */
[C---:B------:R-:W-:Y:S06]  /*4bbb0*/  HMMA.1688.F32.TF32 R132, R184.reuse, R60, R132 ;  /* 0x0000003cb884723c */ /* 0x040fec0000081084 */
[C---:B------:R-:W-:Y:S06]  /*4bbc0*/  HMMA.1688.F32.TF32 R192, R184.reuse, R144, R192 ;  /* 0x00000090b8c0723c */ /* 0x040fec00000810c0 */
[C---:B------:R-:W-:Y:S06]  /*4bbd0*/  HMMA.1688.F32.TF32 R188, R184.reuse, R148, R188 ;  /* 0x00000094b8bc723c */ /* 0x040fec00000810bc */
[C---:B------:R-:W-:Y:S06]  /*4bbe0*/  HMMA.1688.F32.TF32 R244, R184.reuse, R140, R244 ;  /* 0x0000008cb8f4723c */ /* 0x040fec00000810f4 */
[C---:B------:R-:W-:Y:S11]  /*4bbf0*/  HMMA.1688.F32.TF32 R136, R184.reuse, R64, R136 ;  /* 0x00000040b888723c */ /* 0x040ff60000081088 */
[----:B------:R-:W-:Y:S04]  /*4bc00*/  STL.64 [R1+0x5a0], R188 ;  /* 0x0005a0bc01007387 */ /* 0x000fe80000100a00 */
[----:B------:R1:W-:Y:S01]  /*4bc10*/  STL.64 [R1+0x5a8], R190 ;  /* 0x0005a8be01007387 */ /* 0x0003e20000100a00 */
[C---:B------:R-:W-:Y:S03]  /*4bc20*/  HMMA.1688.F32.TF32 R124, R184.reuse, R12, R124 ;  /* 0x0000000cb87c723c */ /* 0x040fe6000008107c */
[----:B-1----:R-:W2:Y:S04]  /*4bc30*/  LDL.LU.64 R190, [R1+0x4928] ;  /* 0x0049280001be7983 */ /* 0x002ea80000300a00 */
[----:B------:R-:W2:Y:S04]  /*4bc40*/  LDL.LU.64 R188, [R1+0x4920] ;  /* 0x0049200001bc7983 */ /* 0x000ea80000300a00 */
[----:B------:R-:W-:Y:S04]  /*4bc50*/  STL.64 [R1+0x5b0], R192 ;  /* 0x0005b0c001007387 */ /* 0x000fe80000100a00 */
[----:B------:R1:W-:Y:S01]  /*4bc60*/  STL.64 [R1+0x5b8], R194 ;  /* 0x0005b8c201007387 */ /* 0x0003e20000100a00 */
[----:B------:R-:W-:Y:S03]  /*4bc70*/  HMMA.1688.F32.TF32 R184, R184, R4, R108 ;  /* 0x00000004b8b8723c */ /* 0x000fe6000008106c */
[----:B-1----:R-:W3:Y:S04]  /*4bc80*/  LDL.LU.64 R194, [R1+0x4918] ;  /* 0x0049180001c27983 */ /* 0x002ee80000300a00 */
[----:B------:R-:W3:Y:S04]  /*4bc90*/  LDL.LU.64 R192, [R1+0x4910] ;  /* 0x0049100001c07983 */ /* 0x000ee80000300a00 */
[----:B------:R-:W-:Y:S01]  /*4bca0*/  STL.64 [R1+0x5c0], R244 ;  /* 0x0005c0f401007387 */ /* 0x000fe20000100a00 */
[C---:B------:R-:W-:Y:S03]  /*4bcb0*/  HMMA.1688.F32.TF32 R240, R220.reuse, R176, R240 ;  /* 0x000000b0dcf0723c */ /* 0x040fe600000810f0 */
[----:B------:R-:W-:Y:S04]  /*4bcc0*/  STL.64 [R1+0x5c8], R246 ;  /* 0x0005c8f601007387 */ /* 0x000fe80000100a00 */
[----:B------:R-:W-:Y:S04]  /*4bcd0*/  STL.64 [R1+0x5d0], R136 ;  /* 0x0005d08801007387 */ /* 0x000fe80000100a00 */
[----:B------:R1:W-:Y:S01]  /*4bce0*/  STL.64 [R1+0x5d8], R138 ;  /* 0x0005d88a01007387 */ /* 0x0003e20000100a00 */
[C---:B------:R-:W-:Y:S03]  /*4bcf0*/  HMMA.1688.F32.TF32 R236, R220.reuse, R172, R236 ;  /* 0x000000acdcec723c */ /* 0x040fe600000810ec */
[----:B------:R-:W-:Y:S03]  /*4bd00*/  LDS R244, [R0+UR12+0x4180] ;  /* 0x0041800c00f47984 */ /* 0x000fe60008000800 */
[C---:B------:R-:W-:Y:S01]  /*4bd10*/  HMMA.1688.F32.TF32 R224, R220.reuse, R160, R224 ;  /* 0x000000a0dce0723c */ /* 0x040fe200000810e0 */
[----:B------:R-:W-:Y:S04]  /*4bd20*/  LDS R246, [R0+UR12+0x4980] ;  /* 0x0049800c00f67984 */ /* 0x000fe80008000800 */
[----:B-1----:R-:W4:Y:S04]  /*4bd30*/  LDL.LU.64 R138, [R1+0x4908] ;  /* 0x00490800018a7983 */ /* 0x002f280000300a00 */
[----:B------:R-:W4:Y:S04]  /*4bd40*/  LDL.LU.64 R136, [R1+0x4900] ;  /* 0x0049000001887983 */ /* 0x000f280000300a00 */
[----:B------:R-:W-:Y:S04]  /*4bd50*/  STL.64 [R1+0x5e0], R132 ;  /* 0x0005e08401007387 */ /* 0x000fe80000100a00 */
[----:B------:R1:W-:Y:S01]  /*4bd60*/  STL.64 [R1+0x5e8], R134 ;  /* 0x0005e88601007387 */ /* 0x0003e20000100a00 */
[C---:B------:R-:W-:Y:S03]  /*4bd70*/  HMMA.1688.F32.TF32 R28, R220.reuse, R156, R28 ;  /* 0x0000009cdc1c723c */ /* 0x040fe6000008101c */
[----:B------:R-:W-:Y:S03]  /*4bd80*/  LDS R245, [R3+UR12+0x4180] ;  /* 0x0041800c03f57984 */ /* 0x000fe60008000800 */
[C---:B------:R-:W-:Y:S01]  /*4bd90*/  HMMA.1688.F32.TF32 R44, R220.reuse, R152, R44 ;  /* 0x00000098dc2c723c */ /* 0x040fe2000008102c */
[----:B------:R-:W2:Y:S04]  /*4bda0*/  LDS R247, [R3+UR12+0x4980] ;  /* 0x0049800c03f77984 */ /* 0x000ea80008000800 */
        /* <DEDUP_REMOVED lines=9> */
[----:B------:R-:W3:Y:S04]  /*4be40*/  LDL.LU.64 R124, [R1+0x48d0] ;  /* 0x0048d000017c7983 */ /* 0x000ee80000300a00 */
[----:B------:R-:W-:Y:S04]  /*4be50*/  STL.64 [R1+0x610], R120 ;  /* 0x0006107801007387 */ /* 0x000fe80000100a00 */
[----:B------:R1:W-:Y:S01]  /*4be60*/  STL.64 [R1+0x618], R122 ;  /* 0x0006187a01007387 */ /* 0x0003e20000100a00 */
[C---:B------:R-:W-:Y:S03]  /*4be70*/  HMMA.1688.F32.TF32 R40, R220.reuse, R148, R40 ;  /* 0x00000094dc28723c */ /* 0x040fe60000081028 */
[----:B-1----:R-:W4:Y:S04]  /*4be80*/  LDL.LU.64 R122, [R1+0x48c8] ;  /* 0x0048c800017a7983 */ /* 0x002f280000300a00 */
[----:B------:R-:W4:Y:S04]  /*4be90*/  LDL.LU.64 R120, [R1+0x48c0] ;  /* 0x0048c00001787983 */ /* 0x000f280000300a00 */
[----:B------:R-:W3:Y:S04]  /*4bea0*/  LDL.LU.64 R110, [R1+0x48b8] ;  /* 0x0048b800016e7983 */ /* 0x000ee80000300a00 */
[----:B------:R-:W3:Y:S04]  /*4beb0*/  LDL.LU.64 R108, [R1+0x48b0] ;  /* 0x0048b000016c7983 */ /* 0x000ee80000300a00 */
[----:B------:R-:W-:Y:S04]  /*4bec0*/  STL.64 [R1+0x570], R184 ;  /* 0x000570b801007387 */ /* 0x000fe80000100a00 */
[----:B------:R-:W-:Y:S04]  /*4bed0*/  STL.64 [R1+0x578], R186 ;  /* 0x000578ba01007387 */ /* 0x000fe80000100a00 */
[----:B------:R-:W-:Y:S04]  /*4bee0*/  STL.64 [R1+0x640], R240 ;  /* 0x000640f001007387 */ /* 0x000fe80000100a00 */
[----:B------:R1:W-:Y:S01]  /*4bef0*/  STL.64 [R1+0x648], R242 ;  /* 0x000648f201007387 */ /* 0x0003e20000100a00 */
[----:B------:R-:W-:Y:S01]  /*4bf00*/  HMMA.1688.F32.TF32 R36, R220, R144, R36 ;  /* 0x00000090dc24723c */ /* 0x000fe20000081024 */
[----:B------:R-:W-:-:S02]  /*4bf10*/  LOP3.LUT R2, R0, 0x40, RZ, 0x3c, !PT ;  /* 0x0000004000027812 */ /* 0x000fc400078e3cff */
        /* <DEDUP_REMOVED lines=10> */
[----:B------:R-:W3:Y:S04]  /*4bfc0*/  LDS R187, [R252+UR12+0x4800] ;  /* 0x0048000cfcbb7984 */ /* 0x000ee80008000800 */
        /* <DEDUP_REMOVED lines=47> */
[----:B--2---:R-:W-:Y:S06]  /*4c2c0*/  HMMA.1688.F32.TF32 R24, R244, R176, R24 ;  /* 0x000000b0f418723c */ /* 0x004fec0000081018 */
[C---:B----4-:R-:W-:Y:S06]  /*4c2d0*/  HMMA.1688.F32.TF32 R116, R220.reuse, R8, R116 ;  /* 0x00000008dc74723c */ /* 0x050fec0000081074 */
[----:B---3--:R-:W-:-:S15]  /*4c2e0*/  HMMA.1688.F32.TF32 R112, R220, R12, R112 ;  /* 0x0000000cdc70723c */ /* 0x008fde0000081070 */
[----:B------:R-:W-:-:S08]  /*4c2f0*/  NOP ;  /* 0x0000000000007918 */ /* 0x000fd00000000000 */
[----:B------:R-:W-:Y:S04]  /*4c300*/  STL.64 [R1+0x6c0], R112 ;  /* 0x0006c07001007387 */ /* 0x000fe80000100a00 */
[----:B------:R1:W-:Y:S02]  /*4c310*/  STL.64 [R1+0x6c8], R114 ;  /* 0x0006c87201007387 */ /* 0x0003e40000100a00 */
[----:B-1----:R-:W-:Y:S02]  /*4c320*/  HMMA.1688.F32.TF32 R112, R220, R4, R32 ;  /* 0x00000004dc70723c */ /* 0x002fe40000081020 */
[----:B------:R-:W-:Y:S04]  /*4c330*/  STL.64 [R1+0x6d0], R116 ;  /* 0x0006d07401007387 */ /* 0x000fe80000100a00 */
[----:B------:R-:W-:Y:S01]  /*4c340*/  STL.64 [R1+0x6d8], R118 ;  /* 0x0006d87601007387 */ /* 0x000fe20000100a00 */
[C---:B------:R-:W-:Y:S06]  /*4c350*/  HMMA.1688.F32.TF32 R32, R244.reuse, R172, R36 ;  /* 0x000000acf420723c */ /* 0x040fec0000081024 */
[C---:B------:R-:W-:Y:S10]  /*4c360*/  HMMA.1688.F32.TF32 R36, R244.reuse, R168, R40 ;  /* 0x000000a8f424723c */ /* 0x040ff40000081028 */
[----:B------:R-:W-:Y:S04]  /*4c370*/  STL.64 [R1+0x650], R112 ;  /* 0x0006507001007387 */ /* 0x000fe80000100a00 */
[----:B------:R-:W-:Y:S04]  /*4c380*/  STL.64 [R1+0x658], R114 ;  /* 0x0006587201007387 */ /* 0x000fe80000100a00 */
[----:B------:R-:W-:Y:S04]  /*4c390*/  STL.64 [R1+0x8e0], R24 ;  /* 0x0008e01801007387 */ /* 0x000fe80000100a00 */
[----:B------:R1:W-:Y:S02]  /*4c3a0*/  STL.64 [R1+0x8e8], R26 ;  /* 0x0008e81a01007387 */ /* 0x0003e40000100a00 */
[C---:B-1----:R-:W-:Y:S02]  /*4c3b0*/  HMMA.1688.F32.TF32 R24, R244.reuse, R164, R44 ;  /* 0x000000a4f418723c */ /* 0x042fe4000008102c */
[----:B------:R-:W-:Y:S04]  /*4c3c0*/  STL.64 [R1+0x800], R32 ;  /* 0x0008002001007387 */ /* 0x000fe80000100a00 */
[----:B------:R1:W-:Y:S04]  /*4c3d0*/  STL.64 [R1+0x808], R34 ;  /* 0x0008082201007387 */ /* 0x0003e80000100a00 */
[----:B------:R2:W-:Y:S04]  /*4c3e0*/  STL.64 [R1+0x820], R36 ;  /* 0x0008202401007387 */ /* 0x0005e80000100a00 */
[----:B------:R3:W-:Y:S01]  /*4c3f0*/  STL.64 [R1+0x828], R38 ;  /* 0x0008282601007387 */ /* 0x0007e20000100a00 */
[C---:B-1----:R-:W-:Y:S06]  /*4c400*/  HMMA.1688.F32.TF32 R32, R244.reuse, R160, R28 ;  /* 0x000000a0f420723c */ /* 0x042fec000008101c */
[----:B------:R-:W-:Y:S02]  /*4c410*/  HMMA.1688.F32.TF32 R28, R244, R156, R224 ;  /* 0x0000009cf41c723c */ /* 0x000fe400000810e0 */
[----:B------:R-:W-:Y:S04]  /*4c420*/  STL.64 [R1+0x840], R24 ;  /* 0x0008401801007387 */ /* 0x000fe80000100a00 */
[----:B------:R1:W-:Y:S01]  /*4c430*/  STL.64 [R1+0x848], R26 ;  /* 0x0008481a01007387 */ /* 0x0003e20000100a00 */
[----:B------:R-:W-:Y:S01]  /*4c440*/  MOV R220, R76 ;  /* 0x0000004c00dc7202 */ /* 0x000fe20000000f00 */
[----:B------:R-:W-:Y:S01]  /*4c450*/  IMAD.MOV.U32 R221, RZ, RZ, R77 ;  /* 0x000000ffffdd7224 */ /* 0x000fe200078e004d */
[----:B------:R-:W-:Y:S01]  /*4c460*/  MOV R223, R79 ;  /* 0x0000004f00df7202 */ /* 0x000fe20000000f00 */
[----:B------:R-:W-:-:S02]  /*4c470*/  IMAD.MOV.U32 R222, RZ, RZ, R78 ;  /* 0x000000ffffde7224 */ /* 0x000fc400078e004e */
[----:B--2---:R-:W-:Y:S01]  /*4c480*/  IMAD.MOV.U32 R36, RZ, RZ, R72 ;  /* 0x000000ffff247224 */ /* 0x004fe200078e0048 */
[----:B---3--:R-:W-:Y:S01]  /*4c490*/  MOV R38, R74 ;  /* 0x0000004a00267202 */ /* 0x008fe20000000f00 */
[----:B------:R-:W-:Y:S01]  /*4c4a0*/  IMAD.MOV.U32 R37, RZ, RZ, R73 ;  /* 0x000000ffff257224 */ /* 0x000fe200078e0049 */
[----:B------:R-:W-:Y:S01]  /*4c4b0*/  MOV R41, R69 ;  /* 0x0000004500297202 */ /* 0x000fe20000000f00 */
[----:B------:R-:W-:Y:S02]  /*4c4c0*/  IMAD.MOV.U32 R39, RZ, RZ, R75 ;  /* 0x000000ffff277224 */ /* 0x000fe400078e004b */
[----:B------:R-:W-:Y:S01]  /*4c4d0*/  IMAD.MOV.U32 R40, RZ, RZ, R68 ;  /* 0x000000ffff287224 */ /* 0x000fe200078e0044 */
[C---:B-1----:R-:W-:Y:S01]  /*4c4e0*/  HMMA.1688.F32.TF32 R24, R244.reuse, R152, R228 ;  /* 0x00000098f418723c */ /* 0x042fe200000810e4 */
[----:B------:R-:W-:Y:S04]  /*4c4f0*/  STL.64 [R1+0x860], R32 ;  /* 0x0008602001007387 */ /* 0x000fe80000100a00 */
[----:B------:R1:W-:Y:S04]  /*4c500*/  STL.64 [R1+0x868], R34 ;  /* 0x0008682201007387 */ /* 0x0003e80000100a00 */
[----:B------:R-:W-:Y:S04]  /*4c510*/  STL.64 [R1+0x870], R28 ;  /* 0x0008701c01007387 */ /* 0x000fe80000100a00 */
[----:B------:R2:W-:Y:S01]  /*4c520*/  STL.64 [R1+0x878], R30 ;  /* 0x0008781e01007387 */ /* 0x0005e20000100a00 */
[----:B-1----:R-:W-:Y:S01]  /*4c530*/  HMMA.1688.F32.TF32 R32, R244, R148, R232 ;  /* 0x00000094f420723c */ /* 0x002fe200000810e8 */
[----:B------:R-:W-:Y:S01]  /*4c540*/  IMAD.MOV.U32 R42, RZ, RZ, R70 ;  /* 0x000000ffff2a7224 */ /* 0x000fe200078e0046 */
[----:B------:R-:W-:Y:S01]  /*4c550*/  MOV R44, R104 ;  /* 0x00000068002c7202 */ /* 0x000fe20000000f00 */
[----:B------:R-:W-:-:S02]  /*4c560*/  IMAD.MOV.U32 R43, RZ, RZ, R71 ;  /* 0x000000ffff2b7224 */ /* 0x000fc400078e0047 */
[----:B------:R-:W-:-:S04]  /*4c570*/  IMAD.MOV.U32 R45, RZ, RZ, R105 ;  /* 0x000000ffff2d7224 */ /* 0x000fc800078e0069 */
[----:B------:R-:W-:Y:S01]  /*4c580*/  STL.64 [R1+0x890], R24 ;  /* 0x0008901801007387 */ /* 0x000fe20000100a00 */
[C---:B--2---:R-:W-:Y:S03]  /*4c590*/  HMMA.1688.F32.TF32 R28, R244.reuse, R144, R236 ;  /* 0x00000090f41c723c */ /* 0x044fe600000810ec */
[----:B------:R1:W-:Y:S01]  /*4c5a0*/  STL.64 [R1+0x898], R26 ;  /* 0x0008981a01007387 */ /* 0x0003e20000100a00 */
[----:B------:R-:W-:Y:S01]  /*4c5b0*/  IMAD.MOV.U32 R46, RZ, RZ, R106 ;  /* 0x000000ffff2e7224 */ /* 0x000fe200078e006a */
[----:B------:R-:W-:Y:S02]  /*4c5c0*/  MOV R47, R107 ;  /* 0x0000006b002f7202 */ /* 0x000fe40000000f00 */
[----:B------:R-:W-:Y:S04]  /*4c5d0*/  LDS R224, [R2+UR12+0x4180] ;  /* 0x0041800c02e07984 */ /* 0x000fe80008000800 */
[----:B------:R-:W-:Y:S01]  /*4c5e0*/  LDS R226, [R2+UR12+0x4980] ;  /* 0x0049800c02e27984 */ /* 0x000fe20008000800 */
[C---:B-1----:R-:W-:Y:S03]  /*4c5f0*/  HMMA.1688.F32.TF32 R24, R244.reuse, R140, R240 ;  /* 0x0000008cf418723c */ /* 0x042fe600000810f0 */
[----:B------:R-:W-:Y:S04]  /*4c600*/  STL.64 [R1+0x8a0], R32 ;  /* 0x0008a02001007387 */ /* 0x000fe80000100a00 */
[----:B------:R1:W-:Y:S04]  /*4c610*/  STL.64 [R1+0x8a8], R34 ;  /* 0x0008a82201007387 */ /* 0x0003e80000100a00 */
[----:B------:R-:W-:Y:S04]  /*4c620*/  STL.64 [R1+0x8c0], R28 ;  /* 0x0008c01c01007387 */ /* 0x000fe80000100a00 */
[----:B------:R2:W-:Y:S01]  /*4c630*/  STL.64 [R1+0x8c8], R30 ;  /* 0x0008c81e01007387 */ /* 0x0005e20000100a00 */
[C---:B-1----:R-:W-:Y:S03]  /*4c640*/  HMMA.1688.F32.TF32 R32, R244.reuse, R64, R108 ;  /* 0x00000040f420723c */ /* 0x042fe6000008106c */
[----:B------:R-:W-:Y:S04]  /*4c650*/  LDS R225, [R252+UR12+0x4180] ;  /* 0x0041800cfce17984 */ /* 0x000fe80008000800 */
[----:B------:R-:W-:Y:S01]  /*4c660*/  LDS R227, [R252+UR12+0x4980] ;  /* 0x0049800cfce37984 */ /* 0x000fe20008000800 */
[C---:B--2---:R-:W-:Y:S03]  /*4c670*/  HMMA.1688.F32.TF32 R28, R244.reuse, R60, R120 ;  /* 0x0000003cf41c723c */ /* 0x044fe60000081078 */
[----:B------:R-:W-:Y:S04]  /*4c680*/  STL.64 [R1+0x8d0], R24 ;  /* 0x0008d01801007387 */ /* 0x000fe80000100a00 */
[----:B------:R1:W-:Y:S02]  /*4c690*/  STL.64 [R1+0x8d8], R26 ;  /* 0x0008d81a01007387 */ /* 0x0003e40000100a00 */
[C---:B-1----:R-:W-:Y:S06]  /*4c6a0*/  HMMA.1688.F32.TF32 R24, R244.reuse, R16, R124 ;  /* 0x00000010f418723c */ /* 0x042fec000008107c */
[----:B------:R-:W-:Y:S04]  /*4c6b0*/  STL.64 [R1+0x8b0], R32 ;  /* 0x0008b02001007387 */ /* 0x000fe80000100a00 */
[----:B------:R1:W-:Y:S04]  /*4c6c0*/  STL.64 [R1+0x8b8], R34 ;  /* 0x0008b82201007387 */ /* 0x0003e80000100a00 */
[----:B------:R-:W-:Y:S04]  /*4c6d0*/  STL.64 [R1+0x880], R28 ;  /* 0x0008801c01007387 */ /* 0x000fe80000100a00 */
[----:B------:R2:W-:Y:S01]  /*4c6e0*/  STL.64 [R1+0x888], R30 ;  /* 0x0008881e01007387 */ /* 0x0005e20000100a00 */
[C---:B-1----:R-:W-:Y:S04]  /*4c6f0*/  HMMA.1688.F32.TF32 R32, R244.reuse, R12, R128 ;  /* 0x0000000cf420723c */ /* 0x042fe80000081080 */
[----:B------:R-:W-:Y:S02]  /*4c700*/  STL.64 [R1+0x850], R24 ;  /* 0x0008501801007387 */ /* 0x000fe40000100a00 */
[C---:B--2---:R-:W-:Y:S02]  /*4c710*/  HMMA.1688.F32.TF32 R28, R244.reuse, R8, R132 ;  /* 0x00000008f41c723c */ /* 0x044fe40000081084 */
[----:B------:R1:W-:Y:S04]  /*4c720*/  STL.64 [R1+0x858], R26 ;  /* 0x0008581a01007387 */ /* 0x0003e80000100a00 */
[----:B-1----:R-:W-:Y:S11]  /*4c730*/  HMMA.1688.F32.TF32 R24, R244, R4, R136 ;  /* 0x00000004f418723c */ /* 0x002ff60000081088 */
[----:B------:R1:W-:Y:S04]  /*4c740*/  STL.64 [R1+0x830], R32 ;  /* 0x0008302001007387 */ /* 0x0003e80000100a00 */
[----:B------:R2:W-:Y:S04]  /*4c750*/  STL.64 [R1+0x838], R34 ;  /* 0x0008382201007387 */ /* 0x0005e80000100a00 */
[----:B------:R3:W-:Y:S01]  /*4c760*/  STL.64 [R1+0x810], R28 ;  /* 0x0008101c01007387 */ /* 0x0007e20000100a00 */
[----:B-1----:R-:W-:-:S03]  /*4c770*/  IMAD.MOV.U32 R32, RZ, RZ, R80 ;  /* 0x000000ffff207224 */ /* 0x002fc600078e0050 */
[----:B------:R1:W-:Y:S01]  /*4c780*/  STL.64 [R1+0x818], R30 ;  /* 0x0008181e01007387 */ /* 0x0003e20000100a00 */
[----:B------:R-:W-:-:S03]  /*4c790*/  MOV R33, R81 ;  /* 0x0000005100217202 */ /* 0x000fc60000000f00 */
[----:B------:R-:W4:Y:S01]  /*4c7a0*/  LDL.LU R80, [R1+0x47dc] ;  /* 0x0047dc0001507983 */ /* 0x000f220000300800 */
[----:B--2---:R-:W-:Y:S01]  /*4c7b0*/  IMAD.MOV.U32 R34, RZ, RZ, R82 ;  /* 0x000000ffff227224 */ /* 0x004fe200078e0052 */
[----:B------:R-:W-:Y:S01]  /*4c7c0*/  MOV R229, R97 ;  /* 0x0000006100e57202 */ /* 0x000fe20000000f00 */
[----:B------:R-:W-:Y:S02]  /*4c7d0*/  IMAD.MOV.U32 R228, RZ, RZ, R96 ;  /* 0x000000ffffe47224 */ /* 0x000fe400078e0060 */
[----:B------:R-:W-:Y:S01]  /*4c7e0*/  IMAD.MOV.U32 R230, RZ, RZ, R98 ;  /* 0x000000ffffe67224 */ /* 0x000fe200078e0062 */
[----:B------:R-:W-:Y:S01]  /*4c7f0*/  STL.64 [R1+0x7f0], R24 ;  /* 0x0007f01801007387 */ /* 0x000fe20000100a00 */
[----:B------:R-:W-:-:S03]  /*4c800*/  IMAD.MOV.U32 R35, RZ, RZ, R83 ;  /* 0x000000ffff237224 */ /* 0x000fc600078e0053 */
[----:B------:R-:W-:Y:S04]  /*4c810*/  STL.64 [R1+0x7f8], R26 ;  /* 0x0007f81a01007387 */ /* 0x000fe80000100a00 */
[----:B------:R-:W4:Y:S04]  /*4c820*/  LDL.LU R81, [R1+0x47d8] ;  /* 0x0047d80001517983 */ /* 0x000f280000300800 */
[----:B------:R-:W4:Y:S04]  /*4c830*/  LDL.LU R82, [R1+0x47d4] ;  /* 0x0047d40001527983 */ /* 0x000f280000300800 */
[----:B------:R-:W4:Y:S04]  /*4c840*/  LDL.LU R83, [R1+0x47d0] ;  /* 0x0047d00001537983 */ /* 0x000f280000300800 */
        /* <DEDUP_REMOVED lines=8> */
[----:B------:R-:W2:Y:S04]  /*4c8d0*/  LDL.LU R68, [R1+0x47ac] ;  /* 0x0047ac0001447983 */ /* 0x000ea80000300800 */
[----:B------:R-:W2:Y:S04]  /*4c8e0*/  LDL.LU R69, [R1+0x47a8] ;  /* 0x0047a80001457983 */ /* 0x000ea80000300800 */
[----:B------:R-:W2:Y:S04]  /*4c8f0*/  LDL.LU R70, [R1+0x47a4] ;  /* 0x0047a40001467983 */ /* 0x000ea80000300800 */
[----:B------:R-:W2:Y:S01]  /*4c900*/  LDL.LU R71, [R1+0x47a0] ;  /* 0x0047a00001477983 */ /* 0x000ea20000300800 */
[----:B---3--:R-:W-:-:S03]  /*4c910*/  IMAD.MOV.U32 R28, RZ, RZ, R100 ;  /* 0x000000ffff1c7224 */ /* 0x008fc600078e0064 */
[----:B------:R-:W3:Y:S01]  /*4c920*/  LDL.LU R104, [R1+0x479c] ;  /* 0x00479c0001687983 */ /* 0x000ee20000300800 */
[----:B------:R-:W-:-:S03]  /*4c930*/  IMAD.MOV.U32 R29, RZ, RZ, R101 ;  /* 0x000000ffff1d7224 */ /* 0x000fc600078e0065 */
[----:B------:R-:W3:Y:S01]  /*4c940*/  LDL.LU R105, [R1+0x4798] ;  /* 0x0047980001697983 */ /* 0x000ee20000300800 */
[----:B-1----:R-:W-:-:S03]  /*4c950*/  MOV R30, R102 ;  /* 0x00000066001e7202 */ /* 0x002fc60000000f00 */
[----:B------:R-:W3:Y:S01]  /*4c960*/  LDL.LU R106, [R1+0x4794] ;  /* 0x00479400016a7983 */ /* 0x000ee20000300800 */
[----:B------:R-:W-:-:S03]  /*4c970*/  IMAD.MOV.U32 R31, RZ, RZ, R103 ;  /* 0x000000ffff1f7224 */ /* 0x000fc600078e0067 */
[----:B------:R-:W3:Y:S04]  /*4c980*/  LDL.LU R107, [R1+0x4790] ;  /* 0x00479000016b7983 */ /* 0x000ee80000300800 */
[----:B------:R-:W4:Y:S04]  /*4c990*/  LDL.LU R100, [R1+0x478c] ;  /* 0x00478c0001647983 */ /* 0x000f280000300800 */
[----:B------:R-:W4:Y:S04]  /*4c9a0*/  LDL.LU R101, [R1+0x4788] ;  /* 0x0047880001657983 */ /* 0x000f280000300800 */
[----:B------:R-:W4:Y:S01]  /*4c9b0*/  LDL.LU R102, [R1+0x4784] ;  /* 0x0047840001667983 */ /* 0x000f220000300800 */
[----:B------:R-:W-:-:S03]  /*4c9c0*/  IMAD.MOV.U32 R231, RZ, RZ, R99 ;  /* 0x000000ffffe77224 */ /* 0x000fc600078e0063 */
[----:B------:R-:W4:Y:S01]  /*4c9d0*/  LDL.LU R103, [R1+0x4780] ;  /* 0x0047800001677983 */ /* 0x000f220000300800 */
[----:B------:R-:W-:-:S03]  /*4c9e0*/  MOV R232, R92 ;  /* 0x0000005c00e87202 */ /* 0x000fc60000000f00 */
        /* <DEDUP_REMOVED lines=8> */
[----:B------:R-:W3:Y:S01]  /*4ca70*/  LDL.LU R92, [R1+0x476c] ;  /* 0x00476c00015c7983 */ /* 0x000ee20000300800 */
[----:B------:R-:W-:-:S03]  /*4ca80*/  IMAD.MOV.U32 R237, RZ, RZ, R89 ;  /* 0x000000ffffed7224 */ /* 0x000fc600078e0059 */
[----:B------:R-:W3:Y:S01]  /*4ca90*/  LDL.LU R93, [R1+0x4768] ;  /* 0x00476800015d7983 */ /* 0x000ee20000300800 */
[----:B------:R-:W-:-:S03]  /*4caa0*/  MOV R238, R90 ;  /* 0x0000005a00ee7202 */ /* 0x000fc60000000f00 */
[----:B------:R-:W3:Y:S01]  /*4cab0*/  LDL.LU R94, [R1+0x4764] ;  /* 0x00476400015e7983 */ /* 0x000ee20000300800 */
[----:B------:R-:W-:-:S03]  /*4cac0*/  IMAD.MOV.U32 R239, RZ, RZ, R91 ;  /* 0x000000ffffef7224 */ /* 0x000fc600078e005b */
[----:B------:R-:W3:Y:S01]  /*4cad0*/  LDL.LU R95, [R1+0x4760] ;  /* 0x00476000015f7983 */ /* 0x000ee20000300800 */
[----:B------:R-:W-:-:S03]  /*4cae0*/  IMAD.MOV.U32 R240, RZ, RZ, R84 ;  /* 0x000000fffff07224 */ /* 0x000fc600078e0054 */
[----:B------:R-:W4:Y:S01]  /*4caf0*/  LDL.LU R88, [R1+0x475c] ;  /* 0x00475c0001587983 */ /* 0x000f220000300800 */
[----:B------:R-:W-:-:S03]  /*4cb00*/  MOV R241, R85 ;  /* 0x0000005500f17202 */ /* 0x000fc60000000f00 */
[----:B------:R-:W4:Y:S01]  /*4cb10*/  LDL.LU R89, [R1+0x4758] ;  /* 0x0047580001597983 */ /* 0x000f220000300800 */
[----:B------:R-:W-:-:S03]  /*4cb20*/  IMAD.MOV.U32 R242, RZ, RZ, R86 ;  /* 0x000000fffff27224 */ /* 0x000fc600078e0056 */
        /* <DEDUP_REMOVED lines=8> */
[----:B------:R-:W2:Y:S04]  /*4cbb0*/  LDL.LU R86, [R1+0x4744] ;  /* 0x0047440001567983 */ /* 0x000ea80000300800 */
[----:B------:R-:W3:Y:S04]  /*4cbc0*/  LDL.LU R180, [R1+0x4740] ;  /* 0x0047400001b47983 */ /* 0x000ee80000300800 */
[----:B------:R-:W3:Y:S04]  /*4cbd0*/  LDL.LU R181, [R1+0x473c] ;  /* 0x00473c0001b57983 */ /* 0x000ee80000300800 */
[----:B------:R-:W3:Y:S04]  /*4cbe0*/  LDL.LU R182, [R1+0x4738] ;  /* 0x0047380001b67983 */ /* 0x000ee80000300800 */
[----:B------:R-:W3:Y:S01]  /*4cbf0*/  LDL.LU R183, [R1+0x4734] ;  /* 0x0047340001b77983 */ /* 0x000ee20000300800 */
[----:B------:R-:W-:Y:S01]  /*4cc00*/  MOV R135, R87 ;  /* 0x0000005700877202 */ /* 0x000fe20000000f00 */
[----:B------:R-:W-:-:S02]  /*4cc10*/  IMAD.MOV.U32 R244, RZ, RZ, R56 ;  /* 0x000000fffff47224 */ /* 0x000fc400078e0038 */
[----:B------:R-:W2:Y:S01]  /*4cc20*/  LDL.LU R87, [R1+0x4730] ;  /* 0x0047300001577983 */ /* 0x000ea20000300800 */
[----:B------:R-:W-:Y:S01]  /*4cc30*/  IMAD.MOV.U32 R245, RZ, RZ, R57 ;  /* 0x000000fffff57224 */ /* 0x000fe200078e0039 */
[----:B------:R-:W-:Y:S02]  /*4cc40*/  MOV R246, R58 ;  /* 0x0000003a00f67202 */ /* 0x000fe40000000f00 */
[----:B------:R-:W4:Y:S01]  /*4cc50*/  LDL.LU R56, [R1+0x472c] ;  /* 0x00472c0001387983 */ /* 0x000f220000300800 */
[----:B------:R-:W-:-:S03]  /*4cc60*/  IMAD.MOV.U32 R247, RZ, RZ, R59 ;  /* 0x000000fffff77224 */ /* 0x000fc600078e003b */
[----:B------:R-:W4:Y:S04]  /*4cc70*/  LDL.LU R57, [R1+0x4728] ;  /* 0x0047280001397983 */ /* 0x000f280000300800 */
[----:B------:R-:W4:Y:S04]  /*4cc80*/  LDL.LU R58, [R1+0x4724] ;  /* 0x00472400013a7983 */ /* 0x000f280000300800 */
[----:B------:R-:W4:Y:S04]  /*4cc90*/  LDL.LU R59, [R1+0x4720] ;  /* 0x00472000013b7983 */ /* 0x000f280000300800 */
[----:B------:R-:W-:Y:S04]  /*4cca0*/  LDS R24, [R2+UR12+0x4080] ;  /* 0x0040800c02187984 */ /* 0x000fe80008000800 */
[----:B------:R-:W-:Y:S04]  /*4ccb0*/  LDS R26, [R2+UR12+0x4880] ;  /* 0x0048800c021a7984 */ /* 0x000fe80008000800 */
[----:B------:R-:W-:Y:S04]  /*4ccc0*/  LDS R25, [R252+UR12+0x4080] ;  /* 0x0040800cfc197984 */ /* 0x000fe80008000800 */
[----:B------:R-:W1:Y:S04]  /*4ccd0*/  LDS R27, [R252+UR12+0x4880] ;  /* 0x0048800cfc1b7984 */ /* 0x000e680008000800 */
[----:B------:R-:W-:Y:S04]  /*4cce0*/  LDS R136, [R2+UR12+0x4100] ;  /* 0x0041000c02887984 */ /* 0x000fe80008000800 */
[----:B------:R-:W-:Y:S04]  /*4ccf0*/  LDS R138, [R2+UR12+0x4900] ;  /* 0x0049000c028a7984 */ /* 0x000fe80008000800 */
[----:B------:R-:W-:Y:S04]  /*4cd00*/  LDS R137, [R252+UR12+0x4100] ;  /* 0x0041000cfc897984 */ /* 0x000fe80008000800 */
[----:B------:R-:W2:Y:S01]  /*4cd10*/  LDS R139, [R252+UR12+0x4900] ;  /* 0x0049000cfc8b7984 */ /* 0x000ea20008000800 */
[----:B---3--:R-:W-:Y:S07]  /*4cd20*/  HMMA.1688.F32.TF32 R108, R184, R176, R180 ;  /* 0x000000b0b86c723c */ /* 0x008fee00000810b4 */
[----:B------:R-:W-:Y:S01]  /*4cd30*/  IMAD.MOV.U32 R180, RZ, RZ, R48 ;  /* 0x000000ffffb47224 */ /* 0x000fe200078e0030 */
[----:B------:R-:W-:Y:S01]  /*4cd40*/  MOV R181, R49 ;  /* 0x0000003100b57202 */ /* 0x000fe20000000f00 */
[----:B------:R-:W3:Y:S01]  /*4cd50*/  LDL.LU R48, [R1+0x471c] ;  /* 0x00471c0001307983 */ /* 0x000ee20000300800 */
[----:B------:R-:W-:-:S02]  /*4cd60*/  IMAD.MOV.U32 R182, RZ, RZ, R50 ;  /* 0x000000ffffb67224 */ /* 0x000fc400078e0032 */
[----:B------:R-:W-:Y:S01]  /*4cd70*/  IMAD.MOV.U32 R183, RZ, RZ, R51 ;  /* 0x000000ffffb77224 */ /* 0x000fe200078e0033 */
[----:B------:R-:W3:Y:S04]  /*4cd80*/  LDL.LU R49, [R1+0x4718] ;  /* 0x0047180001317983 */ /* 0x000ee80000300800 */
[----:B------:R-:W3:Y:S04]  /*4cd90*/  LDL.LU R50, [R1+0x4714] ;  /* 0x0047140001327983 */ /* 0x000ee80000300800 */
[----:B------:R-:W3:Y:S04]  /*4cda0*/  LDL.LU R51, [R1+0x4710] ;  /* 0x0047100001337983 */ /* 0x000ee80000300800 */
[----:B------:R1:W-:Y:S04]  /*4cdb0*/  STL.64 [R1+0x4578], R110 ;  /* 0x0045786e01007387 */ /* 0x0003e80000100a00 */
[----:B------:R2:W-:Y:S01]  /*4cdc0*/  STL.64 [R1+0x4570], R108 ;  /* 0x0045706c01007387 */ /* 0x0005e20000100a00 */
[----:B-1----:R-:W-:Y:S01]  /*4cdd0*/  IMAD.MOV.U32 R110, RZ, RZ, R54 ;  /* 0x000000ffff6e7224 */ /* 0x002fe200078e0036 */
[----:B------:R-:W-:-:S02]  /*4cde0*/  MOV R111, R55 ;  /* 0x00000037006f7202 */ /* 0x000fc40000000f00 */
[----:B--2---:R-:W-:Y:S01]  /*4cdf0*/  MOV R108, R52 ;  /* 0x00000034006c7202 */ /* 0x004fe20000000f00 */
[----:B------:R-:W-:Y:S01]  /*4ce00*/  IMAD.MOV.U32 R109, RZ, RZ, R53 ;  /* 0x000000ffff6d7224 */ /* 0x000fe200078e0035 */
[----:B------:R-:W2:Y:S04]  /*4ce10*/  LDL.LU R52, [R1+0x470c] ;  /* 0x00470c0001347983 */ /* 0x000ea80000300800 */
[----:B------:R-:W2:Y:S04]  /*4ce20*/  LDL.LU R53, [R1+0x4708] ;  /* 0x0047080001357983 */ /* 0x000ea80000300800 */
[----:B------:R-:W2:Y:S04]  /*4ce30*/  LDL.LU R54, [R1+0x4704] ;  /* 0x0047040001367983 */ /* 0x000ea80000300800 */
[----:B------:R-:W2:Y:S01]  /*4ce40*/  LDL.LU R55, [R1+0x4700] ;  /* 0x0047000001377983 */ /* 0x000ea20000300800 */
[C---:B---3--:R-:W-:Y:S03]  /*4ce50*/  HMMA.1688.F32.TF32 R112, R184.reuse, R172, R48 ;  /* 0x000000acb870723c */ /* 0x048fe60000081030 */
[----:B------:R-:W3:Y:S04]  /*4ce60*/  LDL.LU R48, [R1+0xf0] ;  /* 0x0000f00001307983 */ /* 0x000ee80000300800 */
[----:B------:R-:W3:Y:S04]  /*4ce70*/  LDL.LU R49, [R1+0xf4] ;  /* 0x0000f40001317983 */ /* 0x000ee80000300800 */
[----:B------:R-:W3:Y:S04]  /*4ce80*/  LDL.LU R50, [R1+0xf8] ;  /* 0x0000f80001327983 */ /* 0x000ee80000300800 */
[----:B------:R-:W3:Y:S01]  /*4ce90*/  LDL.LU R51, [R1+0xfc] ;  /* 0x0000fc0001337983 */ /* 0x000ee20000300800 */
[C---:B----4-:R-:W-:Y:S06]  /*4cea0*/  HMMA.1688.F32.TF32 R120, R184.reuse, R164, R56 ;  /* 0x000000a4b878723c */ /* 0x050fec0000081038 */
[----:B--2---:R-:W-:Y:S01]  /*4ceb0*/  HMMA.1688.F32.TF32 R116, R184, R168, R52 ;  /* 0x000000a8b874723c */ /* 0x004fe20000081034 */
[----:B------:R-:W-:Y:S04]  /*4cec0*/  STL.64 [R1+0x4588], R114 ;  /* 0x0045887201007387 */ /* 0x000fe80000100a00 */
[----:B------:R-:W-:Y:S01]  /*4ced0*/  STL.64 [R1+0x4580], R112 ;  /* 0x0045807001007387 */ /* 0x000fe20000100a00 */
[C---:B------:R-:W-:Y:S06]  /*4cee0*/  HMMA.1688.F32.TF32 R56, R24.reuse, R172, R108 ;  /* 0x000000ac1838723c */ /* 0x040fec000008106c */
[C---:B------:R-:W-:Y:S11]  /*4cef0*/  HMMA.1688.F32.TF32 R52, R24.reuse, R168, R180 ;  /* 0x000000a81834723c */ /* 0x040ff600000810b4 */
[----:B------:R-:W-:Y:S04]  /*4cf00*/  STL.64 [R1+0x4598], R118 ;  /* 0x0045987601007387 */ /* 0x000fe80000100a00 */
[----:B------:R-:W-:Y:S04]  /*4cf10*/  STL.64 [R1+0x4590], R116 ;  /* 0x0045907401007387 */ /* 0x000fe80000100a00 */
[----:B------:R-:W-:Y:S04]  /*4cf20*/  STL.64 [R1+0x45a8], R122 ;  /* 0x0045a87a01007387 */ /* 0x000fe80000100a00 */
[----:B------:R-:W-:Y:S01]  /*4cf30*/  STL.64 [R1+0x45a0], R120 ;  /* 0x0045a07801007387 */ /* 0x000fe20000100a00 */
[C---:B------:R-:W-:Y:S06]  /*4cf40*/  HMMA.1688.F32.TF32 R44, R24.reuse, R64, R44 ;  /* 0x00000040182c723c */ /* 0x040fec000008102c */
[C---:B------:R-:W-:Y:S06]  /*4cf50*/  HMMA.1688.F32.TF32 R36, R24.reuse, R16, R36 ;  /* 0x000000101824723c */ /* 0x040fec0000081024 */
[----:B---3--:R-:W-:-:S15]  /*4cf60*/  HMMA.1688.F32.TF32 R48, R24, R176, R48 ;  /* 0x000000b01830723c */ /* 0x008fde0000081030 */
[----:B------:R-:W-:-:S08]  /*4cf70*/  NOP ;  /* 0x0000000000007918 */ /* 0x000fd00000000000 */
[----:B------:R-:W-:Y:S04]  /*4cf80*/  STL.64 [R1+0x3d0], R48 ;  /* 0x0003d03001007387 */ /* 0x000fe80000100a00 */
[----:B------:R1:W-:Y:S02]  /*4cf90*/  STL.64 [R1+0x3d8], R50 ;  /* 0x0003d83201007387 */ /* 0x0003e40000100a00 */
[C---:B-1----:R-:W-:Y:S02]  /*4cfa0*/  HMMA.1688.F32.TF32 R48, R24.reuse, R164, R244 ;  /* 0x000000a41830723c */ /* 0x042fe400000810f4 */
[----:B------:R-:W-:Y:S04]  /*4cfb0*/  STL.64 [R1+0x3c0], R56 ;  /* 0x0003c03801007387 */ /* 0x000fe80000100a00 */
[----:B------:R1:W-:Y:S04]  /*4cfc0*/  STL.64 [R1+0x3c8], R58 ;  /* 0x0003c83a01007387 */ /* 0x0003e80000100a00 */
[----:B------:R-:W-:Y:S04]  /*4cfd0*/  STL.64 [R1+0x3b0], R52 ;  /* 0x0003b03401007387 */ /* 0x000fe80000100a00 */
[----:B------:R2:W-:Y:S01]  /*4cfe0*/  STL.64 [R1+0x3b8], R54 ;  /* 0x0003b83601007387 */ /* 0x0005e20000100a00 */
[C---:B-1----:R-:W-:Y:S08]  /*4cff0*/  HMMA.1688.F32.TF32 R56, R24.reuse, R160, R132 ;  /* 0x000000a01838723c */ /* 0x042ff00000081084 */
[----:B------:R-:W-:Y:S01]  /*4d000*/  STL.64 [R1+0x3a0], R48 ;  /* 0x0003a03001007387 */ /* 0x000fe20000100a00 */
[C---:B--2---:R-:W-:Y:S03]  /*4d010*/  HMMA.1688.F32.TF32 R52, R24.reuse, R156, R240 ;  /* 0x0000009c1834723c */ /* 0x044fe600000810f0 */
[----:B------:R1:W-:Y:S03]  /*4d020*/  STL.64 [R1+0x3a8], R50 ;  /* 0x0003a83201007387 */ /* 0x0003e60000100a00 */
[C---:B-1----:R-:W-:Y:S08]  /*4d030*/  HMMA.1688.F32.TF32 R48, R24.reuse, R152, R236 ;  /* 0x000000981830723c */ /* 0x042ff000000810ec */
[----:B------:R-:W-:Y:S04]  /*4d040*/  STL.64 [R1+0x330], R56 ;  /* 0x0003303801007387 */ /* 0x000fe80000100a00 */
[----:B------:R1:W-:Y:S05]  /*4d050*/  STL.64 [R1+0x338], R58 ;  /* 0x0003383a01007387 */ /* 0x0003ea0000100a00 */
[----:B------:R-:W-:Y:S04]  /*4d060*/  STL.64 [R1+0x350], R52 ;  /* 0x0003503401007387 */ /* 0x000fe80000100a00 */
[----:B------:R2:W-:Y:S01]  /*4d070*/  STL.64 [R1+0x358], R54 ;  /* 0x0003583601007387 */ /* 0x0005e20000100a00 */
[C---:B-1----:R-:W-:Y:S03]  /*4d080*/  HMMA.1688.F32.TF32 R56, R24.reuse, R148, R232 ;  /* 0x000000941838723c */ /* 0x042fe600000810e8 */
[----:B------:R-:W-:Y:S03]  /*4d090*/  STL.64 [R1+0x380], R48 ;  /* 0x0003803001007387 */ /* 0x000fe60000100a00 */
[C---:B--2---:R-:W-:Y:S01]  /*4d0a0*/  HMMA.1688.F32.TF32 R52, R24.reuse, R144, R228 ;  /* 0x000000901834723c */ /* 0x044fe200000810e4 */
[----:B------:R1:W-:Y:S05]  /*4d0b0*/  STL.64 [R1+0x388], R50 ;  /* 0x0003883201007387 */ /* 0x0003ea0000100a00 */
[C---:B-1----:R-:W-:Y:S06]  /*4d0c0*/  HMMA.1688.F32.TF32 R48, R24.reuse, R140, R28 ;  /* 0x0000008c1830723c */ /* 0x042fec000008101c */
[C---:B------:R-:W-:Y:S05]  /*4d0d0*/  HMMA.1688.F32.TF32 R28, R24.reuse, R60, R40 ;  /* 0x0000003c181c723c */ /* 0x040fea0000081028 */
        /* <DEDUP_REMOVED lines=9> */
[----:B------:R-:W-:Y:S04]  /*4d170*/  STL.64 [R1+0x310], R28 ;  /* 0x0003101c01007387 */ /* 0x000fe80000100a00 */
[----:B------:R1:W-:Y:S02]  /*4d180*/  STL.64 [R1+0x318], R30 ;  /* 0x0003181e01007387 */ /* 0x0003e40000100a00 */
[----:B-1----:R-:W-:Y:S02]  /*4d190*/  HMMA.1688.F32.TF32 R28, R24, R8, R32 ;  /* 0x00000008181c723c */ /* 0x002fe40000081020 */
[----:B------:R1:W-:Y:S04]  /*4d1a0*/  STL.64 [R1+0x2c0], R36 ;  /* 0x0002c02401007387 */ /* 0x0003e80000100a00 */
[----:B------:R2:W-:Y:S04]  /*4d1b0*/  STL.64 [R1+0x2c8], R38 ;  /* 0x0002c82601007387 */ /* 0x0005e80000100a00 */
[----:B------:R-:W-:Y:S01]  /*4d1c0*/  STL.64 [R1+0x2b0], R40 ;  /* 0x0002b02801007387 */ /* 0x000fe20000100a00 */
[----:B-1----:R-:W-:-:S03]  /*4d1d0*/  IMAD.MOV.U32 R36, RZ, RZ, R196 ;  /* 0x000000ffff247224 */ /* 0x002fc600078e00c4 */
[----:B------:R-:W-:Y:S01]  /*4d1e0*/  STL.64 [R1+0x2b8], R42 ;  /* 0x0002b82a01007387 */ /* 0x000fe20000100a00 */
[----:B------:R-:W-:-:S03]  /*4d1f0*/  IMAD.MOV.U32 R37, RZ, RZ, R197 ;  /* 0x000000ffff257224 */ /* 0x000fc600078e00c5 */
[----:B------:R-:W3:Y:S01]  /*4d200*/  LDL.LU R196, [R1+0x46fc] ;  /* 0x0046fc0001c47983 */ /* 0x000ee20000300800 */
[----:B--2---:R-:W-:Y:S01]  /*4d210*/  MOV R38, R198 ;  /* 0x000000c600267202 */ /* 0x004fe20000000f00 */
[----:B------:R-:W-:-:S03]  /*4d220*/  IMAD.MOV.U32 R39, RZ, RZ, R200 ;  /* 0x000000ffff277224 */ /* 0x000fc600078e00c8 */
[----:B------:R1:W-:Y:S01]  /*4d230*/  STL.64 [R1+0x290], R28 ;  /* 0x0002901c01007387 */ /* 0x0003e20000100a00 */
[----:B------:R-:W-:-:S03]  /*4d240*/  IMAD.MOV.U32 R228, RZ, RZ, R201 ;  /* 0x000000ffffe47224 */ /* 0x000fc600078e00c9 */
[----:B------:R2:W-:Y:S01]  /*4d250*/  STL.64 [R1+0x298], R30 ;  /* 0x0002981e01007387 */ /* 0x0005e20000100a00 */
[----:B------:R-:W-:-:S03]  /*4d260*/  MOV R229, R202 ;  /* 0x000000ca00e57202 */ /* 0x000fc60000000f00 */
[----:B------:R-:W3:Y:S01]  /*4d270*/  LDL.LU R197, [R1+0x46f8] ;  /* 0x0046f80001c57983 */ /* 0x000ee20000300800 */
[----:B------:R-:W-:-:S03]  /*4d280*/  IMAD.MOV.U32 R230, RZ, RZ, R204 ;  /* 0x000000ffffe67224 */ /* 0x000fc600078e00cc */
[----:B------:R-:W3:Y:S01]  /*4d290*/  LDL.LU R198, [R1+0x46f4] ;  /* 0x0046f40001c67983 */ /* 0x000ee20000300800 */
[----:B------:R-:W-:-:S03]  /*4d2a0*/  IMAD.MOV.U32 R231, RZ, RZ, R205 ;  /* 0x000000ffffe77224 */ /* 0x000fc600078e00cd */
[----:B------:R-:W4:Y:S04]  /*4d2b0*/  LDL.LU R200, [R1+0x46f0] ;  /* 0x0046f00001c87983 */ /* 0x000f280000300800 */
[----:B------:R-:W4:Y:S04]  /*4d2c0*/  LDL.LU R201, [R1+0x46ec] ;  /* 0x0046ec0001c97983 */ /* 0x000f280000300800 */
[----:B------:R-:W4:Y:S04]  /*4d2d0*/  LDL.LU R202, [R1+0x46e8] ;  /* 0x0046e80001ca7983 */ /* 0x000f280000300800 */
[----:B------:R-:W3:Y:S04]  /*4d2e0*/  LDL.LU R204, [R1+0x46e4] ;  /* 0x0046e40001cc7983 */ /* 0x000ee80000300800 */
[----:B------:R-:W3:Y:S01]  /*4d2f0*/  LDL.LU R205, [R1+0x46e0] ;  /* 0x0046e00001cd7983 */ /* 0x000ee20000300800 */
[----:B-1----:R-:W-:-:S03]  /*4d300*/  MOV R28, R208 ;  /* 0x000000d0001c7202 */ /* 0x002fc60000000f00 */
[----:B------:R-:W4:Y:S01]  /*4d310*/  LDL.LU R236, [R1+0x60] ;  /* 0x0000600001ec7983 */ /* 0x000f220000300800 */
[----:B------:R-:W-:-:S03]  /*4d320*/  IMAD.MOV.U32 R29, RZ, RZ, R209 ;  /* 0x000000ffff1d7224 */ /* 0x000fc600078e00d1 */
[----:B------:R-:W4:Y:S01]  /*4d330*/  LDL.LU R237, [R1+0x64] ;  /* 0x0000640001ed7983 */ /* 0x000f220000300800 */
[----:B--2---:R-:W-:-:S03]  /*4d340*/  IMAD.MOV.U32 R30, RZ, RZ, R210 ;  /* 0x000000ffff1e7224 */ /* 0x004fc600078e00d2 */
        /* <DEDUP_REMOVED lines=26> */
[----:B------:R-:W3:Y:S04]  /*4d4f0*/  LDL.LU R248, [R1+0x46b0] ;  /* 0x0046b00001f87983 */ /* 0x000ee80000300800 */
[----:B------:R-:W3:Y:S04]  /*4d500*/  LDL.LU R249, [R1+0x46ac] ;  /* 0x0046ac0001f97983 */ /* 0x000ee80000300800 */
[----:B------:R-:W3:Y:S04]  /*4d510*/  LDL.LU R250, [R1+0x46a8] ;  /* 0x0046a80001fa7983 */ /* 0x000ee80000300800 */
[----:B------:R-:W3:Y:S04]  /*4d520*/  LDL.LU R251, [R1+0x46a4] ;  /* 0x0046a40001fb7983 */ /* 0x000ee80000300800 */
[----:B------:R-:W4:Y:S01]  /*4d530*/  LDL.LU R215, [R1+0x46a0] ;  /* 0x0046a00001d77983 */ /* 0x000f220000300800 */
[----:B------:R-:W-:-:S02]  /*4d540*/  IMAD.MOV.U32 R32, RZ, RZ, R206 ;  /* 0x000000ffff207224 */ /* 0x000fc400078e00ce */
[----:B------:R-:W-:Y:S01]  /*4d550*/  IMAD.MOV.U32 R33, RZ, RZ, R207 ;  /* 0x000000ffff217224 */ /* 0x000fe200078e00cf */
[----:B------:R-:W4:Y:S01]  /*4d560*/  LDL.LU R206, [R1+0x469c] ;  /* 0x00469c0001ce7983 */ /* 0x000f220000300800 */
[----:B------:R-:W-:-:S03]  /*4d570*/  MOV R34, R203 ;  /* 0x000000cb00227202 */ /* 0x000fc60000000f00 */
[----:B------:R-:W4:Y:S01]  /*4d580*/  LDL.LU R207, [R1+0x4698] ;  /* 0x0046980001cf7983 */ /* 0x000f220000300800 */
[----:B------:R-:W-:-:S03]  /*4d590*/  IMAD.MOV.U32 R35, RZ, RZ, R199 ;  /* 0x000000ffff237224 */ /* 0x000fc600078e00c7 */
[----:B------:R-:W4:Y:S04]  /*4d5a0*/  LDL.LU R203, [R1+0x4694] ;  /* 0x0046940001cb7983 */ /* 0x000f280000300800 */
[----:B------:R-:W4:Y:S01]  /*4d5b0*/  LDL.LU R199, [R1+0x4690] ;  /* 0x0046900001c77983 */ /* 0x000f220000300800 */
[C---:B------:R-:W-:Y:S06]  /*4d5c0*/  HMMA.1688.F32.TF32 R232, R136.reuse, R152, R20 ;  /* 0x0000009888e8723c */ /* 0x040fec0000081014 */
[C---:B------:R-:W-:Y:S06]  /*4d5d0*/  HMMA.1688.F32.TF32 R228, R136.reuse, R144, R228 ;  /* 0x0000009088e4723c */ /* 0x040fec00000810e4 */
[C---:B------:R-:W-:Y:S06]  /*4d5e0*/  HMMA.1688.F32.TF32 R44, R136.reuse, R64, R44 ;  /* 0x00000040882c723c */ /* 0x040fec000008102c */
[C---:B------:R-:W-:Y:S06]  /*4d5f0*/  HMMA.1688.F32.TF32 R56, R136.reuse, R12, R220 ;  /* 0x0000000c8838723c */ /* 0x040fec00000810dc */
[C---:B------:R-:W-:Y:S06]  /*4d600*/  HMMA.1688.F32.TF32 R132, R136.reuse, R8, R32 ;  /* 0x000000088884723c */ /* 0x040fec0000081020 */
[----:B--2---:R-:W-:Y:S06]  /*4d610*/  HMMA.1688.F32.TF32 R52, R136, R176, R216 ;  /* 0x000000b08834723c */ /* 0x004fec00000810d8 */
[----:B---3--:R-:W-:Y:S06]  /*4d620*/  HMMA.1688.F32.TF32 R248, R24, R4, R248 ;  /* 0x0000000418f8723c */ /* 0x008fec00000810f8 */
[C---:B----4-:R-:W-:Y:S06]  /*4d630*/  HMMA.1688.F32.TF32 R48, R136.reuse, R172, R212 ;  /* 0x000000ac8830723c */ /* 0x050fec00000810d4 */
[C---:B------:R-:W-:Y:S05]  /*4d640*/  HMMA.1688.F32.TF32 R24, R136.reuse, R168, R208 ;  /* 0x000000a88818723c */ /* 0x040fea00000810d0 */
[----:B------:R-:W-:Y:S04]  /*4d650*/  STL.64 [R1+0x500], R52 ;  /* 0x0005003401007387 */ /* 0x000fe80000100a00 */
[----:B------:R1:W-:Y:S02]  /*4d660*/  STL.64 [R1+0x508], R54 ;  /* 0x0005083601007387 */ /* 0x0003e40000100a00 */
[C---:B-1----:R-:W-:Y:S06]  /*4d670*/  HMMA.1688.F32.TF32 R52, R136.reuse, R164, R204 ;  /* 0x000000a48834723c */ /* 0x042fec00000810cc */
[----:B------:R-:W-:Y:S04]  /*4d680*/  STL.64 [R1+0x4e0], R48 ;  /* 0x0004e03001007387 */ /* 0x000fe80000100a00 */
[----:B------:R1:W-:Y:S04]  /*4d690*/  STL.64 [R1+0x4e8], R50 ;  /* 0x0004e83201007387 */ /* 0x0003e80000100a00 */
[----:B------:R-:W-:Y:S04]  /*4d6a0*/  STL.64 [R1+0x4c0], R24 ;  /* 0x0004c01801007387 */ /* 0x000fe80000100a00 */
[----:B------:R2:W-:Y:S01]  /*4d6b0*/  STL.64 [R1+0x4c8], R26 ;  /* 0x0004c81a01007387 */ /* 0x0005e20000100a00 */
[C---:B-1----:R-:W-:Y:S06]  /*4d6c0*/  HMMA.1688.F32.TF32 R48, R136.reuse, R160, R200 ;  /* 0x000000a08830723c */ /* 0x042fec00000810c8 */
[C---:B--2---:R-:W-:Y:S01]  /*4d6d0*/  HMMA.1688.F32.TF32 R24, R136.reuse, R156, R196 ;  /* 0x0000009c8818723c */ /* 0x044fe200000810c4 */
[----:B------:R-:W-:Y:S04]  /*4d6e0*/  STL.64 [R1+0x450], R52 ;  /* 0x0004503401007387 */ /* 0x000fe80000100a00 */
[----:B------:R-:W-:Y:S01]  /*4d6f0*/  STL.64 [R1+0x458], R54 ;  /* 0x0004583601007387 */ /* 0x000fe20000100a00 */
[C---:B------:R-:W-:Y:S11]  /*4d700*/  HMMA.1688.F32.TF32 R216, R136.reuse, R140, R28 ;  /* 0x0000008c88d8723c */ /* 0x040ff6000008101c */
[----:B------:R-:W-:Y:S04]  /*4d710*/  STL.64 [R1+0x420], R48 ;  /* 0x0004203001007387 */ /* 0x000fe80000100a00 */
[----:B------:R1:W-:Y:S04]  /*4d720*/  STL.64 [R1+0x428], R50 ;  /* 0x0004283201007387 */ /* 0x0003e80000100a00 */
[----:B------:R-:W-:Y:S04]  /*4d730*/  STL.64 [R1+0x44e8], R234 ;  /* 0x0044e8ea01007387 */ /* 0x000fe80000100a00 */
[----:B------:R-:W-:Y:S04]  /*4d740*/  STL.64 [R1+0x3f0], R24 ;  /* 0x0003f01801007387 */ /* 0x000fe80000100a00 */
[----:B------:R2:W-:Y:S01]  /*4d750*/  STL.64 [R1+0x3f8], R26 ;  /* 0x0003f81a01007387 */ /* 0x0005e20000100a00 */
[C---:B-1----:R-:W-:Y:S06]  /*4d760*/  HMMA.1688.F32.TF32 R48, R136.reuse, R60, R40 ;  /* 0x0000003c8830723c */ /* 0x042fec0000081028 */
[C---:B--2---:R-:W-:Y:S06]  /*4d770*/  HMMA.1688.F32.TF32 R24, R136.reuse, R148, R236 ;  /* 0x000000948818723c */ /* 0x044fec00000810ec */
[----:B------:R-:W-:Y:S01]  /*4d780*/  HMMA.1688.F32.TF32 R52, R136, R16, R36 ;  /* 0x000000108834723c */ /* 0x000fe20000081024 */
[----:B------:R1:W-:-:S15]  /*4d790*/  STL.64 [R1+0x44e0], R232 ;  /* 0x0044e0e801007387 */ /* 0x0003de0000100a00 */
[----:B------:R-:W-:-:S01]  /*4d7a0*/  NOP ;  /* 0x0000000000007918 */ /* 0x000fc20000000000 */
[----:B------:R-:W-:Y:S04]  /*4d7b0*/  STL.64 [R1+0x44f8], R26 ;  /* 0x0044f81a01007387 */ /* 0x000fe80000100a00 */
[----:B------:R-:W-:Y:S04]  /*4d7c0*/  STL.64 [R1+0x44f0], R24 ;  /* 0x0044f01801007387 */ /* 0x000fe80000100a00 */
[----:B------:R-:W-:Y:S04]  /*4d7d0*/  STL.64 [R1+0x4508], R230 ;  /* 0x004508e601007387 */ /* 0x000fe80000100a00 */
[----:B------:R2:W-:Y:S04]  /*4d7e0*/  STL.64 [R1+0x4500], R228 ;  /* 0x004500e401007387 */ /* 0x0005e80000100a00 */
[----:B------:R-:W-:Y:S04]  /*4d7f0*/  STL.64 [R1+0x4518], R218 ;  /* 0x004518da01007387 */ /* 0x000fe80000100a00 */
[----:B------:R3:W-:Y:S04]  /*4d800*/  STL.64 [R1+0x4510], R216 ;  /* 0x004510d801007387 */ /* 0x0007e80000100a00 */
[----:B------:R-:W-:Y:S04]  /*4d810*/  STL.64 [R1+0x4528], R46 ;  /* 0x0045282e01007387 */ /* 0x000fe80000100a00 */
[----:B------:R4:W-:Y:S04]  /*4d820*/  STL.64 [R1+0x4520], R44 ;  /* 0x0045202c01007387 */ /* 0x0009e80000100a00 */
[----:B------:R-:W-:Y:S04]  /*4d830*/  STL.64 [R1+0x4538], R50 ;  /* 0x0045383201007387 */ /* 0x000fe80000100a00 */
[----:B------:R4:W-:Y:S04]  /*4d840*/  STL.64 [R1+0x4530], R48 ;  /* 0x0045303001007387 */ /* 0x0009e80000100a00 */
        /* <DEDUP_REMOVED lines=40> */
[C---:B------:R-:W-:Y:S03]  /*4dad0*/  HMMA.1688.F32.TF32 R124, R184.reuse, R8, R192 ;  /* 0x00000008b87c723c */ /* 0x040fe600000810c0 */
        /* <DEDUP_REMOVED lines=35> */
[C---:B------:R-:W-:Y:S03]  /*4dd10*/  HMMA.1688.F32.TF32 R88, R184.reuse, R156, R88 ;  /* 0x0000009cb858723c */ /* 0x040fe60000081058 */
[----:B------:R-:W2:Y:S03]  /*4dd20*/  LDL.LU R114, [R1+0x1b8] ;  /* 0x0001b80001727983 */ /* 0x000ea60000300800 */
[C---:B------:R-:W-:Y:S01]  /*4dd30*/  HMMA.1688.F32.TF32 R92, R184.reuse, R152, R92 ;  /* 0x00000098b85c723c */ /* 0x040fe2000008105c */
[----:B------:R-:W2:Y:S04]  /*4dd40*/  LDL.LU R115, [R1+0x1bc] ;  /* 0x0001bc0001737983 */ /* 0x000ea80000300800 */
[----:B------:R-:W-:Y:S01]  /*4dd50*/  STL.64 [R1+0x4568], R134 ;  /* 0x0045688601007387 */ /* 0x000fe20000100a00 */
[C---:B------:R-:W-:Y:S03]  /*4dd60*/  HMMA.1688.F32.TF32 R96, R184.reuse, R148, R96 ;  /* 0x00000094b860723c */ /* 0x040fe60000081060 */
[----:B------:R-:W-:Y:S03]  /*4dd70*/  STL.64 [R1+0x4560], R132 ;  /* 0x0045608401007387 */ /* 0x000fe60000100a00 */
[C---:B------:R-:W-:Y:S06]  /*4dd80*/  HMMA.1688.F32.TF32 R100, R184.reuse, R144, R100 ;  /* 0x00000090b864723c */ /* 0x040fec0000081064 */
[C---:B------:R-:W-:Y:S06]  /*4dd90*/  HMMA.1688.F32.TF32 R104, R184.reuse, R140, R104 ;  /* 0x0000008cb868723c */ /* 0x040fec0000081068 */
[C---:B------:R-:W-:Y:S06]  /*4dda0*/  HMMA.1688.F32.TF32 R68, R184.reuse, R64, R68 ;  /* 0x00000040b844723c */ /* 0x040fec0000081044 */
[C---:B------:R-:W-:Y:S06]  /*4ddb0*/  HMMA.1688.F32.TF32 R72, R184.reuse, R60, R72 ;  /* 0x0000003cb848723c */ /* 0x040fec0000081048 */
[C---:B------:R-:W-:Y:S06]  /*4ddc0*/  HMMA.1688.F32.TF32 R76, R184.reuse, R16, R76 ;  /* 0x00000010b84c723c */ /* 0x040fec000008104c */
[C---:B------:R-:W-:Y:S06]  /*4ddd0*/  HMMA.1688.F32.TF32 R80, R184.reuse, R12, R80 ;  /* 0x0000000cb850723c */ /* 0x040fec0000081050 */
[----:B------:R-:W-:Y:S06]  /*4dde0*/  HMMA.1688.F32.TF32 R128, R184, R4, R188 ;  /* 0x00000004b880723c */ /* 0x000fec00000810bc */
        /* <DEDUP_REMOVED lines=8> */
[----:B------:R-:W3:Y:S01]  /*4de70*/  LDL.LU R179, [R1+0x4680] ;  /* 0x0046800001b37983 */ /* 0x000ee20000300800 */
[----:B----4-:R-:W-:Y:S03]  /*4de80*/  HMMA.1688.F32.TF32 R188, R224, R168, R236 ;  /* 0x000000a8e0bc723c */ /* 0x010fe600000810ec */
[----:B------:R-:W-:Y:S04]  /*4de90*/  LDS R236, [R0+UR12+0x5000] ;  /* 0x0050000c00ec7984 */ /* 0x000fe80008000800 */
[----:B------:R-:W-:Y:S04]  /*4dea0*/  LDS R238, [R0+UR12+0x5800] ;  /* 0x0058000c00ee7984 */ /* 0x000fe80008000800 */
[----:B------:R-:W-:Y:S04]  /*4deb0*/  LDS R237, [R3+UR12+0x5000] ;  /* 0x0050000c03ed7984 */ /* 0x000fe80008000800 */
[----:B------:R-:W3:Y:S01]  /*4dec0*/  LDS R239, [R3+UR12+0x5800] ;  /* 0x0058000c03ef7984 */ /* 0x000ee20008000800 */
[----:B--2---:R-:W-:Y:S06]  /*4ded0*/  HMMA.1688.F32.TF32 R136, R136, R4, R192 ;  /* 0x000000048888723c */ /* 0x004fec00000810c0 */
[C---:B------:R-:W-:Y:S06]  /*4dee0*/  HMMA.1688.F32.TF32 R20, R224.reuse, R140, R212 ;  /* 0x0000008ce014723c */ /* 0x040fec00000810d4 */
[C---:B------:R-:W-:Y:S06]  /*4def0*/  HMMA.1688.F32.TF32 R180, R224.reuse, R176, R180 ;  /* 0x000000b0e0b4723c */ /* 0x040fec00000810b4 */
[C---:B------:R-:W-:Y:S06]  /*4df00*/  HMMA.1688.F32.TF32 R212, R224.reuse, R16, R116 ;  /* 0x00000010e0d4723c */ /* 0x040fec0000081074 */
[C---:B------:R-:W-:Y:S06]  /*4df10*/  HMMA.1688.F32.TF32 R32, R224.reuse, R12, R32 ;  /* 0x0000000ce020723c */ /* 0x040fec0000081020 */
[C---:B------:R-:W-:Y:S06]  /*4df20*/  HMMA.1688.F32.TF32 R36, R224.reuse, R156, R36 ;  /* 0x0000009ce024723c */ /* 0x040fec0000081024 */
[C---:B------:R-:W-:Y:S06]  /*4df30*/  HMMA.1688.F32.TF32 R220, R224.reuse, R8, R220 ;  /* 0x00000008e0dc723c */ /* 0x040fec00000810dc */
[----:B------:R-:W-:Y:S01]  /*4df40*/  HMMA.1688.F32.TF32 R192, R224, R164, R240 ;  /* 0x000000a4e0c0723c */ /* 0x000fe200000810f0 */
[----:B-1----:R-:W-:Y:S01]  /*4df50*/  MOV R232, R67 ;  /* 0x0000004300e87202 */ /* 0x002fe20000000f00 */
[----:B------:R-:W-:Y:S01]  /*4df60*/  IMAD.MOV.U32 R233, RZ, RZ, R66 ;  /* 0x000000ffffe97224 */ /* 0x000fe200078e0042 */
[----:B------:R-:W-:Y:S01]  /*4df70*/  MOV R235, R62 ;  /* 0x0000003e00eb7202 */ /* 0x000fe20000000f00 */
[----:B------:R-:W-:Y:S01]  /*4df80*/  IMAD.MOV.U32 R234, RZ, RZ, R63 ;  /* 0x000000ffffea7224 */ /* 0x000fe200078e003f */
[----:B------:R-:W-:Y:S01]  /*4df90*/  MOV R229, R154 ;  /* 0x0000009a00e57202 */ /* 0x000fe20000000f00 */
[----:B------:R-:W-:-:S02]  /*4dfa0*/  IMAD.MOV.U32 R228, RZ, RZ, R155 ;  /* 0x000000ffffe47224 */ /* 0x000fc400078e009b */
[----:B------:R-:W-:Y:S01]  /*4dfb0*/  IMAD.MOV.U32 R230, RZ, RZ, R151 ;  /* 0x000000ffffe67224 */ /* 0x000fe200078e0097 */
[----:B------:R-:W-:Y:S01]  /*4dfc0*/  MOV R216, R147 ;  /* 0x0000009300d87202 */ /* 0x000fe20000000f00 */
[----:B------:R-:W-:Y:S02]  /*4dfd0*/  IMAD.MOV.U32 R231, RZ, RZ, R150 ;  /* 0x000000ffffe77224 */ /* 0x000fe400078e0096 */
[----:B------:R-:W-:Y:S01]  /*4dfe0*/  IMAD.MOV.U32 R217, RZ, RZ, R146 ;  /* 0x000000ffffd97224 */ /* 0x000fe200078e0092 */
[----:B------:R-:W-:Y:S01]  /*4dff0*/  MOV R219, R142 ;  /* 0x0000008e00db7202 */ /* 0x000fe20000000f00 */
[----:B------:R-:W-:Y:S02]  /*4e000*/  IMAD.MOV.U32 R218, RZ, RZ, R143 ;  /* 0x000000ffffda7224 */ /* 0x000fe400078e008f */
[----:B------:R-:W-:Y:S01]  /*4e010*/  IMAD.MOV.U32 R44, RZ, RZ, R19 ;  /* 0x000000ffff2c7224 */ /* 0x000fe200078e0013 */
[C---:B------:R-:W-:Y:S01]  /*4e020*/  HMMA.1688.F32.TF32 R196, R224.reuse, R160, R200 ;  /* 0x000000a0e0c4723c */ /* 0x040fe200000810c8 */
[----:B------:R-:W-:Y:S01]  /*4e030*/  IMAD.MOV.U32 R45, RZ, RZ, R18 ;  /* 0x000000ffff2d7224 */ /* 0x000fe200078e0012 */
[----:B------:R-:W-:Y:S01]  /*4e040*/  MOV R46, R15 ;  /* 0x0000000f002e7202 */ /* 0x000fe20000000f00 */
[----:B------:R-:W-:Y:S01]  /*4e050*/  IMAD.MOV.U32 R47, RZ, RZ, R14 ;  /* 0x000000ffff2f7224 */ /* 0x000fe200078e000e */
[----:B------:R-:W-:Y:S01]  /*4e060*/  MOV R49, R7 ;  /* 0x0000000700317202 */ /* 0x000fe20000000f00 */
[----:B------:R-:W-:Y:S01]  /*4e070*/  IMAD.MOV.U32 R48, RZ, RZ, R6 ;  /* 0x000000ffff307224 */ /* 0x000fe200078e0006 */
[C---:B------:R-:W-:Y:S01]  /*4e080*/  HMMA.1688.F32.TF32 R200, R224.reuse, R152, R204 ;  /* 0x00000098e0c8723c */ /* 0x040fe200000810cc */
[----:B------:R-:W-:Y:S01]  /*4e090*/  IMAD.MOV.U32 R50, RZ, RZ, R10 ;  /* 0x000000ffff327224 */ /* 0x000fe200078e000a */
[----:B------:R-:W-:Y:S04]  /*4e0a0*/  LDS R240, [R2+UR12+0x5000] ;  /* 0x0050000c02f07984 */ /* 0x000fe80008000800 */
[C---:B------:R-:W-:Y:S01]  /*4e0b0*/  HMMA.1688.F32.TF32 R204, R224.reuse, R144, R208 ;  /* 0x00000090e0cc723c */ /* 0x040fe200000810d0 */
[----:B------:R-:W-:Y:S01]  /*4e0c0*/  IMAD.MOV.U32 R51, RZ, RZ, R11 ;  /* 0x000000ffff337224 */ /* 0x000fe200078e000b */
[----:B------:R-:W-:Y:S04]  /*4e0d0*/  LDS R242, [R2+UR12+0x5800] ;  /* 0x0058000c02f27984 */ /* 0x000fe80008000800 */
[C---:B------:R-:W-:Y:S01]  /*4e0e0*/  HMMA.1688.F32.TF32 R40, R224.reuse, R148, R40 ;  /* 0x00000094e028723c */ /* 0x040fe20000081028 */
[----:B------:R-:W-:Y:S04]  /*4e0f0*/  LDS R241, [R252+UR12+0x5000] ;  /* 0x0050000cfcf17984 */ /* 0x000fe80008000800 */
[----:B------:R-:W1:Y:S01]  /*4e100*/  LDS R243, [R252+UR12+0x5800] ;  /* 0x0058000cfcf37984 */ /* 0x000e620008000800 */
[C---:B------:R-:W-:Y:S06]  /*4e110*/  HMMA.1688.F32.TF32 R208, R224.reuse, R64, R120 ;  /* 0x00000040e0d0723c */ /* 0x040fec0000081078 */
[C---:B------:R-:W-:Y:S06]  /*4e120*/  HMMA.1688.F32.TF32 R28, R224.reuse, R60, R28 ;  /* 0x0000003ce01c723c */ /* 0x040fec000008101c */
[----:B------:R-:W-:Y:S06]  /*4e130*/  HMMA.1688.F32.TF32 R224, R224, R4, R112 ;  /* 0x00000004e0e0723c */ /* 0x000fec0000081070 */
[----:B---3--:R-:W-:-:S15]  /*4e140*/  HMMA.1688.F32.TF32 R24, R236, R178, R108 ;  /* 0x000000b2ec18723c */ /* 0x008fde000008106c */
[----:B------:R-:W-:-:S09]  /*4e150*/  NOP ;  /* 0x0000000000007918 */ /* 0x000fd20000000000 */
[----:B------:R-:W-:Y:S01]  /*4e160*/  MOV R9, R24 ;  /* 0x0000001800097202 */ /* 0x000fe20000000f00 */
[----:B------:R-:W-:Y:S01]  /*4e170*/  IMAD.MOV.U32 R8, RZ, RZ, R25 ;  /* 0x000000ffff087224 */ /* 0x000fe200078e0019 */
[----:B------:R-:W-:Y:S01]  /*4e180*/  MOV R4, R27 ;  /* 0x0000001b00047202 */ /* 0x000fe20000000f00 */
[----:B------:R-:W-:Y:S02]  /*4e190*/  IMAD.MOV.U32 R5, RZ, RZ, R26 ;  /* 0x000000ffff057224 */ /* 0x000fe400078e001a */
[----:B------:R-:W-:Y:S02]  /*4e1a0*/  HMMA.1688.F32.TF32 R24, R236, R174, R244 ;  /* 0x000000aeec18723c */ /* 0x000fe400000810f4 */
[----:B------:R-:W-:Y:S04]  /*4e1b0*/  STL [R1+0x44bc], R4 ;  /* 0x0044bc0401007387 */ /* 0x000fe80000100800 */
[----:B------:R-:W-:Y:S01]  /*4e1c0*/  STL [R1+0x44b8], R8 ;  /* 0x0044b80801007387 */ /* 0x000fe20000100800 */
[----:B------:R-:W-:Y:S01]  /*4e1d0*/  IMAD.MOV.U32 R244, RZ, RZ, R167 ;  /* 0x000000fffff47224 */ /* 0x000fe200078e00a7 */
[----:B------:R-:W-:-:S02]  /*4e1e0*/  MOV R245, R166 ;  /* 0x000000a600f57202 */ /* 0x000fc40000000f00 */
[----:B------:R2:W-:Y:S01]  /*4e1f0*/  STL [R1+0x44b4], R9 ;  /* 0x0044b40901007387 */ /* 0x0005e20000100800 */
[----:B------:R-:W-:-:S03]  /*4e200*/  IMAD.MOV.U32 R246, RZ, RZ, R163 ;  /* 0x000000fffff67224 */ /* 0x000fc600078e00a3 */
[----:B------:R3:W-:Y:S01]  /*4e210*/  STL [R1+0x44b0], R5 ;  /* 0x0044b00501007387 */ /* 0x0007e20000100800 */
[----:B------:R-:W-:-:S03]  /*4e220*/  IMAD.MOV.U32 R247, RZ, RZ, R171 ;  /* 0x000000fffff77224 */ /* 0x000fc600078e00ab */
[----:B------:R-:W4:Y:S04]  /*4e230*/  LDL.LU R167, [R1+0x467c] ;  /* 0x00467c0001a77983 */ /* 0x000f280000300800 */
[----:B------:R-:W2:Y:S04]  /*4e240*/  LDL.LU R166, [R1+0x4678] ;  /* 0x0046780001a67983 */ /* 0x000ea80000300800 */
[----:B------:R-:W3:Y:S01]  /*4e250*/  LDL.LU R163, [R1+0x4674] ;  /* 0x0046740001a37983 */ /* 0x000ee20000300800 */
[----:B------:R-:W-:-:S03]  /*4e260*/  IMAD.MOV.U32 R17, RZ, RZ, R24 ;  /* 0x000000ffff117224 */ /* 0x000fc600078e0018 */
[----:B------:R-:W4:Y:S01]  /*4e270*/  LDL.LU R171, [R1+0x4670] ;  /* 0x0046700001ab7983 */ /* 0x000f220000300800 */
[----:B------:R-:W-:-:S03]  /*4e280*/  IMAD.MOV.U32 R16, RZ, RZ, R25 ;  /* 0x000000ffff107224 */ /* 0x000fc600078e0019 */
[----:B------:R-:W2:Y:S01]  /*4e290*/  LDL.LU R67, [R1+0x466c] ;  /* 0x00466c0001437983 */ /* 0x000ea20000300800 */
[----:B------:R-:W-:-:S03]  /*4e2a0*/  IMAD.MOV.U32 R24, RZ, RZ, R170 ;  /* 0x000000ffff187224 */ /* 0x000fc600078e00aa */
[----:B------:R-:W3:Y:S01]  /*4e2b0*/  LDL.LU R66, [R1+0x4668] ;  /* 0x0046680001427983 */ /* 0x000ee20000300800 */
[----:B------:R-:W-:Y:S01]  /*4e2c0*/  MOV R13, R26 ;  /* 0x0000001a000d7202 */ /* 0x000fe20000000f00 */
[----:B------:R-:W-:Y:S02]  /*4e2d0*/  IMAD.MOV.U32 R25, RZ, RZ, R162 ;  /* 0x000000ffff197224 */ /* 0x000fe400078e00a2 */
[----:B------:R-:W4:Y:S01]  /*4e2e0*/  LDL.LU R63, [R1+0x4664] ;  /* 0x00466400013f7983 */ /* 0x000f220000300800 */
[----:B------:R-:W-:Y:S01]  /*4e2f0*/  IMAD.MOV.U32 R12, RZ, RZ, R27 ;  /* 0x000000ffff0c7224 */ /* 0x000fe200078e001b */
[----:B------:R-:W-:Y:S02]  /*4e300*/  MOV R26, R159 ;  /* 0x0000009f001a7202 */ /* 0x000fe40000000f00 */
[----:B------:R-:W4:Y:S01]  /*4e310*/  LDL.LU R62, [R1+0x4660] ;  /* 0x00466000013e7983 */ /* 0x000f220000300800 */
[----:B------:R-:W-:-:S03]  /*4e320*/  IMAD.MOV.U32 R27, RZ, RZ, R158 ;  /* 0x000000ffff1b7224 */ /* 0x000fc600078e009e */
        /* <DEDUP_REMOVED lines=24> */
[----:B--2---:R-:W-:Y:S01]  /*4e4b0*/  IMAD.MOV.U32 R59, RZ, RZ, R67 ;  /* 0x000000ffff3b7224 */ /* 0x004fe200078e0043 */
[----:B---3--:R-:W-:Y:S01]  /*4e4c0*/  MOV R58, R66 ;  /* 0x00000042003a7202 */ /* 0x008fe20000000f00 */
[----:B----4-:R-:W-:-:S02]  /*4e4d0*/  IMAD.MOV.U32 R57, RZ, RZ, R63 ;  /* 0x000000ffff397224 */ /* 0x010fc400078e003f */
[----:B------:R-:W-:Y:S02]  /*4e4e0*/  IMAD.MOV.U32 R56, RZ, RZ, R62 ;  /* 0x000000ffff387224 */ /* 0x000fe400078e003e */
[----:B------:R-:W-:Y:S02]  /*4e4f0*/  IMAD.MOV.U32 R52, RZ, RZ, R171 ;  /* 0x000000ffff347224 */ /* 0x000fe400078e00ab */
[----:B------:R-:W-:Y:S01]  /*4e500*/  IMAD.MOV.U32 R135, RZ, RZ, R170 ;  /* 0x000000ffff877224 */ /* 0x000fe200078e00aa */
[----:B------:R-:W-:Y:S01]  /*4e510*/  MOV R134, R162 ;  /* 0x000000a200867202 */ /* 0x000fe20000000f00 */
[----:B------:R-:W-:Y:S02]  /*4e520*/  IMAD.MOV.U32 R133, RZ, RZ, R159 ;  /* 0x000000ffff857224 */ /* 0x000fe400078e009f */
[----:B------:R-:W-:Y:S01]  /*4e530*/  IMAD.MOV.U32 R132, RZ, RZ, R158 ;  /* 0x000000ffff847224 */ /* 0x000fe200078e009e */
[----:B------:R-:W-:Y:S01]  /*4e540*/  MOV R111, R155 ;  /* 0x0000009b006f7202 */ /* 0x000fe20000000f00 */
[----:B------:R-:W-:-:S02]  /*4e550*/  IMAD.MOV.U32 R110, RZ, RZ, R154 ;  /* 0x000000ffff6e7224 */ /* 0x000fc400078e009a */
[----:B------:R-:W-:Y:S01]  /*4e560*/  IMAD.MOV.U32 R109, RZ, RZ, R151 ;  /* 0x000000ffff6d7224 */ /* 0x000fe200078e0097 */
[----:B------:R-:W-:Y:S01]  /*4e570*/  MOV R108, R150 ;  /* 0x00000096006c7202 */ /* 0x000fe20000000f00 */
[----:B------:R-:W-:Y:S02]  /*4e580*/  IMAD.MOV.U32 R115, RZ, RZ, R147 ;  /* 0x000000ffff737224 */ /* 0x000fe400078e0093 */
[----:B------:R-:W-:Y:S01]  /*4e590*/  IMAD.MOV.U32 R114, RZ, RZ, R146 ;  /* 0x000000ffff727224 */ /* 0x000fe200078e0092 */
[----:B------:R-:W-:Y:S02]  /*4e5a0*/  MOV R113, R143 ;  /* 0x0000008f00717202 */ /* 0x000fe40000000f00 */
[----:B------:R-:W-:Y:S01]  /*4e5b0*/  MOV R119, R19 ;  /* 0x0000001300777202 */ /* 0x000fe20000000f00 */
[----:B------:R-:W-:Y:S02]  /*4e5c0*/  IMAD.MOV.U32 R118, RZ, RZ, R18 ;  /* 0x000000ffff767224 */ /* 0x000fe400078e0012 */
[----:B------:R-:W-:Y:S01]  /*4e5d0*/  IMAD.MOV.U32 R117, RZ, RZ, R15 ;  /* 0x000000ffff757224 */ /* 0x000fe200078e000f */
[----:B------:R-:W-:-:S02]  /*4e5e0*/  MOV R116, R14 ;  /* 0x0000000e00747202 */ /* 0x000fc40000000f00 */
[----:B------:R-:W2:Y:S04]  /*4e5f0*/  LDL.LU R14, [R1+0x460c] ;  /* 0x00460c00010e7983 */ /* 0x000ea80000300800 */
[----:B------:R-:W2:Y:S04]  /*4e600*/  LDL.LU R15, [R1+0x4608] ;  /* 0x00460800010f7983 */ /* 0x000ea80000300800 */
[----:B------:R-:W3:Y:S04]  /*4e610*/  LDL.LU R18, [R1+0x4604] ;  /* 0x0046040001127983 */ /* 0x000ee80000300800 */
[----:B------:R-:W3:Y:S01]  /*4e620*/  LDL.LU R19, [R1+0x4600] ;  /* 0x0046000001137983 */ /* 0x000ee20000300800 */
[----:B------:R-:W-:-:S03]  /*4e630*/  IMAD.MOV.U32 R112, RZ, RZ, R142 ;  /* 0x000000ffff707224 */ /* 0x000fc600078e008e */
[----:B------:R-:W4:Y:S04]  /*4e640*/  LDL.LU R62, [R1+0x45fc] ;  /* 0x0045fc00013e7983 */ /* 0x000f280000300800 */
[----:B------:R-:W4:Y:S04]  /*4e650*/  LDL.LU R63, [R1+0x45f8] ;  /* 0x0045f800013f7983 */ /* 0x000f280000300800 */
[----:B------:R-:W2:Y:S04]  /*4e660*/  LDL.LU R66, [R1+0x45f4] ;  /* 0x0045f40001427983 */ /* 0x000ea80000300800 */
[----:B------:R-:W2:Y:S04]  /*4e670*/  LDL.LU R67, [R1+0x45f0] ;  /* 0x0045f00001437983 */ /* 0x000ea80000300800 */
[----:B------:R-:W3:Y:S04]  /*4e680*/  LDL.LU R142, [R1+0x45ec] ;  /* 0x0045ec00018e7983 */ /* 0x000ee80000300800 */
[----:B------:R-:W3:Y:S04]  /*4e690*/  LDL.LU R143, [R1+0x45e8] ;  /* 0x0045e800018f7983 */ /* 0x000ee80000300800 */
        /* <DEDUP_REMOVED lines=9> */
[----:B------:R-:W3:Y:S04]  /*4e730*/  LDL.LU R170, [R1+0x45c0] ;  /* 0x0045c00001aa7983 */ /* 0x000ee80000300800 */
[----:B------:R-:W3:Y:S01]  /*4e740*/  LDL.LU R171, [R1+0x45bc] ;  /* 0x0045bc0001ab7983 */ /* 0x000ee20000300800 */
[----:B------:R-:W-:Y:S01]  /*4e750*/  MOV R53, R163 ;  /* 0x000000a300357202 */ /* 0x000fe20000000f00 */
[----:B------:R-:W-:-:S02]  /*4e760*/  IMAD.MOV.U32 R54, RZ, RZ, R166 ;  /* 0x000000ffff367224 */ /* 0x000fc400078e00a6 */
[----:B------:R-:W2:Y:S01]  /*4e770*/  LDL.LU R163, [R1+0x45b8] ;  /* 0x0045b80001a37983 */ /* 0x000ea20000300800 */
[----:B------:R-:W-:-:S03]  /*4e780*/  IMAD.MOV.U32 R55, RZ, RZ, R167 ;  /* 0x000000ffff377224 */ /* 0x000fc600078e00a7 */
[----:B------:R-:W2:Y:S04]  /*4e790*/  LDL.LU R166, [R1+0x45b4] ;  /* 0x0045b40001a67983 */ /* 0x000ea80000300800 */
[----:B------:R-:W2:Y:S04]  /*4e7a0*/  LDL.LU R167, [R1+0x45b0] ;  /* 0x0045b00001a77983 */ /* 0x000ea80000300800 */
[----:B------:R-:W-:Y:S04]  /*4e7b0*/  STL [R1+0x44cc], R12 ;  /* 0x0044cc0c01007387 */ /* 0x000fe80000100800 */
[----:B------:R-:W-:Y:S04]  /*4e7c0*/  STL [R1+0x44c8], R13 ;  /* 0x0044c80d01007387 */ /* 0x000fe80000100800 */
[----:B------:R1:W-:Y:S04]  /*4e7d0*/  STL [R1+0x44c4], R16 ;  /* 0x0044c41001007387 */ /* 0x0003e80000100800 */
[----:B------:R1:W-:Y:S01]  /*4e7e0*/  STL [R1+0x44c0], R17 ;  /* 0x0044c01101007387 */ /* 0x0003e20000100800 */
[C---:B----4-:R-:W-:Y:S06]  /*4e7f0*/  HMMA.1688.F32.TF32 R108, R236.reuse, R158, R108 ;  /* 0x0000009eec6c723c */ /* 0x050fec000008106c */
[C---:B---3--:R-:W-:Y:S06]  /*4e800*/  HMMA.1688.F32.TF32 R120, R236.reuse, R170, R120 ;  /* 0x000000aaec78723c */ /* 0x048fec0000081078 */
[C---:B--2---:R-:W-:Y:S06]  /*4e810*/  HMMA.1688.F32.TF32 R112, R236.reuse, R162, R112 ;  /* 0x000000a2ec70723c */ /* 0x044fec0000081070 */
[----:B------:R-:W-:-:S12]  /*4e820*/  HMMA.1688.F32.TF32 R116, R236, R166, R116 ;  /* 0x000000a6ec74723c */ /* 0x000fd80000081074 */
[----:B------:R-:W-:Y:S01]  /*4e830*/  MOV R60, R123 ;  /* 0x0000007b003c7202 */ /* 0x000fe20000000f00 */
[----:B------:R-:W-:Y:S01]  /*4e840*/  IMAD.MOV.U32 R61, RZ, RZ, R122 ;  /* 0x000000ffff3d7224 */ /* 0x000fe200078e007a */
[----:B------:R-:W-:Y:S01]  /*4e850*/  MOV R65, R120 ;  /* 0x0000007800417202 */ /* 0x000fe20000000f00 */
[----:B------:R-:W-:Y:S01]  /*4e860*/  IMAD.MOV.U32 R64, RZ, RZ, R121 ;  /* 0x000000ffff407224 */ /* 0x000fe200078e0079 */
[----:B------:R-:W2:Y:S04]  /*4e870*/  LDL.LU.64 R122, [R1+0x45a8] ;  /* 0x0045a800017a7983 */ /* 0x000ea80000300a00 */
[----:B------:R-:W2:Y:S04]  /*4e880*/  LDL.LU.64 R120, [R1+0x45a0] ;  /* 0x0045a00001787983 */ /* 0x000ea80000300a00 */
[----:B------:R-:W-:Y:S01]  /*4e890*/  STL [R1+0x44dc], R60 ;  /* 0x0044dc3c01007387 */ /* 0x000fe20000100800 */
[----:B------:R-:W-:Y:S01]  /*4e8a0*/  MOV R9, R118 ;  /* 0x0000007600097202 */ /* 0x000fe20000000f00 */
[----:B------:R-:W-:-:S02]  /*4e8b0*/  IMAD.MOV.U32 R5, RZ, RZ, R119 ;  /* 0x000000ffff057224 */ /* 0x000fc400078e0077 */
[----:B------:R-:W-:Y:S01]  /*4e8c0*/  STL [R1+0x44d8], R61 ;  /* 0x0044d83d01007387 */ /* 0x000fe20000100800 */
[----:B------:R-:W-:-:S03]  /*4e8d0*/  IMAD.MOV.U32 R4, RZ, RZ, R116 ;  /* 0x000000ffff047224 */ /* 0x000fc600078e0074 */
[----:B------:R3:W-:Y:S01]  /*4e8e0*/  STL [R1+0x44d4], R64 ;  /* 0x0044d44001007387 */ /* 0x0007e20000100800 */
[----:B------:R-:W-:-:S03]  /*4e8f0*/  IMAD.MOV.U32 R8, RZ, RZ, R117 ;  /* 0x000000ffff087224 */ /* 0x000fc600078e0075 */
[----:B------:R4:W-:Y:S01]  /*4e900*/  STL [R1+0x44d0], R65 ;  /* 0x0044d04101007387 */ /* 0x0009e20000100800 */
[----:B-1----:R-:W-:Y:S01]  /*4e910*/  IMAD.MOV.U32 R16, RZ, RZ, R114 ;  /* 0x000000ffff107224 */ /* 0x002fe200078e0072 */
[----:B------:R-:W-:Y:S01]  /*4e920*/  MOV R13, R113 ;  /* 0x00000071000d7202 */ /* 0x000fe20000000f00 */
[----:B------:R-:W-:Y:S01]  /*4e930*/  IMAD.MOV.U32 R17, RZ, RZ, R115 ;  /* 0x000000ffff117224 */ /* 0x000fe200078e0073 */
[----:B------:R-:W2:Y:S01]  /*4e940*/  LDL.LU.64 R118, [R1+0x4598] ;  /* 0x0045980001767983 */ /* 0x000ea20000300a00 */
[----:B------:R-:W-:-:S03]  /*4e950*/  IMAD.MOV.U32 R12, RZ, RZ, R112 ;  /* 0x000000ffff0c7224 */ /* 0x000fc600078e0070 */
[----:B------:R-:W2:Y:S01]  /*4e960*/  LDL.LU.64 R116, [R1+0x4590] ;  /* 0x0045900001747983 */ /* 0x000ea20000300a00 */
[----:B---3--:R-:W-:Y:S01]  /*4e970*/  IMAD.MOV.U32 R64, RZ, RZ, R110 ;  /* 0x000000ffff407224 */ /* 0x008fe200078e006e */
[----:B----4-:R-:W-:Y:S02]  /*4e980*/  MOV R65, R111 ;  /* 0x0000006f00417202 */ /* 0x010fe40000000f00 */
[----:B------:R-:W3:Y:S01]  /*4e990*/  LDL.LU.64 R114, [R1+0x4588] ;  /* 0x0045880001727983 */ /* 0x000ee20000300a00 */
[----:B------:R-:W-:Y:S01]  /*4e9a0*/  MOV R60, R108 ;  /* 0x0000006c003c7202 */ /* 0x000fe20000000f00 */
[----:B------:R-:W-:Y:S02]  /*4e9b0*/  IMAD.MOV.U32 R61, RZ, RZ, R109 ;  /* 0x000000ffff3d7224 */ /* 0x000fe400078e006d */
[----:B------:R-:W3:Y:S04]  /*4e9c0*/  LDL.LU.64 R112, [R1+0x4580] ;  /* 0x0045800001707983 */ /* 0x000ee80000300a00 */
[----:B------:R-:W4:Y:S04]  /*4e9d0*/  LDL.LU.64 R110, [R1+0x4578] ;  /* 0x00457800016e7983 */ /* 0x000f280000300a00 */
[----:B------:R-:W4:Y:S01]  /*4e9e0*/  LDL.LU.64 R108, [R1+0x4570] ;  /* 0x00457000016c7983 */ /* 0x000f220000300a00 */
[C---:B------:R-:W-:Y:S06]  /*4e9f0*/  HMMA.1688.F32.TF32 R132, R236.reuse, R154, R132 ;  /* 0x0000009aec84723c */ /* 0x040fec0000081084 */
[----:B------:R-:W-:-:S15]  /*4ea00*/  HMMA.1688.F32.TF32 R56, R236, R150, R56 ;  /* 0x00000096ec38723c */ /* 0x000fde0000081038 */
[----:B------:R-:W-:-:S02]  /*4ea10*/  NOP ;  /* 0x0000000000007918 */ /* 0x000fc40000000000 */
[----:B------:R-:W-:Y:S04]  /*4ea20*/  STL.64 [R1+0x1d0], R132 ;  /* 0x0001d08401007387 */ /* 0x000fe80000100a00 */
[----:B------:R1:W-:Y:S04]  /*4ea30*/  STL.64 [R1+0x1d8], R134 ;  /* 0x0001d88601007387 */ /* 0x0003e80000100a00 */
[----:B------:R-:W-:Y:S04]  /*4ea40*/  STL.64 [R1+0x1c0], R56 ;  /* 0x0001c03801007387 */ /* 0x000fe80000100a00 */
[----:B------:R1:W-:Y:S02]  /*4ea50*/  STL.64 [R1+0x1c8], R58 ;  /* 0x0001c83a01007387 */ /* 0x0003e40000100a00 */
[C---:B-1----:R-:W-:Y:S06]  /*4ea60*/  HMMA.1688.F32.TF32 R132, R236.reuse, R146, R52 ;  /* 0x00000092ec84723c */ /* 0x042fec0000081034 */
        /* <DEDUP_REMOVED lines=14> */
[----:B------:R1:W-:Y:S02]  /*4eb50*/  STL.64 [R1+0x178], R46 ;  /* 0x0001782e01007387 */ /* 0x0003e40000100a00 */
[C---:B-1----:R-:W-:Y:S02]  /*4eb60*/  HMMA.1688.F32.TF32 R48, R236.reuse, R10, R232 ;  /* 0x0000000aec30723c */ /* 0x042fe400000810e8 */
[----:B------:R-:W-:Y:S04]  /*4eb70*/  STL.64 [R1+0x160], R24 ;  /* 0x0001601801007387 */ /* 0x000fe80000100a00 */
[----:B------:R4:W-:Y:S01]  /*4eb80*/  STL.64 [R1+0x168], R26 ;  /* 0x0001681a01007387 */ /* 0x0009e20000100a00 */
[----:B------:R-:W-:Y:S03]  /*4eb90*/  HMMA.1688.F32.TF32 R44, R236, R6, R244 ;  /* 0x00000006ec2c723c */ /* 0x000fe600000810f4 */
[----:B------:R-:W-:Y:S04]  /*4eba0*/  LDS R236, [R2+UR12+0x5080] ;  /* 0x0050800c02ec7984 */ /* 0x000fe80008000800 */
[----:B------:R-:W-:Y:S01]  /*4ebb0*/  LDS R238, [R2+UR12+0x5880] ;  /* 0x0058800c02ee7984 */ /* 0x000fe20008000800 */
[C---:B------:R-:W-:Y:S03]  /*4ebc0*/  HMMA.1688.F32.TF32 R72, R240.reuse, R62, R72 ;  /* 0x0000003ef048723c */ /* 0x040fe60000081048 */
[----:B------:R-:W-:Y:S04]  /*4ebd0*/  LDS R237, [R252+UR12+0x5080] ;  /* 0x0050800cfced7984 */ /* 0x000fe80008000800 */
[----:B------:R-:W-:Y:S04]  /*4ebe0*/  LDS R239, [R252+UR12+0x5880] ;  /* 0x0058800cfcef7984 */ /* 0x000fe80008000800 */
[----:B------:R-:W-:Y:S04]  /*4ebf0*/  STL.64 [R1+0x150], R48 ;  /* 0x0001503001007387 */ /* 0x000fe80000100a00 */
[----:B------:R3:W-:Y:S04]  /*4ec00*/  STL.64 [R1+0x158], R50 ;  /* 0x0001583201007387 */ /* 0x0007e80000100a00 */
[----:B------:R-:W-:Y:S04]  /*4ec10*/  STL.64 [R1+0x140], R44 ;  /* 0x0001402c01007387 */ /* 0x000fe80000100a00 */
[----:B------:R2:W-:Y:S04]  /*4ec20*/  STL.64 [R1+0x148], R46 ;  /* 0x0001482e01007387 */ /* 0x0005e80000100a00 */
[----:B------:R-:W-:Y:S04]  /*4ec30*/  LDS R244, [R0+UR12+0x5100] ;  /* 0x0051000c00f47984 */ /* 0x000fe80008000800 */
[----:B------:R-:W-:Y:S04]  /*4ec40*/  LDS R246, [R0+UR12+0x5900] ;  /* 0x0059000c00f67984 */ /* 0x000fe80008000800 */
[----:B------:R-:W-:Y:S04]  /*4ec50*/  LDS R245, [R3+UR12+0x5100] ;  /* 0x0051000c03f57984 */ /* 0x000fe80008000800 */
[----:B------:R-:W-:Y:S01]  /*4ec60*/  LDS R247, [R3+UR12+0x5900] ;  /* 0x0059000c03f77984 */ /* 0x000fe20008000800 */
[C---:B----4-:R-:W-:Y:S06]  /*4ec70*/  HMMA.1688.F32.TF32 R24, R240.reuse, R178, R108 ;  /* 0x000000b2f018723c */ /* 0x050fec000008106c */
[C---:B---3--:R-:W-:Y:S01]  /*4ec80*/  HMMA.1688.F32.TF32 R48, R240.reuse, R174, R112 ;  /* 0x000000aef030723c */ /* 0x048fe20000081070 */
[----:B------:R-:W-:Y:S04]  /*4ec90*/  LDS R112, [R0+UR12+0x5080] ;  /* 0x0050800c00707984 */ /* 0x000fe80008000800 */
[----:B------:R-:W-:Y:S01]  /*4eca0*/  LDS R114, [R0+UR12+0x5880] ;  /* 0x0058800c00727984 */ /* 0x000fe20008000800 */
[C---:B--2---:R-:W-:Y:S03]  /*4ecb0*/  HMMA.1688.F32.TF32 R44, R240.reuse, R170, R116 ;  /* 0x000000aaf02c723c */ /* 0x044fe60000081074 */
[----:B------:R-:W-:Y:S04]  /*4ecc0*/  LDS R113, [R3+UR12+0x5080] ;  /* 0x0050800c03717984 */ /* 0x000fe80008000800 */
[----:B------:R-:W1:Y:S04]  /*4ecd0*/  LDS R115, [R3+UR12+0x5880] ;  /* 0x0058800c03737984 */ /* 0x000e680008000800 */
        /* <DEDUP_REMOVED lines=8> */
[----:B------:R-:W-:Y:S01]  /*4ed60*/  STL.64 [R1+0x100], R24 ;  /* 0x0001001801007387 */ /* 0x000fe20000100a00 */
[C---:B---3--:R-:W-:Y:S03]  /*4ed70*/  HMMA.1688.F32.TF32 R44, R240.reuse, R158, R88 ;  /* 0x0000009ef02c723c */ /* 0x048fe60000081058 */
[----:B------:R2:W-:Y:S03]  /*4ed80*/  STL.64 [R1+0x108], R26 ;  /* 0x0001081a01007387 */ /* 0x0005e60000100a00 */
[C---:B--2---:R-:W-:Y:S08]  /*4ed90*/  HMMA.1688.F32.TF32 R24, R240.reuse, R154, R92 ;  /* 0x0000009af018723c */ /* 0x044ff0000008105c */
[----:B------:R-:W-:Y:S04]  /*4eda0*/  STL.64 [R1+0xf0], R48 ;  /* 0x0000f03001007387 */ /* 0x000fe80000100a00 */
[----:B------:R2:W-:Y:S05]  /*4edb0*/  STL.64 [R1+0xf8], R50 ;  /* 0x0000f83201007387 */ /* 0x0005ea0000100a00 */
[----:B------:R-:W-:Y:S04]  /*4edc0*/  STL.64 [R1+0xe0], R44 ;  /* 0x0000e02c01007387 */ /* 0x000fe80000100a00 */
[----:B------:R3:W-:Y:S01]  /*4edd0*/  STL.64 [R1+0xe8], R46 ;  /* 0x0000e82e01007387 */ /* 0x0007e20000100a00 */
[C---:B--2---:R-:W-:Y:S03]  /*4ede0*/  HMMA.1688.F32.TF32 R48, R240.reuse, R150, R96 ;  /* 0x00000096f030723c */ /* 0x044fe60000081060 */
[----:B------:R-:W-:Y:S03]  /*4edf0*/  STL.64 [R1+0xd0], R24 ;  /* 0x0000d01801007387 */ /* 0x000fe60000100a00 */
[C---:B---3--:R-:W-:Y:S01]  /*4ee00*/  HMMA.1688.F32.TF32 R44, R240.reuse, R146, R100 ;  /* 0x00000092f02c723c */ /* 0x048fe20000081064 */
[----:B------:R2:W-:Y:S05]  /*4ee10*/  STL.64 [R1+0xd8], R26 ;  /* 0x0000d81a01007387 */ /* 0x0005ea0000100a00 */
[C---:B--2---:R-:W-:Y:S11]  /*4ee20*/  HMMA.1688.F32.TF32 R24, R240.reuse, R142, R104 ;  /* 0x0000008ef018723c */ /* 0x044ff60000081068 */
[----:B------:R2:W-:Y:S04]  /*4ee30*/  STL.64 [R1+0xc0], R48 ;  /* 0x0000c03001007387 */ /* 0x0005e80000100a00 */
[----:B------:R3:W-:Y:S04]  /*4ee40*/  STL.64 [R1+0xc8], R50 ;  /* 0x0000c83201007387 */ /* 0x0007e80000100a00 */
[----:B------:R-:W1:Y:S04]  /*4ee50*/  LDL.LU R216, [R1+0x580] ;  /* 0x0005800001d87983 */ /* 0x000e680000300800 */
[----:B------:R4:W-:Y:S04]  /*4ee60*/  STL.64 [R1+0xb0], R44 ;  /* 0x0000b02c01007387 */ /* 0x0009e80000100a00 */
[----:B------:R4:W-:Y:S04]  /*4ee70*/  STL.64 [R1+0xb8], R46 ;  /* 0x0000b82e01007387 */ /* 0x0009e80000100a00 */
[----:B------:R4:W-:Y:S04]  /*4ee80*/  STL.64 [R1+0xa0], R24 ;  /* 0x0000a01801007387 */ /* 0x0009e80000100a00 */
[----:B------:R4:W-:Y:S04]  /*4ee90*/  STL.64 [R1+0xa8], R26 ;  /* 0x0000a81a01007387 */ /* 0x0009e80000100a00 */
[----:B------:R-:W1:Y:S04]  /*4eea0*/  LDL.LU R217, [R1+0x584] ;  /* 0x0005840001d97983 */ /* 0x000e680000300800 */
[----:B------:R-:W1:Y:S04]  /*4eeb0*/  LDL.LU R218, [R1+0x588] ;  /* 0x0005880001da7983 */ /* 0x000e680000300800 */
[----:B------:R-:W1:Y:S04]  /*4eec0*/  LDL.LU R219, [R1+0x58c] ;  /* 0x00058c0001db7983 */ /* 0x000e680000300800 */
        /* <DEDUP_REMOVED lines=16> */
[----:B----4-:R-:W4:Y:S04]  /*4efd0*/  LDL.LU R44, [R1+0x560] ;  /* 0x00056000012c7983 */ /* 0x010f280000300800 */
        /* <DEDUP_REMOVED lines=15> */
[C---:B------:R-:W-:Y:S06]  /*4f0d0*/  HMMA.1688.F32.TF32 R84, R240.reuse, R66, R68 ;  /* 0x00000042f054723c */ /* 0x040fec0000081044 */
[C---:B------:R-:W-:Y:S06]  /*4f0e0*/  HMMA.1688.F32.TF32 R68, R240.reuse, R18, R76 ;  /* 0x00000012f044723c */ /* 0x040fec000008104c */
[C---:B------:R-:W-:Y:S11]  /*4f0f0*/  HMMA.1688.F32.TF32 R76, R240.reuse, R14, R80 ;  /* 0x0000000ef04c723c */ /* 0x040ff60000081050 */
[----:B------:R-:W-:Y:S04]  /*4f100*/  STL.64 [R1+0x90], R84 ;  /* 0x0000905401007387 */ /* 0x000fe80000100a00 */
[----:B------:R-:W-:Y:S04]  /*4f110*/  STL.64 [R1+0x98], R86 ;  /* 0x0000985601007387 */ /* 0x000fe80000100a00 */
[----:B------:R-:W-:Y:S04]  /*4f120*/  STL.64 [R1+0x80], R72 ;  /* 0x0000804801007387 */ /* 0x000fe80000100a00 */
[----:B------:R1:W-:Y:S04]  /*4f130*/  STL.64 [R1+0x88], R74 ;  /* 0x0000884a01007387 */ /* 0x0003e80000100a00 */
[----:B------:R-:W-:Y:S04]  /*4f140*/  STL.64 [R1+0x70], R68 ;  /* 0x0000704401007387 */ /* 0x000fe80000100a00 */
[----:B------:R1:W-:Y:S02]  /*4f150*/  STL.64 [R1+0x78], R70 ;  /* 0x0000784601007387 */ /* 0x0003e40000100a00 */
[C---:B-1----:R-:W-:Y:S06]  /*4f160*/  HMMA.1688.F32.TF32 R72, R240.reuse, R10, R124 ;  /* 0x0000000af048723c */ /* 0x042fec000008107c */
[----:B------:R-:W-:Y:S01]  /*4f170*/  HMMA.1688.F32.TF32 R68, R240, R6, R128 ;  /* 0x00000006f044723c */ /* 0x000fe20000081080 */
[----:B------:R-:W-:Y:S04]  /*4f180*/  STL.64 [R1+0x60], R76 ;  /* 0x0000604c01007387 */ /* 0x000fe80000100a00 */
[----:B------:R-:W-:-:S12]  /*4f190*/  STL.64 [R1+0x68], R78 ;  /* 0x0000684e01007387 */ /* 0x000fd80000100a00 */
[----:B------:R-:W-:Y:S04]  /*4f1a0*/  STL.64 [R1+0x50], R72 ;  /* 0x0000504801007387 */ /* 0x000fe80000100a00 */
[----:B------:R1:W-:Y:S04]  /*4f1b0*/  STL.64 [R1+0x58], R74 ;  /* 0x0000584a01007387 */ /* 0x0003e80000100a00 */
[----:B------:R-:W-:Y:S04]  /*4f1c0*/  STL.64 [R1+0x40], R68 ;  /* 0x0000404401007387 */ /* 0x000fe80000100a00 */
[----:B------:R3:W-:Y:S01]  /*4f1d0*/  STL.64 [R1+0x48], R70 ;  /* 0x0000484601007387 */ /* 0x0007e20000100a00 */
[C---:B-1----:R-:W-:Y:S06]  /*4f1e0*/  HMMA.1688.F32.TF32 R72, R112.reuse, R158, R216 ;  /* 0x0000009e7048723c */ /* 0x042fec00000810d8 */
[C---:B--2---:R-:W-:Y:S06]  /*4f1f0*/  HMMA.1688.F32.TF32 R48, R112.reuse, R166, R48 ;  /* 0x000000a67030723c */ /* 0x044fec0000081030 */
[C---:B---3--:R-:W-:Y:S06]  /*4f200*/  HMMA.1688.F32.TF32 R52, R112.reuse, R170, R52 ;  /* 0x000000aa7034723c */ /* 0x048fec0000081034 */
[C---:B------:R-:W-:Y:S06]  /*4f210*/  HMMA.1688.F32.TF32 R68, R112.reuse, R178, R132 ;  /* 0x000000b27044723c */ /* 0x040fec0000081084 */
[----:B------:R-:W-:-:S15]  /*4f220*/  HMMA.1688.F32.TF32 R56, R112, R174, R56 ;  /* 0x000000ae7038723c */ /* 0x000fde0000081038 */
[----:B------:R-:W-:-:S02]  /*4f230*/  NOP ;  /* 0x0000000000007918 */ /* 0x000fc40000000000 */
[----:B------:R-:W-:Y:S04]  /*4f240*/  STL.64 [R1+0x30], R68 ;  /* 0x0000304401007387 */ /* 0x000fe80000100a00 */
[----:B------:R1:W-:Y:S01]  /*4f250*/  STL.64 [R1+0x38], R70 ;  /* 0x0000384601007387 */ /* 0x0003e20000100a00 */
[C---:B----4-:R-:W-:Y:S06]  /*4f260*/  HMMA.1688.F32.TF32 R76, R112.reuse, R154, R228 ;  /* 0x0000009a704c723c */ /* 0x050fec00000810e4 */
[C---:B-1----:R-:W-:Y:S06]  /*4f270*/  HMMA.1688.F32.TF32 R68, R112.reuse, R162, R44 ;  /* 0x000000a27044723c */ /* 0x042fec000008102c */
[C---:B------:R-:W-:Y:S01]  /*4f280*/  HMMA.1688.F32.TF32 R80, R112.reuse, R150, R24 ;  /* 0x000000967050723c */ /* 0x040fe20000081018 */
[----:B------:R1:W-:Y:S04]  /*4f290*/  STL.64 [R1+0x20], R56 ;  /* 0x0000203801007387 */ /* 0x0003e80000100a00 */
[----:B------:R2:W-:Y:S04]  /*4f2a0*/  STL.64 [R1+0x28], R58 ;  /* 0x0000283a01007387 */ /* 0x0005e80000100a00 */
[----:B------:R3:W-:Y:S04]  /*4f2b0*/  STL.64 [R1+0x10], R52 ;  /* 0x0000103401007387 */ /* 0x0007e80000100a00 */
[----:B------:R4:W-:Y:S04]  /*4f2c0*/  STL.64 [R1+0x18], R54 ;  /* 0x0000183601007387 */ /* 0x0009e80000100a00 */
[----:B------:R-:W-:Y:S04]  /*4f2d0*/  STL.64 [R1+0x4418], R70 ;  /* 0x0044184601007387 */ /* 0x000fe80000100a00 */
[----:B------:R4:W-:Y:S04]  /*4f2e0*/  STL.64 [R1], R48 ;  /* 0x0000003001007387 */ /* 0x0009e80000100a00 */
[----:B------:R4:W-:Y:S04]  /*4f2f0*/  STL.64 [R1+0x8], R50 ;  /* 0x0000083201007387 */ /* 0x0009e80000100a00 */
[----:B------:R-:W-:Y:S04]  /*4f300*/  STL.64 [R1+0x4410], R68 ;  /* 0x0044104401007387 */ /* 0x000fe80000100a00 */
[----:B------:R-:W-:Y:S04]  /*4f310*/  STL.64 [R1+0x4428], R74 ;  /* 0x0044284a01007387 */ /* 0x000fe80000100a00 */
[----:B------:R-:W-:Y:S04]  /*4f320*/  STL.64 [R1+0x4420], R72 ;  /* 0x0044204801007387 */ /* 0x000fe80000100a00 */
[----:B------:R-:W-:Y:S04]  /*4f330*/  STL [R1+0x440c], R76 ;  /* 0x00440c4c01007387 */ /* 0x000fe80000100800 */
[----:B------:R-:W-:Y:S01]  /*4f340*/  STL [R1+0x4408], R77 ;  /* 0x0044084d01007387 */ /* 0x000fe20000100800 */
[C---:B------:R-:W-:Y:S03]  /*4f350*/  HMMA.1688.F32.TF32 R84, R112.reuse, R146, R232 ;  /* 0x000000927054723c */ /* 0x040fe600000810e8 */
[----:B------:R-:W-:Y:S04]  /*4f360*/  STL [R1+0x4404], R78 ;  /* 0x0044044e01007387 */ /* 0x000fe80000100800 */
[----:B------:R-:W-:Y:S04]  /*4f370*/  STL [R1+0x4400], R79 ;  /* 0x0044004f01007387 */ /* 0x000fe80000100800 */
[----:B------:R-:W-:Y:S04]  /*4f380*/  STL.64 [R1+0x4438], R82 ;  /* 0x0044385201007387 */ /* 0x000fe80000100a00 */
[----:B------:R-:W-:Y:S04]  /*4f390*/  STL.64 [R1+0x4430], R80 ;  /* 0x0044305001007387 */ /* 0x000fe80000100a00 */
        /* <DEDUP_REMOVED lines=34> */
[----:B--2---:R-:W2:Y:S04]  /*4f5c0*/  LDL.LU R58, [R1+0x608] ;  /* 0x00060800013a7983 */ /* 0x004ea80000300800 */
[----:B------:R-:W2:Y:S04]  /*4f5d0*/  LDL.LU R59, [R1+0x60c] ;  /* 0x00060c00013b7983 */ /* 0x000ea80000300800 */
[----:B---3--:R-:W3:Y:S04]  /*4f5e0*/  LDL.LU R52, [R1+0x610] ;  /* 0x0006100001347983 */ /* 0x008ee80000300800 */
[----:B------:R-:W3:Y:S04]  /*4f5f0*/  LDL.LU R53, [R1+0x614] ;  /* 0x0006140001357983 */ /* 0x000ee80000300800 */
[----:B----4-:R-:W3:Y:S04]  /*4f600*/  LDL.LU R54, [R1+0x618] ;  /* 0x0006180001367983 */ /* 0x010ee80000300800 */
        /* <DEDUP_REMOVED lines=11> */
[C---:B------:R-:W-:Y:S06]  /*4f6c0*/  HMMA.1688.F32.TF32 R92, R112.reuse, R66, R116 ;  /* 0x00000042705c723c */ /* 0x040fec0000081074 */
[C---:B------:R-:W-:Y:S06]  /*4f6d0*/  HMMA.1688.F32.TF32 R88, R112.reuse, R142, R120 ;  /* 0x0000008e7058723c */ /* 0x040fec0000081078 */
[C---:B------:R-:W-:Y:S06]  /*4f6e0*/  HMMA.1688.F32.TF32 R96, R112.reuse, R62, R108 ;  /* 0x0000003e7060723c */ /* 0x040fec000008106c */
[----:B------:R-:W-:Y:S11]  /*4f6f0*/  HMMA.1688.F32.TF32 R100, R112, R18, R132 ;  /* 0x000000127064723c */ /* 0x000ff60000081084 */
[----:B------:R-:W-:Y:S04]  /*4f700*/  STL.64 [R1+0x4458], R90 ;  /* 0x0044585a01007387 */ /* 0x000fe80000100a00 */
[----:B------:R-:W-:Y:S04]  /*4f710*/  STL.64 [R1+0x4450], R88 ;  /* 0x0044505801007387 */ /* 0x000fe80000100a00 */
[----:B------:R-:W-:Y:S01]  /*4f720*/  STL.64 [R1+0x4468], R94 ;  /* 0x0044685e01007387 */ /* 0x000fe20000100a00 */
[C---:B------:R-:W-:Y:S06]  /*4f730*/  HMMA.1688.F32.TF32 R116, R236.reuse, R178, R44 ;  /* 0x000000b2ec74723c */ /* 0x040fec000008102c */
[----:B------:R-:W-:Y:S06]  /*4f740*/  HMMA.1688.F32.TF32 R44, R236, R162, R232 ;  /* 0x000000a2ec2c723c */ /* 0x000fec00000810e8 */
[C---:B--2---:R-:W-:Y:S01]  /*4f750*/  HMMA.1688.F32.TF32 R104, R112.reuse, R14, R56 ;  /* 0x0000000e7068723c */ /* 0x044fe20000081038 */
[----:B------:R-:W-:Y:S04]  /*4f760*/  STL.64 [R1+0x4460], R92 ;  /* 0x0044605c01007387 */ /* 0x000fe80000100a00 */
[----:B------:R-:W-:Y:S01]  /*4f770*/  STL [R1+0x447c], R96 ;  /* 0x00447c6001007387 */ /* 0x000fe20000100800 */
[----:B---3--:R-:W-:Y:S03]  /*4f780*/  HMMA.1688.F32.TF32 R108, R112, R10, R52 ;  /* 0x0000000a706c723c */ /* 0x008fe60000081034 */
        /* <DEDUP_REMOVED lines=8> */
[----:B------:R-:W-:Y:S01]  /*4f810*/  STL [R1+0x4498], R105 ;  /* 0x0044986901007387 */ /* 0x000fe20000100800 */
[C---:B----4-:R-:W-:Y:S03]  /*4f820*/  HMMA.1688.F32.TF32 R128, R236.reuse, R166, R24 ;  /* 0x000000a6ec80723c */ /* 0x050fe60000081018 */
[----:B------:R-:W-:Y:S04]  /*4f830*/  STL [R1+0x4494], R106 ;  /* 0x0044946a01007387 */ /* 0x000fe80000100800 */
[----:B------:R-:W-:Y:S04]  /*4f840*/  STL [R1+0x4490], R107 ;  /* 0x0044906b01007387 */ /* 0x000fe80000100800 */
[----:B------:R-:W-:Y:S04]  /*4f850*/  STL.64 [R1+0x44a8], R110 ;  /* 0x0044a86e01007387 */ /* 0x000fe80000100a00 */
[----:B------:R-:W-:Y:S04]  /*4f860*/  STL.64 [R1+0x44a0], R108 ;  /* 0x0044a06c01007387 */ /* 0x000fe80000100a00 */
[----:B------:R-:W2:Y:S04]  /*4f870*/  LDL.LU R24, [R1+0x620] ;  /* 0x0006200001187983 */ /* 0x000ea80000300800 */
[----:B------:R1:W-:Y:S01]  /*4f880*/  STL.64 [R1+0x330], R44 ;  /* 0x0003302c01007387 */ /* 0x0003e20000100a00 */
[----:B------:R-:W-:Y:S03]  /*4f890*/  HMMA.1688.F32.TF32 R124, R236, R170, R228 ;  /* 0x000000aaec7c723c */ /* 0x000fe600000810e4 */
[----:B------:R3:W-:Y:S04]  /*4f8a0*/  STL.64 [R1+0x338], R46 ;  /* 0x0003382e01007387 */ /* 0x0007e80000100a00 */
[----:B------:R-:W2:Y:S04]  /*4f8b0*/  LDL.LU R25, [R1+0x624] ;  /* 0x0006240001197983 */ /* 0x000ea80000300800 */
[----:B------:R-:W2:Y:S04]  /*4f8c0*/  LDL.LU R26, [R1+0x628] ;  /* 0x00062800011a7983 */ /* 0x000ea80000300800 */
[----:B------:R-:W2:Y:S04]  /*4f8d0*/  LDL.LU R27, [R1+0x62c] ;  /* 0x00062c00011b7983 */ /* 0x000ea80000300800 */
[----:B------:R-:W4:Y:S04]  /*4f8e0*/  LDL.LU R228, [R1+0x630] ;  /* 0x0006300001e47983 */ /* 0x000f280000300800 */
[----:B------:R-:W4:Y:S04]  /*4f8f0*/  LDL.LU R229, [R1+0x634] ;  /* 0x0006340001e57983 */ /* 0x000f280000300800 */
[----:B------:R-:W4:Y:S04]  /*4f900*/  LDL.LU R230, [R1+0x638] ;  /* 0x0006380001e67983 */ /* 0x000f280000300800 */
[----:B------:R-:W4:Y:S01]  /*4f910*/  LDL.LU R231, [R1+0x63c] ;  /* 0x00063c0001e77983 */ /* 0x000f220000300800 */
[----:B------:R-:W-:Y:S03]  /*4f920*/  HMMA.1688.F32.TF32 R112, R112, R6, R48 ;  /* 0x000000067070723c */ /* 0x000fe60000081030 */
[----:B-1----:R-:W2:Y:S04]  /*4f930*/  LDL.LU R44, [R1+0x290] ;  /* 0x00029000012c7983 */ /* 0x002ea80000300800 */
[----:B------:R-:W2:Y:S04]  /*4f940*/  LDL.LU R45, [R1+0x294] ;  /* 0x00029400012d7983 */ /* 0x000ea80000300800 */
[----:B---3--:R-:W2:Y:S04]  /*4f950*/  LDL.LU R46, [R1+0x298] ;  /* 0x00029800012e7983 */ /* 0x008ea80000300800 */
        /* <DEDUP_REMOVED lines=37> */
[C---:B------:R-:W-:Y:S03]  /*4fbb0*/  HMMA.1688.F32.TF32 R120, R236.reuse, R174, R216 ;  /* 0x000000aeec78723c */ /* 0x040fe600000810d8 */
        /* <DEDUP_REMOVED lines=9> */
[C---:B--2---:R-:W-:Y:S06]  /*4fc50*/  HMMA.1688.F32.TF32 R72, R236.reuse, R150, R72 ;  /* 0x00000096ec48723c */ /* 0x044fec0000081048 */
[----:B----4-:R-:W-:-:S12]  /*4fc60*/  HMMA.1688.F32.TF32 R68, R236, R146, R68 ;  /* 0x00000092ec44723c */ /* 0x010fd80000081044 */
[----:B------:R-:W-:Y:S01]  /*4fc70*/  IMAD.MOV.U32 R100, RZ, RZ, R80 ;  /* 0x000000ffff647224 */ /* 0x000fe200078e0050 */
[----:B------:R-:W-:Y:S01]  /*4fc80*/  MOV R101, R81 ;  /* 0x0000005100657202 */ /* 0x000fe20000000f00 */
[----:B------:R-:W-:Y:S02]  /*4fc90*/  IMAD.MOV.U32 R102, RZ, RZ, R82 ;  /* 0x000000ffff667224 */ /* 0x000fe400078e0052 */
[----:B------:R-:W-:Y:S02]  /*4fca0*/  IMAD.MOV.U32 R103, RZ, RZ, R83 ;  /* 0x000000ffff677224 */ /* 0x000fe400078e0053 */
[----:B------:R-:W-:Y:S01]  /*4fcb0*/  MOV R104, R72 ;  /* 0x0000004800687202 */ /* 0x000fe20000000f00 */
[----:B------:R-:W-:Y:S01]  /*4fcc0*/  IMAD.MOV.U32 R105, RZ, RZ, R73 ;  /* 0x000000ffff697224 */ /* 0x000fe200078e0049 */
[----:B------:R-:W-:Y:S01]  /*4fcd0*/  MOV R107, R75 ;  /* 0x0000004b006b7202 */ /* 0x000fe20000000f00 */
[----:B------:R-:W-:Y:S02]  /*4fce0*/  IMAD.MOV.U32 R106, RZ, RZ, R74 ;  /* 0x000000ffff6a7224 */ /* 0x000fe400078e004a */
[C---:B------:R-:W-:Y:S06]  /*4fcf0*/  HMMA.1688.F32.TF32 R72, R236.reuse, R66, R132 ;  /* 0x00000042ec48723c */ /* 0x040fec0000081084 */
[----:B------:R-:W-:Y:S01]  /*4fd00*/  HMMA.1688.F32.TF32 R80, R236, R142, R240 ;  /* 0x0000008eec50723c */ /* 0x000fe200000810f0 */
[----:B------:R-:W-:Y:S01]  /*4fd10*/  LDS R240, [R2+UR12+0x5100] ;  /* 0x0051000c02f07984 */ /* 0x000fe20008000800 */
[----:B------:R-:W-:Y:S01]  /*4fd20*/  IMAD.MOV.U32 R96, RZ, RZ, R68 ;  /* 0x000000ffff607224 */ /* 0x000fe200078e0044 */
[----:B------:R-:W-:Y:S01]  /*4fd30*/  MOV R98, R70 ;  /* 0x0000004600627202 */ /* 0x000fe20000000f00 */
[----:B------:R-:W-:-:S02]  /*4fd40*/  IMAD.MOV.U32 R97, RZ, RZ, R69 ;  /* 0x000000ffff617224 */ /* 0x000fc400078e0045 */
        /* <DEDUP_REMOVED lines=22> */
[C---:B--2---:R-:W-:Y:S03]  /*4feb0*/  HMMA.1688.F32.TF32 R52, R244.reuse, R178, R216 ;  /* 0x000000b2f434723c */ /* 0x044fe600000810d8 */
[----:B------:R-:W-:Y:S04]  /*4fec0*/  STL.64 [R1+0x440], R44 ;  /* 0x0004402c01007387 */ /* 0x000fe80000100a00 */
[----:B------:R2:W-:Y:S01]  /*4fed0*/  STL.64 [R1+0x448], R46 ;  /* 0x0004482e01007387 */ /* 0x0005e20000100a00 */
[C---:B---3--:R-:W-:Y:S06]  /*4fee0*/  HMMA.1688.F32.TF32 R48, R244.reuse, R174, R228 ;  /* 0x000000aef430723c */ /* 0x048fec00000810e4 */
[C---:B--2---:R-:W-:Y:S06]  /*4fef0*/  HMMA.1688.F32.TF32 R44, R244.reuse, R170, R24 ;  /* 0x000000aaf42c723c */ /* 0x044fec0000081018 */
[----:B------:R-:W-:Y:S03]  /*4ff00*/  HMMA.1688.F32.TF32 R24, R244, R166, R232 ;  /* 0x000000a6f418723c */ /* 0x000fe600000810e8 */
[----:B------:R-:W-:Y:S04]  /*4ff10*/  STL.64 [R1+0x460], R52 ;  /* 0x0004603401007387 */ /* 0x000fe80000100a00 */
[----:B------:R-:W-:Y:S04]  /*4ff20*/  STL.64 [R1+0x468], R54 ;  /* 0x0004683601007387 */ /* 0x000fe80000100a00 */
[----:B------:R-:W-:Y:S04]  /*4ff30*/  STL.64 [R1+0x4d0], R48 ;  /* 0x0004d03001007387 */ /* 0x000fe80000100a00 */
[----:B------:R-:W-:Y:S04]  /*4ff40*/  STL.64 [R1+0x4d8], R50 ;  /* 0x0004d83201007387 */ /* 0x000fe80000100a00 */
[----:B------:R-:W1:Y:S04]  /*4ff50*/  LDL.LU R68, [R1+0x3f0] ;  /* 0x0003f00001447983 */ /* 0x000e680000300800 */
[----:B------:R2:W-:Y:S04]  /*4ff60*/  STL.64 [R1+0x4f0], R44 ;  /* 0x0004f02c01007387 */ /* 0x0005e80000100a00 */
[----:B------:R3:W-:Y:S04]  /*4ff70*/  STL.64 [R1+0x4f8], R46 ;  /* 0x0004f82e01007387 */ /* 0x0007e80000100a00 */
[----:B------:R4:W-:Y:S04]  /*4ff80*/  STL.64 [R1+0x510], R24 ;  /* 0x0005101801007387 */ /* 0x0009e80000100a00 */
[----:B------:R4:W-:Y:S04]  /*4ff90*/  STL.64 [R1+0x518], R26 ;  /* 0x0005181a01007387 */ /* 0x0009e80000100a00 */
[----:B------:R-:W1:Y:S04]  /*4ffa0*/  LDL.LU R69, [R1+0x3f4] ;  /* 0x0003f40001457983 */ /* 0x000e680000300800 */
[----:B------:R-:W1:Y:S04]  /*4ffb0*/  LDL.LU R70, [R1+0x3f8] ;  /* 0x0003f80001467983 */ /* 0x000e680000300800 */
[----:B------:R-:W1:Y:S01]  /*4ffc0*/  LDL.LU R71, [R1+0x3fc] ;  /* 0x0003fc0001477983 */ /* 0x000e620000300800 */
[----:B------:R-:W-:-:S03]  /*4ffd0*/  IMAD.MOV.U32 R76, RZ, RZ, R84 ;  /* 0x000000ffff4c7224 */ /* 0x000fc600078e0054 */
[----:B------:R-:W4:Y:S01]  /*4ffe0*/  LDL.LU R80, [R1+0x450] ;  /* 0x0004500001507983 */ /* 0x000f220000300800 */
        /* <DEDUP_REMOVED lines=72> */
[C---:B--2---:R-:W-:Y:S06]  /*50470*/  HMMA.1688.F32.TF32 R44, R244.reuse, R146, R44 ;  /* 0x00000092f42c723c */ /* 0x044fec000008102c */
[C---:B---3--:R-:W-:Y:S06]  /*50480*/  HMMA.1688.F32.TF32 R48, R244.reuse, R150, R48 ;  /* 0x00000096f430723c */ /* 0x048fec0000081030 */
[C---:B------:R-:W-:Y:S06]  /*50490*/  HMMA.1688.F32.TF32 R56, R244.reuse, R158, R56 ;  /* 0x0000009ef438723c */ /* 0x040fec0000081038 */
[C---:B------:R-:W-:Y:S06]  /*504a0*/  HMMA.1688.F32.TF32 R132, R244.reuse, R162, R132 ;  /* 0x000000a2f484723c */ /* 0x040fec0000081084 */
[----:B------:R-:W-:-:S15]  /*504b0*/  HMMA.1688.F32.TF32 R52, R244, R154, R52 ;  /* 0x0000009af434723c */ /* 0x000fde0000081034 */
[----:B------:R-:W-:-:S02]  /*504c0*/  NOP ;  /* 0x0000000000007918 */ /* 0x000fc40000000000 */
[----:B------:R-:W-:Y:S04]  /*504d0*/  STL.64 [R1+0x550], R132 ;  /* 0x0005508401007387 */ /* 0x000fe80000100a00 */
[----:B------:R2:W-:Y:S01]  /*504e0*/  STL.64 [R1+0x558], R134 ;  /* 0x0005588601007387 */ /* 0x0005e20000100a00 */
[C---:B------:R-:W-:Y:S03]  /*504f0*/  HMMA.1688.F32.TF32 R228, R244.reuse, R62, R228 ;  /* 0x0000003ef4e4723c */ /* 0x040fe600000810e4 */
[----:B--2---:R-:W2:Y:S04]  /*50500*/  LDL.LU.64 R134, [R1+0x4568] ;  /* 0x0045680001867983 */ /* 0x004ea80000300a00 */
[----:B------:R-:W2:Y:S01]  /*50510*/  LDL.LU.64 R132, [R1+0x4560] ;  /* 0x0045600001847983 */ /* 0x000ea20000300a00 */
[C---:B------:R-:W-:Y:S03]  /*50520*/  HMMA.1688.F32.TF32 R216, R244.reuse, R66, R216 ;  /* 0x00000042f4d8723c */ /* 0x040fe600000810d8 */
[----:B------:R-:W-:Y:S04]  /*50530*/  STL.64 [R1+0x570], R56 ;  /* 0x0005703801007387 */ /* 0x000fe80000100a00 */
[----:B------:R3:W-:Y:S01]  /*50540*/  STL.64 [R1+0x578], R58 ;  /* 0x0005783a01007387 */ /* 0x0007e20000100a00 */
[C---:B----4-:R-:W-:Y:S03]  /*50550*/  HMMA.1688.F32.TF32 R24, R244.reuse, R18, R24 ;  /* 0x00000012f418723c */ /* 0x050fe60000081018 */
[----:B---3--:R-:W3:Y:S04]  /*50560*/  LDL.LU.64 R58, [R1+0x4558] ;  /* 0x00455800013a7983 */ /* 0x008ee80000300a00 */
[----:B------:R-:W3:Y:S04]  /*50570*/  LDL.LU.64 R56, [R1+0x4550] ;  /* 0x0045500001387983 */ /* 0x000ee80000300a00 */
[----:B------:R-:W-:Y:S04]  /*50580*/  STL.64 [R1+0x5a0], R52 ;  /* 0x0005a03401007387 */ /* 0x000fe80000100a00 */
[----:B------:R4:W-:Y:S04]  /*50590*/  STL.64 [R1+0x5a8], R54 ;  /* 0x0005a83601007387 */ /* 0x0009e80000100a00 */
[----:B----4-:R-:W4:Y:S04]  /*505a0*/  LDL.LU.64 R54, [R1+0x4548] ;  /* 0x0045480001367983 */ /* 0x010f280000300a00 */
        /* <DEDUP_REMOVED lines=10> */
[----:B------:R-:W-:Y:S04]  /*50650*/  STL.64 [R1+0x660], R216 ;  /* 0x000660d801007387 */ /* 0x000fe80000100a00 */
[----:B------:R1:W-:Y:S01]  /*50660*/  STL.64 [R1+0x668], R218 ;  /* 0x000668da01007387 */ /* 0x0003e20000100a00 */
[C---:B------:R-:W-:Y:S06]  /*50670*/  HMMA.1688.F32.TF32 R248, R244.reuse, R10, R248 ;  /* 0x0000000af4f8723c */ /* 0x040fec00000810f8 */
[----:B------:R-:W-:Y:S01]  /*50680*/  HMMA.1688.F32.TF32 R108, R244, R6, R108 ;  /* 0x00000006f46c723c */ /* 0x000fe2000008106c */
[----:B------:R-:W-:Y:S04]  /*50690*/  LDS R244, [R2+UR12+0x5180] ;  /* 0x0051800c02f47984 */ /* 0x000fe80008000800 */
[----:B-1----:R-:W4:Y:S04]  /*506a0*/  LDL.LU.64 R218, [R1+0x4518] ;  /* 0x0045180001da7983 */ /* 0x002f280000300a00 */
[----:B------:R-:W4:Y:S04]  /*506b0*/  LDL.LU.64 R216, [R1+0x4510] ;  /* 0x0045100001d87983 */ /* 0x000f280000300a00 */
[----:B------:R-:W-:Y:S04]  /*506c0*/  STL.64 [R1+0x680], R228 ;  /* 0x000680e401007387 */ /* 0x000fe80000100a00 */
[----:B------:R1:W-:Y:S01]  /*506d0*/  STL.64 [R1+0x688], R230 ;  /* 0x000688e601007387 */ /* 0x0003e20000100a00 */
[----:B------:R-:W-:Y:S03]  /*506e0*/  HMMA.1688.F32.TF32 R68, R240, R158, R68 ;  /* 0x0000009ef044723c */ /* 0x000fe60000081044 */
[----:B------:R-:W-:Y:S01]  /*506f0*/  LDS R246, [R2+UR12+0x5980] ;  /* 0x0059800c02f67984 */ /* 0x000fe20008000800 */
[----:B------:R-:W-:Y:S01]  /*50700*/  IMAD.MOV.U32 R176, RZ, RZ, R236 ;  /* 0x000000ffffb07224 */ /* 0x000fe200078e00ec */
[----:B------:R-:W-:-:S02]  /*50710*/  MOV R177, R237 ;  /* 0x000000ed00b17202 */ /* 0x000fc40000000f00 */
[----:B------:R-:W-:Y:S04]  /*50720*/  LDS R236, [R0+UR12+0x5180] ;  /* 0x0051800c00ec7984 */ /* 0x000fe80008000800 */
[----:B-1----:R-:W3:Y:S04]  /*50730*/  LDL.LU.64 R230, [R1+0x4508] ;  /* 0x0045080001e67983 */ /* 0x002ee80000300a00 */
[----:B------:R-:W3:Y:S04]  /*50740*/  LDL.LU.64 R228, [R1+0x4500] ;  /* 0x0045000001e47983 */ /* 0x000ee80000300a00 */
[----:B------:R-:W-:Y:S04]  /*50750*/  STL.64 [R1+0x6a0], R24 ;  /* 0x0006a01801007387 */ /* 0x000fe80000100a00 */
[----:B------:R1:W-:Y:S04]  /*50760*/  STL.64 [R1+0x6a8], R26 ;  /* 0x0006a81a01007387 */ /* 0x0003e80000100a00 */
[----:B------:R-:W-:Y:S04]  /*50770*/  LDS R238, [R0+UR12+0x5980] ;  /* 0x0059800c00ee7984 */ /* 0x000fe80008000800 */
[----:B------:R-:W-:Y:S04]  /*50780*/  LDS R237, [R3+UR12+0x5180] ;  /* 0x0051800c03ed7984 */ /* 0x000fe80008000800 */
[----:B-1----:R-:W4:Y:S04]  /*50790*/  LDL.LU.64 R26, [R1+0x44f8] ;  /* 0x0044f800011a7983 */ /* 0x002f280000300a00 */
[----:B------:R-:W4:Y:S04]  /*507a0*/  LDL.LU.64 R24, [R1+0x44f0] ;  /* 0x0044f00001187983 */ /* 0x000f280000300a00 */
[----:B------:R-:W-:Y:S04]  /*507b0*/  STL.64 [R1+0x6c0], R232 ;  /* 0x0006c0e801007387 */ /* 0x000fe80000100a00 */
[----:B------:R1:W-:Y:S04]  /*507c0*/  STL.64 [R1+0x6c8], R234 ;  /* 0x0006c8ea01007387 */ /* 0x0003e80000100a00 */
[----:B------:R-:W-:Y:S04]  /*507d0*/  LDS R239, [R3+UR12+0x5980] ;  /* 0x0059800c03ef7984 */ /* 0x000fe80008000800 */
[----:B------:R-:W-:Y:S04]  /*507e0*/  LDS R245, [R252+UR12+0x5180] ;  /* 0x0051800cfcf57984 */ /* 0x000fe80008000800 */
[----:B-1----:R-:W4:Y:S04]  /*507f0*/  LDL.LU.64 R234, [R1+0x44e8] ;  /* 0x0044e80001ea7983 */ /* 0x002f280000300a00 */
[----:B------:R-:W4:Y:S04]  /*50800*/  LDL.LU.64 R232, [R1+0x44e0] ;  /* 0x0044e00001e87983 */ /* 0x000f280000300a00 */
[----:B------:R-:W-:Y:S04]  /*50810*/  STL.64 [R1+0x700], R248 ;  /* 0x000700f801007387 */ /* 0x000fe80000100a00 */
[----:B------:R-:W-:Y:S04]  /*50820*/  STL.64 [R1+0x708], R250 ;  /* 0x000708fa01007387 */ /* 0x000fe80000100a00 */
[----:B------:R-:W-:Y:S04]  /*50830*/  STL.64 [R1+0x6f0], R108 ;  /* 0x0006f06c01007387 */ /* 0x000fe80000100a00 */
[----:B------:R1:W-:Y:S04]  /*50840*/  STL.64 [R1+0x6f8], R110 ;  /* 0x0006f86e01007387 */ /* 0x0003e80000100a00 */
[----:B------:R-:W4:Y:S01]  /*50850*/  LDS R247, [R252+UR12+0x5980] ;  /* 0x0059800cfcf77984 */ /* 0x000f220008000800 */
[C---:B-1----:R-:W-:Y:S06]  /*50860*/  HMMA.1688.F32.TF32 R108, R240.reuse, R178, R92 ;  /* 0x000000b2f06c723c */ /* 0x042fec000008105c */
        /* <DEDUP_REMOVED lines=15> */
[----:B------:R3:W-:Y:S01]  /*50960*/  STL.64 [R1+0x798], R70 ;  /* 0x0007984601007387 */ /* 0x0007e20000100a00 */
[C---:B--2---:R-:W-:Y:S06]  /*50970*/  HMMA.1688.F32.TF32 R48, R240.reuse, R62, R48 ;  /* 0x0000003ef030723c */ /* 0x044fec0000081030 */
[C---:B---3--:R-:W-:Y:S06]  /*50980*/  HMMA.1688.F32.TF32 R68, R240.reuse, R146, R228 ;  /* 0x00000092f044723c */ /* 0x048fec00000810e4 */
[C---:B----4-:R-:W-:Y:S06]  /*50990*/  HMMA.1688.F32.TF32 R24, R240.reuse, R150, R24 ;  /* 0x00000096f018723c */ /* 0x050fec0000081018 */
[----:B------:R-:W-:-:S15]  /*509a0*/  HMMA.1688.F32.TF32 R72, R240, R154, R232 ;  /* 0x0000009af048723c */ /* 0x000fde00000810e8 */
[----:B------:R-:W-:-:S08]  /*509b0*/  NOP ;  /* 0x0000000000007918 */ /* 0x000fd00000000000 */
[----:B------:R-:W-:Y:S04]  /*509c0*/  STL.64 [R1+0x780], R72 ;  /* 0x0007804801007387 */ /* 0x000fe80000100a00 */
[----:B------:R-:W-:Y:S04]  /*509d0*/  STL.64 [R1+0x788], R74 ;  /* 0x0007884a01007387 */ /* 0x000fe80000100a00 */
[----:B------:R-:W-:Y:S04]  /*509e0*/  STL.64 [R1+0x770], R24 ;  /* 0x0007701801007387 */ /* 0x000fe80000100a00 */
[----:B------:R1:W-:Y:S02]  /*509f0*/  STL.64 [R1+0x778], R26 ;  /* 0x0007781a01007387 */ /* 0x0003e40000100a00 */
[----:B-1----:R-:W-:Y:S02]  /*50a00*/  HMMA.1688.F32.TF32 R24, R240, R142, R216 ;  /* 0x0000008ef018723c */ /* 0x002fe400000810d8 */
[----:B------:R-:W-:-:S15]  /*50a10*/  STL [R1+0x760], R68 ;  /* 0x0007604401007387 */ /* 0x000fde0000100800 */
[----:B------:R-:W-:-:S06]  /*50a20*/  NOP ;  /* 0x0000000000007918 */ /* 0x000fcc0000000000 */
[----:B------:R-:W-:Y:S01]  /*50a30*/  STL.64 [R1+0x750], R24 ;  /* 0x0007501801007387 */ /* 0x000fe20000100a00 */
[----:B------:R-:W-:-:S03]  /*50a40*/  IMAD.MOV.U32 R2, RZ, RZ, R27 ;  /* 0x000000ffff027224 */ /* 0x000fc600078e001b */
[----:B------:R1:W-:Y:S02]  /*50a50*/  STL [R1+0x758], R26 ;  /* 0x0007581a01007387 */ /* 0x0003e40000100800 */
[C---:B-1----:R-:W-:Y:S06]  /*50a60*/  HMMA.1688.F32.TF32 R24, R240.reuse, R66, R44 ;  /* 0x00000042f018723c */ /* 0x042fec000008102c */
[----:B------:R-:W-:-:S15]  /*50a70*/  HMMA.1688.F32.TF32 R44, R240, R18, R52 ;  /* 0x00000012f02c723c */ /* 0x000fde0000081034 */
[----:B------:R-:W-:-:S02]  /*50a80*/  NOP ;  /* 0x0000000000007918 */ /* 0x000fc40000000000 */
[----:B------:R-:W-:Y:S04]  /*50a90*/  STL.64 [R1+0x740], R24 ;  /* 0x0007401801007387 */ /* 0x000fe80000100a00 */
[----:B------:R1:W-:Y:S02]  /*50aa0*/  STL.64 [R1+0x748], R26 ;  /* 0x0007481a01007387 */ /* 0x0003e40000100a00 */
[----:B-1----:R-:W-:Y:S02]  /*50ab0*/  HMMA.1688.F32.TF32 R24, R240, R14, R56 ;  /* 0x0000000ef018723c */ /* 0x002fe40000081038 */
[----:B------:R-:W-:Y:S04]  /*50ac0*/  STL.64 [R1+0x730], R48 ;  /* 0x0007303001007387 */ /* 0x000fe80000100a00 */
[----:B------:R-:W-:Y:S04]  /*50ad0*/  STL.64 [R1+0x738], R50 ;  /* 0x0007383201007387 */ /* 0x000fe80000100a00 */
[----:B------:R-:W2:Y:S04]  /*50ae0*/  LDL.LU R88, [R1+0x820] ;  /* 0x0008200001587983 */ /* 0x000ea80000300800 */
[----:B------:R-:W-:Y:S04]  /*50af0*/  STL.64 [R1+0x720], R44 ;  /* 0x0007202c01007387 */ /* 0x000fe80000100a00 */
[----:B------:R-:W-:Y:S05]  /*50b00*/  STL.64 [R1+0x728], R46 ;  /* 0x0007282e01007387 */ /* 0x000fea0000100a00 */
[----:B------:R-:W-:Y:S04]  /*50b10*/  STL.64 [R1+0x710], R24 ;  /* 0x0007101801007387 */ /* 0x000fe80000100a00 */
[----:B------:R2:W-:Y:S04]  /*50b20*/  STL.64 [R1+0x718], R26 ;  /* 0x0007181a01007387 */ /* 0x0005e80000100a00 */
[----:B------:R-:W2:Y:S04]  /*50b30*/  LDL.LU R89, [R1+0x824] ;  /* 0x0008240001597983 */ /* 0x000ea80000300800 */
[----:B------:R-:W2:Y:S04]  /*50b40*/  LDL.LU R90, [R1+0x828] ;  /* 0x00082800015a7983 */ /* 0x000ea80000300800 */
[----:B------:R-:W2:Y:S04]  /*50b50*/  LDL.LU R91, [R1+0x82c] ;  /* 0x00082c00015b7983 */ /* 0x000ea80000300800 */
[----:B------:R-:W3:Y:S04]  /*50b60*/  LDL.LU R108, [R1+0x8e0] ;  /* 0x0008e000016c7983 */ /* 0x000ee80000300800 */
[----:B------:R-:W3:Y:S04]  /*50b70*/  LDL.LU R109, [R1+0x8e4] ;  /* 0x0008e400016d7983 */ /* 0x000ee80000300800 */
[----:B------:R-:W3:Y:S04]  /*50b80*/  LDL.LU R110, [R1+0x8e8] ;  /* 0x0008e800016e7983 */ /* 0x000ee80000300800 */
[----:B------:R-:W3:Y:S04]  /*50b90*/  LDL.LU R111, [R1+0x8ec] ;  /* 0x0008ec00016f7983 */ /* 0x000ee80000300800 */
[----:B------:R-:W4:Y:S01]  /*50ba0*/  LDL.LU R92, [R1+0x800] ;  /* 0x00080000015c7983 */ /* 0x000f220000300800 */
[----:B------:R-:W-:-:S03]  /*50bb0*/  IMAD.MOV.U32 R230, RZ, RZ, R69 ;  /* 0x000000ffffe67224 */ /* 0x000fc600078e0045 */
[----:B------:R-:W4:Y:S01]  /*50bc0*/  LDL.LU R93, [R1+0x804] ;  /* 0x00080400015d7983 */ /* 0x000f220000300800 */
[----:B------:R-:W-:-:S03]  /*50bd0*/  IMAD.MOV.U32 R229, RZ, RZ, R70 ;  /* 0x000000ffffe57224 */ /* 0x000fc600078e0046 */
[----:B------:R-:W4:Y:S01]  /*50be0*/  LDL.LU R94, [R1+0x808] ;  /* 0x00080800015e7983 */ /* 0x000f220000300800 */
[----:B------:R-:W-:-:S03]  /*50bf0*/  MOV R228, R71 ;  /* 0x0000004700e47202 */ /* 0x000fc60000000f00 */
        /* <DEDUP_REMOVED lines=18> */
[----:B------:R-:W-:Y:S03]  /*50d20*/  LDS R132, [R0+UR12+0x6000] ;  /* 0x0060000c00847984 */ /* 0x000fe60008000800 */
[----:B------:R-:W-:Y:S01]  /*50d30*/  HMMA.1688.F32.TF32 R240, R240, R6, R136 ;  /* 0x00000006f0f0723c */ /* 0x000fe20000081088 */
[----:B------:R-:W-:Y:S04]  /*50d40*/  LDS R134, [R0+UR12+0x6800] ;  /* 0x0068000c00867984 */ /* 0x000fe80008000800 */
[----:B------:R-:W-:Y:S01]  /*50d50*/  LDS R133, [R3+UR12+0x6000] ;  /* 0x0060000c03857984 */ /* 0x000fe20008000800 */
[----:B------:R-:W-:Y:S03]  /*50d60*/  HMMA.1688.F32.TF32 R180, R244, R178, R180 ;  /* 0x000000b2f4b4723c */ /* 0x000fe600000810b4 */
[----:B------:R-:W-:Y:S08]  /*50d70*/  LDS R135, [R3+UR12+0x6800] ;  /* 0x0068000c03877984 */ /* 0x000ff00008000800 */
[----:B------:R-:W-:Y:S04]  /*50d80*/  STL [R1+0x43cc], R232 ;  /* 0x0043cce801007387 */ /* 0x000fe80000100800 */
[----:B------:R-:W-:Y:S04]  /*50d90*/  STL [R1+0x43c8], R233 ;  /* 0x0043c8e901007387 */ /* 0x000fe80000100800 */
[----:B------:R-:W-:Y:S04]  /*50da0*/  STL [R1+0x43c4], R234 ;  /* 0x0043c4ea01007387 */ /* 0x000fe80000100800 */
[----:B------:R-:W-:Y:S04]  /*50db0*/  STL [R1+0x43c0], R235 ;  /* 0x0043c0eb01007387 */ /* 0x000fe80000100800 */
[----:B------:R1:W-:Y:S04]  /*50dc0*/  STL [R1+0x43dc], R240 ;  /* 0x0043dcf001007387 */ /* 0x0003e80000100800 */
[----:B------:R1:W-:Y:S04]  /*50dd0*/  STL [R1+0x43d8], R241 ;  /* 0x0043d8f101007387 */ /* 0x0003e80000100800 */
[----:B------:R1:W-:Y:S04]  /*50de0*/  STL [R1+0x43d4], R242 ;  /* 0x0043d4f201007387 */ /* 0x0003e80000100800 */
[----:B------:R1:W-:Y:S01]  /*50df0*/  STL [R1+0x43d0], R243 ;  /* 0x0043d0f301007387 */ /* 0x0003e20000100800 */
[C---:B--2---:R-:W-:Y:S06]  /*50e00*/  HMMA.1688.F32.TF32 R24, R236.reuse, R170, R88 ;  /* 0x000000aaec18723c */ /* 0x044fec0000081058 */
[----:B---3--:R-:W-:-:S15]  /*50e10*/  HMMA.1688.F32.TF32 R216, R236, R178, R108 ;  /* 0x000000b2ecd8723c */ /* 0x008fde000008106c */
[----:B------:R-:W-:-:S03]  /*50e20*/  NOP ;  /* 0x0000000000007918 */ /* 0x000fc60000000000 */
[----:B-1----:R-:W-:Y:S01]  /*50e30*/  IMAD.MOV.U32 R240, RZ, RZ, R24 ;  /* 0x000000fffff07224 */ /* 0x002fe200078e0018 */
[----:B------:R-:W-:Y:S01]  /*50e40*/  MOV R241, R25 ;  /* 0x0000001900f17202 */ /* 0x000fe20000000f00 */
[----:B------:R-:W-:Y:S02]  /*50e50*/  IMAD.MOV.U32 R242, RZ, RZ, R26 ;  /* 0x000000fffff27224 */ /* 0x000fe400078e001a */
[----:B------:R-:W-:Y:S01]  /*50e60*/  IMAD.MOV.U32 R243, RZ, RZ, R27 ;  /* 0x000000fffff37224 */ /* 0x000fe200078e001b */
[C---:B----4-:R-:W-:Y:S01]  /*50e70*/  HMMA.1688.F32.TF32 R44, R236.reuse, R174, R92 ;  /* 0x000000aeec2c723c */ /* 0x050fe2000008105c */
[----:B------:R1:W-:Y:S04]  /*50e80*/  STL [R1+0x43ec], R216 ;  /* 0x0043ecd801007387 */ /* 0x0003e80000100800 */
[----:B------:R2:W-:Y:S01]  /*50e90*/  STL [R1+0x43e8], R217 ;  /* 0x0043e8d901007387 */ /* 0x0005e20000100800 */
[----:B------:R-:W-:Y:S03]  /*50ea0*/  HMMA.1688.F32.TF32 R24, R236, R166, R84 ;  /* 0x000000a6ec18723c */ /* 0x000fe60000081054 */
[----:B------:R-:W-:Y:S04]  /*50eb0*/  STL [R1+0x43e4], R218 ;  /* 0x0043e4da01007387 */ /* 0x000fe80000100800 */
[----:B------:R3:W-:-:S15]  /*50ec0*/  STL [R1+0x43e0], R219 ;  /* 0x0043e0db01007387 */ /* 0x0007de0000100800 */
[----:B------:R-:W-:-:S02]  /*50ed0*/  NOP ;  /* 0x0000000000007918 */ /* 0x000fc40000000000 */
[----:B-1----:R-:W-:Y:S01]  /*50ee0*/  MOV R216, R24 ;  /* 0x0000001800d87202 */ /* 0x002fe20000000f00 */
[----:B--2---:R-:W-:Y:S01]  /*50ef0*/  IMAD.MOV.U32 R217, RZ, RZ, R25 ;  /* 0x000000ffffd97224 */ /* 0x004fe200078e0019 */
[----:B---3--:R-:W-:Y:S01]  /*50f00*/  MOV R219, R27 ;  /* 0x0000001b00db7202 */ /* 0x008fe20000000f00 */
[----:B------:R-:W-:Y:S02]  /*50f10*/  IMAD.MOV.U32 R218, RZ, RZ, R26 ;  /* 0x000000ffffda7224 */ /* 0x000fe400078e001a */
[C---:B------:R-:W-:Y:S01]  /*50f20*/  HMMA.1688.F32.TF32 R24, R236.reuse, R162, R80 ;  /* 0x000000a2ec18723c */ /* 0x040fe20000081050 */
[----:B------:R-:W-:Y:S04]  /*50f30*/  STL.64 [R1+0x800], R44 ;  /* 0x0008002c01007387 */ /* 0x000fe80000100a00 */
[----:B------:R1:W-:Y:S02]  /*50f40*/  STL.64 [R1+0x808], R46 ;  /* 0x0008082e01007387 */ /* 0x0003e40000100a00 */
[----:B-1----:R-:W-:-:S15]  /*50f50*/  HMMA.1688.F32.TF32 R44, R236, R158, R72 ;  /* 0x0000009eec2c723c */ /* 0x002fde0000081048 */
[----:B------:R-:W-:-:S02]  /*50f60*/  NOP ;  /* 0x0000000000007918 */ /* 0x000fc40000000000 */
[----:B------:R-:W-:Y:S01]  /*50f70*/  IMAD.MOV.U32 R232, RZ, RZ, R24 ;  /* 0x000000ffffe87224 */ /* 0x000fe200078e0018 */
[----:B------:R-:W-:Y:S01]  /*50f80*/  MOV R234, R26 ;  /* 0x0000001a00ea7202 */ /* 0x000fe20000000f00 */
[----:B------:R-:W-:Y:S02]  /*50f90*/  IMAD.MOV.U32 R233, RZ, RZ, R25 ;  /* 0x000000ffffe97224 */ /* 0x000fe400078e0019 */
[----:B------:R-:W-:Y:S02]  /*50fa0*/  IMAD.MOV.U32 R235, RZ, RZ, R27 ;  /* 0x000000ffffeb7224 */ /* 0x000fe400078e001b */
[----:B------:R-:W-:Y:S01]  /*50fb0*/  HMMA.1688.F32.TF32 R24, R236, R154, R68 ;  /* 0x0000009aec18723c */ /* 0x000fe20000081044 */
[----:B------:R-:W-:Y:S04]  /*50fc0*/  STL.64 [R1+0x43f8], R242 ;  /* 0x0043f8f201007387 */ /* 0x000fe80000100a00 */
[----:B------:R-:W-:Y:S04]  /*50fd0*/  STL.64 [R1+0x43f0], R240 ;  /* 0x0043f0f001007387 */ /* 0x000fe80000100a00 */
[----:B------:R-:W-:Y:S04]  /*50fe0*/  STL.64 [R1+0x870], R44 ;  /* 0x0008702c01007387 */ /* 0x000fe80000100a00 */
[----:B------:R-:W-:Y:S10]  /*50ff0*/  STL.64 [R1+0x878], R46 ;  /* 0x0008782e01007387 */ /* 0x000ff40000100a00 */
[----:B------:R1:W-:Y:S01]  /*51000*/  STL.64 [R1+0x898], R26 ;  /* 0x0008981a01007387 */ /* 0x0003e20000100a00 */
[----:B------:R-:W-:Y:S01]  /*51010*/  IMAD.MOV.U32 R140, RZ, RZ, R24 ;  /* 0x000000ffff8c7224 */ /* 0x000fe200078e0018 */
[----:B------:R-:W-:-:S02]  /*51020*/  MOV R141, R25 ;  /* 0x00000019008d7202 */ /* 0x000fc40000000f00 */
[----:B------:R-:W2:Y:S04]  /*51030*/  LDL.LU R24, [R1+0x8a0] ;  /* 0x0008a00001187983 */ /* 0x000ea80000300800 */
[----:B------:R-:W2:Y:S04]  /*51040*/  LDL.LU R25, [R1+0x8a4] ;  /* 0x0008a40001197983 */ /* 0x000ea80000300800 */
[----:B-1----:R-:W2:Y:S04]  /*51050*/  LDL.LU R26, [R1+0x8a8] ;  /* 0x0008a800011a7983 */ /* 0x002ea80000300800 */
        /* <DEDUP_REMOVED lines=35> */
[----:B------:R3:W-:Y:S01]  /*51290*/  STL.64 [R1+0x8a8], R26 ;  /* 0x0008a81a01007387 */ /* 0x0007e20000100a00 */
[----:B------:R-:W-:Y:S02]  /*512a0*/  IMAD.MOV.U32 R144, RZ, RZ, R24 ;  /* 0x000000ffff907224 */ /* 0x000fe400078e0018 */
[----:B------:R-:W-:Y:S02]  /*512b0*/  IMAD.MOV.U32 R145, RZ, RZ, R25 ;  /* 0x000000ffff917224 */ /* 0x000fe400078e0019 */
[----:B---3--:R-:W-:Y:S03]  /*512c0*/  HMMA.1688.F32.TF32 R24, R236, R146, R248 ;  /* 0x00000092ec18723c */ /* 0x008fe600000810f8 */
[----:B------:R-:W-:Y:S04]  /*512d0*/  STL [R1+0x43b4], R145 ;  /* 0x0043b49101007387 */ /* 0x000fe80000100800 */
[----:B------:R-:W-:-:S15]  /*512e0*/  STL [R1+0x43b0], R144 ;  /* 0x0043b09001007387 */ /* 0x000fde0000100800 */
[----:B------:R-:W-:-:S01]  /*512f0*/  NOP ;  /* 0x0000000000007918 */ /* 0x000fc20000000000 */
[----:B------:R4:W-:Y:S01]  /*51300*/  STL.64 [R1+0x8c8], R26 ;  /* 0x0008c81a01007387 */ /* 0x0009e20000100a00 */
[----:B------:R-:W-:Y:S01]  /*51310*/  MOV R148, R24 ;  /* 0x0000001800947202 */ /* 0x000fe20000000f00 */
[----:B------:R-:W-:Y:S02]  /*51320*/  IMAD.MOV.U32 R149, RZ, RZ, R25 ;  /* 0x000000ffff957224 */ /* 0x000fe400078e0019 */
[----:B----4-:R-:W-:Y:S03]  /*51330*/  HMMA.1688.F32.TF32 R24, R236, R142, R108 ;  /* 0x0000008eec18723c */ /* 0x010fe6000008106c */
[----:B------:R-:W-:Y:S04]  /*51340*/  STL [R1+0x43bc], R149 ;  /* 0x0043bc9501007387 */ /* 0x000fe80000100800 */
[----:B------:R-:W-:-:S15]  /*51350*/  STL [R1+0x43b8], R148 ;  /* 0x0043b89401007387 */ /* 0x000fde0000100800 */
[----:B------:R-:W-:-:S01]  /*51360*/  NOP ;  /* 0x0000000000007918 */ /* 0x000fc20000000000 */
[----:B------:R1:W-:Y:S01]  /*51370*/  STL.64 [R1+0x8d8], R26 ;  /* 0x0008d81a01007387 */ /* 0x0003e20000100a00 */
[----:B------:R-:W-:Y:S01]  /*51380*/  IMAD.MOV.U32 R152, RZ, RZ, R24 ;  /* 0x000000ffff987224 */ /* 0x000fe200078e0018 */
[----:B------:R-:W-:Y:S02]  /*51390*/  MOV R153, R25 ;  /* 0x0000001900997202 */ /* 0x000fe40000000f00 */
[----:B-1----:R-:W-:-:S15]  /*513a0*/  HMMA.1688.F32.TF32 R24, R236, R66, R92 ;  /* 0x00000042ec18723c */ /* 0x002fde000008105c */
[----:B------:R-:W-:-:S09]  /*513b0*/  NOP ;  /* 0x0000000000007918 */ /* 0x000fd20000000000 */
[----:B------:R-:W-:Y:S01]  /*513c0*/  IMAD.MOV.U32 R156, RZ, RZ, R24 ;  /* 0x000000ffff9c7224 */ /* 0x000fe200078e0018 */
[----:B------:R-:W-:Y:S01]  /*513d0*/  MOV R145, R26 ;  /* 0x0000001a00917202 */ /* 0x000fe20000000f00 */
[----:B------:R-:W-:Y:S02]  /*513e0*/  IMAD.MOV.U32 R157, RZ, RZ, R25 ;  /* 0x000000ffff9d7224 */ /* 0x000fe400078e0019 */
[----:B------:R-:W-:Y:S02]  /*513f0*/  IMAD.MOV.U32 R144, RZ, RZ, R27 ;  /* 0x000000ffff907224 */ /* 0x000fe400078e001b */
[----:B------:R-:W-:-:S15]  /*51400*/  HMMA.1688.F32.TF32 R24, R236, R62, R88 ;  /* 0x0000003eec18723c */ /* 0x000fde0000081058 */
[----:B------:R-:W-:-:S08]  /*51410*/  NOP ;  /* 0x0000000000007918 */ /* 0x000fd00000000000 */
[----:B------:R1:W-:Y:S01]  /*51420*/  STL.64 [R1+0x908], R26 ;  /* 0x0009081a01007387 */ /* 0x0003e20000100a00 */
[----:B------:R-:W-:Y:S01]  /*51430*/  IMAD.MOV.U32 R160, RZ, RZ, R24 ;  /* 0x000000ffffa07224 */ /* 0x000fe200078e0018 */
[----:B------:R-:W-:Y:S02]  /*51440*/  MOV R161, R25 ;  /* 0x0000001900a17202 */ /* 0x000fe40000000f00 */
[----:B-1----:R-:W-:-:S15]  /*51450*/  HMMA.1688.F32.TF32 R24, R236, R18, R84 ;  /* 0x00000012ec18723c */ /* 0x002fde0000081054 */
[----:B------:R-:W-:-:S08]  /*51460*/  NOP ;  /* 0x0000000000007918 */ /* 0x000fd00000000000 */
[----:B------:R1:W-:Y:S01]  /*51470*/  STL.64 [R1+0x918], R26 ;  /* 0x0009181a01007387 */ /* 0x0003e20000100a00 */
[----:B------:R-:W-:Y:S02]  /*51480*/  IMAD.MOV.U32 R164, RZ, RZ, R24 ;  /* 0x000000ffffa47224 */ /* 0x000fe400078e0018 */
[----:B------:R-:W-:Y:S02]  /*51490*/  IMAD.MOV.U32 R165, RZ, RZ, R25 ;  /* 0x000000ffffa57224 */ /* 0x000fe400078e0019 */
[----:B-1----:R-:W-:-:S15]  /*514a0*/  HMMA.1688.F32.TF32 R24, R236, R14, R80 ;  /* 0x0000000eec18723c */ /* 0x002fde0000081050 */
[----:B------:R-:W-:-:S08]  /*514b0*/  NOP ;  /* 0x0000000000007918 */ /* 0x000fd00000000000 */
[----:B------:R1:W-:Y:S01]  /*514c0*/  STL.64 [R1+0x928], R26 ;  /* 0x0009281a01007387 */ /* 0x0003e20000100a00 */
[----:B------:R-:W-:Y:S01]  /*514d0*/  MOV R168, R24 ;  /* 0x0000001800a87202 */ /* 0x000fe20000000f00 */
[----:B------:R-:W-:Y:S02]  /*514e0*/  IMAD.MOV.U32 R169, RZ, RZ, R25 ;  /* 0x000000ffffa97224 */ /* 0x000fe400078e0019 */
[----:B-1----:R-:W-:Y:S06]  /*514f0*/  HMMA.1688.F32.TF32 R24, R236, R10, R72 ;  /* 0x0000000aec18723c */ /* 0x002fec0000081048 */
[----:B------:R-:W-:-:S15]  /*51500*/  HMMA.1688.F32.TF32 R184, R244, R174, R184 ;  /* 0x000000aef4b8723c */ /* 0x000fde00000810b8 */
[----:B------:R-:W-:-:S03]  /*51510*/  NOP ;  /* 0x0000000000007918 */ /* 0x000fc60000000000 */
[----:B------:R-:W-:Y:S01]  /*51520*/  IMAD.MOV.U32 R172, RZ, RZ, R24 ;  /* 0x000000ffffac7224 */ /* 0x000fe200078e0018 */
[----:B------:R-:W-:Y:S01]  /*51530*/  MOV R173, R25 ;  /* 0x0000001900ad7202 */ /* 0x000fe20000000f00 */
[----:B------:R-:W-:Y:S02]  /*51540*/  IMAD.MOV.U32 R149, RZ, RZ, R26 ;  /* 0x000000ffff957224 */ /* 0x000fe400078e001a */
[----:B------:R-:W-:Y:S02]  /*51550*/  IMAD.MOV.U32 R148, RZ, RZ, R27 ;  /* 0x000000ffff947224 */ /* 0x000fe400078e001b */
[----:B------:R-:W-:Y:S06]  /*51560*/  HMMA.1688.F32.TF32 R24, R236, R6, R68 ;  /* 0x00000006ec18723c */ /* 0x000fec0000081044 */
[C---:B------:R-:W-:Y:S06]  /*51570*/  HMMA.1688.F32.TF32 R188, R244.reuse, R170, R188 ;  /* 0x000000aaf4bc723c */ /* 0x040fec00000810bc */
[C---:B------:R-:W-:Y:S01]  /*51580*/  HMMA.1688.F32.TF32 R192, R244.reuse, R166, R192 ;  /* 0x000000a6f4c0723c */ /* 0x040fe200000810c0 */
[----:B------:R-:W-:Y:S05]  /*51590*/  STL [R1+0x4350], R180 ;  /* 0x004350b401007387 */ /* 0x000fea0000100800 */
[C---:B------:R-:W-:Y:S05]  /*515a0*/  HMMA.1688.F32.TF32 R196, R244.reuse, R162, R196 ;  /* 0x000000a2f4c4723c */ /* 0x040fea00000810c4 */
[----:B------:R-:W-:Y:S01]  /*515b0*/  STL.64 [R1+0x930], R24 ;  /* 0x0009301801007387 */ /* 0x000fe20000100a00 */
[C---:B------:R-:W-:Y:S03]  /*515c0*/  HMMA.1688.F32.TF32 R200, R244.reuse, R154, R200 ;  /* 0x0000009af4c8723c */ /* 0x040fe600000810c8 */
[----:B------:R1:W-:Y:S04]  /*515d0*/  STL.64 [R1+0x938], R26 ;  /* 0x0009381a01007387 */ /* 0x0003e80000100a00 */
[----:B------:R-:W-:Y:S04]  /*515e0*/  STL [R1+0x434c], R181 ;  /* 0x00434cb501007387 */ /* 0x000fe80000100800 */
[----:B------:R-:W-:Y:S01]  /*515f0*/  STL [R1+0x4348], R182 ;  /* 0x004348b601007387 */ /* 0x000fe20000100800 */
[C---:B-1----:R-:W-:Y:S03]  /*51600*/  HMMA.1688.F32.TF32 R24, R244.reuse, R158, R36 ;  /* 0x0000009ef418723c */ /* 0x042fe60000081024 */
        /* <DEDUP_REMOVED lines=19> */
[----:B------:R1:W-:Y:S01]  /*51740*/  STL.64 [R1+0x8e8], R26 ;  /* 0x0008e81a01007387 */ /* 0x0003e20000100a00 */
[C---:B------:R-:W-:Y:S06]  /*51750*/  HMMA.1688.F32.TF32 R204, R244.reuse, R146, R204 ;  /* 0x00000092f4cc723c */ /* 0x040fec00000810cc */
[----:B-1----:R-:W-:Y:S01]  /*51760*/  HMMA.1688.F32.TF32 R24, R244, R150, R40 ;  /* 0x00000096f418723c */ /* 0x002fe20000081028 */
[----:B------:R1:W-:Y:S04]  /*51770*/  STL [R1+0x4388], R201 ;  /* 0x004388c901007387 */ /* 0x0003e80000100800 */
[----:B------:R2:W-:Y:S04]  /*51780*/  STL [R1+0x4384], R202 ;  /* 0x004384ca01007387 */ /* 0x0005e80000100800 */
[----:B------:R3:W-:-:S15]  /*51790*/  STL [R1+0x4380], R203 ;  /* 0x004380cb01007387 */ /* 0x0007de0000100800 */
[----:B------:R-:W-:Y:S01]  /*517a0*/  MOV R192, R27 ;  /* 0x0000001b00c07202 */ /* 0x000fe20000000f00 */
[----:B------:R-:W-:Y:S01]  /*517b0*/  IMAD.MOV.U32 R198, RZ, RZ, R26 ;  /* 0x000000ffffc67224 */ /* 0x000fe200078e001a */
[----:B------:R-:W-:Y:S01]  /*517c0*/  MOV R196, R24 ;  /* 0x0000001800c47202 */ /* 0x000fe20000000f00 */
[----:B------:R-:W-:Y:S02]  /*517d0*/  IMAD.MOV.U32 R197, RZ, RZ, R25 ;  /* 0x000000ffffc57224 */ /* 0x000fe400078e0019 */
[----:B------:R4:W-:Y:S04]  /*517e0*/  STL [R1+0x439c], R192 ;  /* 0x00439cc001007387 */ /* 0x0009e80000100800 */
[----:B------:R4:W-:Y:S04]  /*517f0*/  STL [R1+0x4398], R198 ;  /* 0x004398c601007387 */ /* 0x0009e80000100800 */
[----:B------:R-:W-:Y:S04]  /*51800*/  STL [R1+0x4394], R196 ;  /* 0x004394c401007387 */ /* 0x000fe80000100800 */
[----:B------:R4:W-:Y:S04]  /*51810*/  STL [R1+0x4390], R197 ;  /* 0x004390c501007387 */ /* 0x0009e80000100800 */
[----:B------:R-:W-:Y:S04]  /*51820*/  STL [R1+0x43ac], R204 ;  /* 0x0043accc01007387 */ /* 0x000fe80000100800 */
[----:B------:R-:W-:Y:S04]  /*51830*/  STL [R1+0x43a8], R205 ;  /* 0x0043a8cd01007387 */ /* 0x000fe80000100800 */
[----:B------:R-:W-:Y:S04]  /*51840*/  STL [R1+0x43a4], R206 ;  /* 0x0043a4ce01007387 */ /* 0x000fe80000100800 */
[----:B------:R-:W-:Y:S04]  /*51850*/  STL [R1+0x43a0], R207 ;  /* 0x0043a0cf01007387 */ /* 0x000fe80000100800 */
[----:B------:R-:W4:Y:S01]  /*51860*/  LDL R83, [R1+0x1668] ;  /* 0x0016680001537983 */ /* 0x000f220000100800 */
[----:B------:R-:W-:Y:S01]  /*51870*/  IMAD.MOV.U32 R68, RZ, RZ, R60 ;  /* 0x000000ffff447224 */ /* 0x000fe200078e003c */
[----:B------:R-:W-:Y:S01]  /*51880*/  MOV R70, R64 ;  /* 0x0000004000467202 */ /* 0x000fe20000000f00 */
[----:B------:R-:W-:Y:S01]  /*51890*/  IMAD.MOV.U32 R69, RZ, RZ, R61 ;  /* 0x000000ffff457224 */ /* 0x000fe200078e003d */
[----:B------:R-:W4:Y:S01]  /*518a0*/  LDL.LU R60, [R1+0x44dc] ;  /* 0x0044dc00013c7983 */ /* 0x000f220000300800 */
[----:B------:R-:W-:-:S03]  /*518b0*/  IMAD.MOV.U32 R71, RZ, RZ, R65 ;  /* 0x000000ffff477224 */ /* 0x000fc600078e0041 */
[----:B------:R-:W4:Y:S01]  /*518c0*/  LDL.LU R61, [R1+0x44d8] ;  /* 0x0044d800013d7983 */ /* 0x000f220000300800 */
[----:B------:R-:W-:Y:S01]  /*518d0*/  IMAD.MOV.U32 R84, RZ, RZ, R12 ;  /* 0x000000ffff547224 */ /* 0x000fe200078e000c */
[----:B------:R-:W-:Y:S02]  /*518e0*/  MOV R85, R13 ;  /* 0x0000000d00557202 */ /* 0x000fe40000000f00 */
[----:B------:R-:W4:Y:S01]  /*518f0*/  LDL.LU R64, [R1+0x44d4] ;  /* 0x0044d40001407983 */ /* 0x000f220000300800 */
[----:B------:R-:W-:-:S03]  /*51900*/  IMAD.MOV.U32 R86, RZ, RZ, R16 ;  /* 0x000000ffff567224 */ /* 0x000fc600078e0010 */
[----:B------:R-:W4:Y:S01]  /*51910*/  LDL.LU R65, [R1+0x44d0] ;  /* 0x0044d00001417983 */ /* 0x000f220000300800 */
        /* <DEDUP_REMOVED lines=12> */
[----:B------:R-:W4:Y:S01]  /*519e0*/  LDL.LU R5, [R1+0x44b0] ;  /* 0x0044b00001057983 */ /* 0x000f220000300800 */
        /* <DEDUP_REMOVED lines=9> */
[----:B-1----:R-:W-:Y:S01]  /*51a80*/  MOV R201, R21 ;  /* 0x0000001500c97202 */ /* 0x002fe20000000f00 */
[----:B--2---:R-:W-:Y:S02]  /*51a90*/  IMAD.MOV.U32 R202, RZ, RZ, R22 ;  /* 0x000000ffffca7224 */ /* 0x004fe400078e0016 */
[----:B---3--:R-:W-:Y:S02]  /*51aa0*/  IMAD.MOV.U32 R203, RZ, RZ, R23 ;  /* 0x000000ffffcb7224 */ /* 0x008fe400078e0017 */
[----:B------:R-:W-:-:S15]  /*51ab0*/  HMMA.1688.F32.TF32 R20, R244, R18, R212 ;  /* 0x00000012f414723c */ /* 0x000fde00000810d4 */
[----:B------:R-:W-:-:S09]  /*51ac0*/  NOP ;  /* 0x0000000000007918 */ /* 0x000fd20000000000 */
[----:B----4-:R-:W-:Y:S01]  /*51ad0*/  MOV R192, R20 ;  /* 0x0000001400c07202 */ /* 0x010fe20000000f00 */
        /* <DEDUP_REMOVED lines=17> */
[----:B------:R-:W-:Y:S01]  /*51bf0*/  MOV R227, R20 ;  /* 0x0000001400e37202 */ /* 0x000fe20000000f00 */
[----:B------:R-:W-:Y:S01]  /*51c00*/  IMAD.MOV.U32 R226, RZ, RZ, R21 ;  /* 0x000000ffffe27224 */ /* 0x000fe200078e0015 */
[----:B------:R-:W-:Y:S01]  /*51c10*/  MOV R224, R23 ;  /* 0x0000001700e07202 */ /* 0x000fe20000000f00 */
[----:B------:R-:W-:Y:S01]  /*51c20*/  IMAD.MOV.U32 R225, RZ, RZ, R22 ;  /* 0x000000ffffe17224 */ /* 0x000fe200078e0016 */
[----:B------:R-:W1:Y:S04]  /*51c30*/  LDSM.16.M88.4 R48, [R83+UR12+0x23080] ;  /* 0x0230800c5330783b */ /* 0x000e680008000200 */
[----:B------:R-:W2:Y:S04]  /*51c40*/  LDSM.16.M88.4 R44, [R83+UR12+0x24080] ;  /* 0x0240800c532c783b */ /* 0x000ea80008000200 */
[----:B------:R-:W-:Y:S04]  /*51c50*/  LDSM.16.M88.4 R40, [R83+UR12+0x25080] ;  /* 0x0250800c5328783b */ /* 0x000fe80008000200 */
[----:B------:R-:W-:Y:S04]  /*51c60*/  LDSM.16.M88.4 R36, [R83+UR12+0x26080] ;  /* 0x0260800c5324783b */ /* 0x000fe80008000200 */
[----:B------:R-:W3:Y:S04]  /*51c70*/  LDSM.16.M88.4 R56, [R83+UR12+0x21080] ;  /* 0x0210800c5338783b */ /* 0x000ee80008000200 */
[----:B------:R-:W4:Y:S04]  /*51c80*/  LDSM.16.M88.4 R32, [R83+UR12+0x27080] ;  /* 0x0270800c5320783b */ /* 0x000f280008000200 */
[----:B------:R-:W4:Y:S04]  /*51c90*/  LDSM.16.M88.4 R28, [R83+UR12+0x28080] ;  /* 0x0280800c531c783b */ /* 0x000f280008000200 */
[----:B------:R-:W4:Y:S01]  /*51ca0*/  LDSM.16.M88.4 R24, [R83+UR12+0x29080] ;  /* 0x0290800c5318783b */ /* 0x000f220008000200 */
[----:B------:R-:W-:-:S03]  /*51cb0*/  MOV R73, R16 ;  /* 0x0000001000497202 */ /* 0x000fc60000000f00 */
[----:B------:R-:W4:Y:S01]  /*51cc0*/  LDSM.16.M88.4 R20, [R83+UR12+0x2a080] ;  /* 0x02a0800c5314783b */ /* 0x000f220008000200 */
[----:B------:R-:W-:Y:S02]  /*51cd0*/  IMAD.MOV.U32 R72, RZ, RZ, R17 ;  /* 0x000000ffff487224 */ /* 0x000fe400078e0011 */
[----:B------:R-:W-:Y:S01]  /*51ce0*/  IMAD.MOV.U32 R74, RZ, RZ, R13 ;  /* 0x000000ffff4a7224 */ /* 0x000fe200078e000d */
[----:B------:R-:W4:Y:S01]  /*51cf0*/  LDSM.16.M88.4 R16, [R83+UR12+0x2b080] ;  /* 0x02b0800c5310783b */ /* 0x000f220008000200 */
[----:B------:R-:W-:-:S03]  /*51d00*/  IMAD.MOV.U32 R75, RZ, RZ, R12 ;  /* 0x000000ffff4b7224 */ /* 0x000fc600078e000c */
[----:B------:R-:W4:Y:S01]  /*51d10*/  LDSM.16.M88.4 R12, [R83+UR12+0x2c080] ;  /* 0x02c0800c530c783b */ /* 0x000f220008000200 */
[----:B------:R-:W-:Y:S01]  /*51d20*/  IMAD.MOV.U32 R109, RZ, RZ, R8 ;  /* 0x000000ffff6d7224 */ /* 0x000fe200078e0008 */
[----:B------:R-:W-:Y:S02]  /*51d30*/  MOV R111, R4 ;  /* 0x00000004006f7202 */ /* 0x000fe40000000f00 */
[----:B------:R-:W-:Y:S01]  /*51d40*/  MOV R108, R9 ;  /* 0x00000009006c7202 */ /* 0x000fe20000000f00 */
[----:B------:R-:W-:Y:S01]  /*51d50*/  LDSM.16.M88.4 R248, [R83+UR12+0x2f080] ;  /* 0x02f0800c53f8783b */ /* 0x000fe20008000200 */
[----:B------:R-:W-:-:S03]  /*51d60*/  IMAD.MOV.U32 R110, RZ, RZ, R5 ;  /* 0x000000ffff6e7224 */ /* 0x000fc600078e0005 */
[----:B------:R-:W4:Y:S04]  /*51d70*/  LDSM.16.M88.4 R8, [R83+UR12+0x2d080] ;  /* 0x02d0800c5308783b */ /* 0x000f280008000200 */
[----:B------:R-:W4:Y:S04]  /*51d80*/  LDSM.16.M88.4 R4, [R83+UR12+0x2e080] ;  /* 0x02e0800c5304783b */ /* 0x000f280008000200 */
[----:B-1----:R-:W-:Y:S04]  /*51d90*/  STL [R1+0x4268], R50 ;  /* 0x0042683201007387 */ /* 0x002fe80000100800 */
[----:B------:R-:W-:Y:S04]  /*51da0*/  STL [R1+0x4264], R51 ;  /* 0x0042643301007387 */ /* 0x000fe80000100800 */
[----:B--2---:R-:W-:Y:S04]  /*51db0*/  STL [R1+0x4260], R46 ;  /* 0x0042602e01007387 */ /* 0x004fe80000100800 */
[----:B------:R-:W-:Y:S01]  /*51dc0*/  STL [R1+0x425c], R47 ;  /* 0x00425c2f01007387 */ /* 0x000fe20000100800 */
[C---:B---3--:R-:W-:Y:S03]  /*51dd0*/  HMMA.1688.F32.TF32 R72, R132.reuse, R56, R72 ;  /* 0x000000388448723c */ /* 0x048fe60000081048 */
[----:B------:R-:W-:Y:S04]  /*51de0*/  STL [R1+0x4254], R42 ;  /* 0x0042542a01007387 */ /* 0x000fe80000100800 */
[----:B------:R-:W-:Y:S04]  /*51df0*/  STL [R1+0x4250], R43 ;  /* 0x0042502b01007387 */ /* 0x000fe80000100800 */
[----:B------:R-:W-:Y:S04]  /*51e00*/  STL [R1+0x426c], R38 ;  /* 0x00426c2601007387 */ /* 0x000fe80000100800 */
[----:B------:R-:W-:Y:S04]  /*51e10*/  STL [R1+0x4258], R39 ;  /* 0x0042582701007387 */ /* 0x000fe80000100800 */
[----:B----4-:R-:W-:Y:S04]  /*51e20*/  STL [R1+0x4274], R34 ;  /* 0x0042742201007387 */ /* 0x010fe80000100800 */
[----:B------:R-:W-:Y:S04]  /*51e30*/  STL [R1+0x4270], R35 ;  /* 0x0042702301007387 */ /* 0x000fe80000100800 */
[----:B------:R-:W-:Y:S04]  /*51e40*/  STL [R1+0x427c], R30 ;  /* 0x00427c1e01007387 */ /* 0x000fe80000100800 */
[----:B------:R-:W-:Y:S04]  /*51e50*/  STL [R1+0x4278], R31 ;  /* 0x0042781f01007387 */ /* 0x000fe80000100800 */
[----:B------:R-:W-:Y:S04]  /*51e60*/  STL [R1+0x4284], R26 ;  /* 0x0042841a01007387 */ /* 0x000fe80000100800 */
[----:B------:R-:W-:Y:S01]  /*51e70*/  STL [R1+0x4280], R27 ;  /* 0x0042801b01007387 */ /* 0x000fe20000100800 */
[C---:B------:R-:W-:Y:S03]  /*51e80*/  HMMA.1688.F32.TF32 R88, R132.reuse, R48, R88 ;  /* 0x000000308458723c */ /* 0x040fe60000081058 */
[----:B------:R-:W-:Y:S04]  /*51e90*/  STL [R1+0x428c], R22 ;  /* 0x00428c1601007387 */ /* 0x000fe80000100800 */
[----:B------:R-:W-:Y:S01]  /*51ea0*/  STL [R1+0x4288], R23 ;  /* 0x0042881701007387 */ /* 0x000fe20000100800 */
[C---:B------:R-:W-:Y:S03]  /*51eb0*/  HMMA.1688.F32.TF32 R84, R132.reuse, R44, R84 ;  /* 0x0000002c8454723c */ /* 0x040fe60000081054 */
[----:B------:R-:W-:Y:S04]  /*51ec0*/  STL [R1+0x4294], R18 ;  /* 0x0042941201007387 */ /* 0x000fe80000100800 */
[----:B------:R-:W-:Y:S01]  /*51ed0*/  STL [R1+0x4290], R19 ;  /* 0x0042901301007387 */ /* 0x000fe20000100800 */
[----:B------:R-:W-:Y:S03]  /*51ee0*/  HMMA.1688.F32.TF32 R68, R132, R40, R68 ;  /* 0x000000288444723c */ /* 0x000fe60000081044 */
[----:B------:R-:W-:Y:S04]  /*51ef0*/  STL [R1+0x429c], R14 ;  /* 0x00429c0e01007387 */ /* 0x000fe80000100800 */
[----:B------:R-:W-:Y:S04]  /*51f00*/  STL [R1+0x4298], R15 ;  /* 0x0042980f01007387 */ /* 0x000fe80000100800 */
[----:B------:R-:W-:Y:S04]  /*51f10*/  STL [R1+0x42a4], R10 ;  /* 0x0042a40a01007387 */ /* 0x000fe80000100800 */
[----:B------:R-:W-:Y:S01]  /*51f20*/  STL [R1+0x42a0], R11 ;  /* 0x0042a00b01007387 */ /* 0x000fe20000100800 */
[----:B------:R-:W-:-:S03]  /*51f30*/  MOV R94, R61 ;  /* 0x0000003d005e7202 */ /* 0x000fc60000000f00 */
[----:B------:R-:W-:Y:S01]  /*51f40*/  STL [R1+0x42ac], R6 ;  /* 0x0042ac0601007387 */ /* 0x000fe20000100800 */
[----:B------:R-:W-:-:S03]  /*51f50*/  IMAD.MOV.U32 R95, RZ, RZ, R60 ;  /* 0x000000ffff5f7224 */ /* 0x000fc600078e003c */
[----:B------:R-:W-:Y:S04]  /*51f60*/  STL [R1+0x42a8], R7 ;  /* 0x0042a80701007387 */ /* 0x000fe80000100800 */
[----:B------:R-:W2:Y:S04]  /*51f70*/  LDL.LU R80, [R1+0x1d0] ;  /* 0x0001d00001507983 */ /* 0x000ea80000300800 */
[----:B------:R-:W2:Y:S04]  /*51f80*/  LDL.LU R81, [R1+0x1d4] ;  /* 0x0001d40001517983 */ /* 0x000ea80000300800 */
[----:B------:R-:W1:Y:S04]  /*51f90*/  LDSM.16.M88.4 R60, [R83+UR12+0x20080] ;  /* 0x0200800c533c783b */ /* 0x000e680008000200 */
[----:B------:R3:W4:Y:S04]  /*51fa0*/  LDSM.16.M88.4 R52, [R83+UR12+0x22080] ;  /* 0x0220800c5334783b */ /* 0x0007280008000200 */
[----:B------:R-:W2:Y:S04]  /*51fb0*/  LDL.LU R82, [R1+0x1d8] ;  /* 0x0001d80001527983 */ /* 0x000ea80000300800 */
[----:B---3--:R-:W2:Y:S01]  /*51fc0*/  LDL.LU R83, [R1+0x1dc] ;  /* 0x0001dc0001537983 */ /* 0x008ea20000300800 */
[----:B------:R-:W-:Y:S01]  /*51fd0*/  IMAD.MOV.U32 R193, RZ, RZ, R72 ;  /* 0x000000ffffc17224 */ /* 0x000fe200078e0048 */
[----:B------:R-:W-:-:S02]  /*51fe0*/  MOV R194, R73 ;  /* 0x0000004900c27202 */ /* 0x000fc40000000f00 */
[----:B------:R-:W-:Y:S01]  /*51ff0*/  STL [R1+0x42b4], R250 ;  /* 0x0042b4fa01007387 */ /* 0x000fe20000100800 */
[----:B------:R-:W-:-:S03]  /*52000*/  IMAD.MOV.U32 R195, RZ, RZ, R74 ;  /* 0x000000ffffc37224 */ /* 0x000fc600078e004a */
[----:B------:R-:W-:Y:S01]  /*52010*/  STL [R1+0x42b0], R251 ;  /* 0x0042b0fb01007387 */ /* 0x000fe20000100800 */
[----:B------:R-:W-:-:S03]  /*52020*/  IMAD.MOV.U32 R199, RZ, RZ, R75 ;  /* 0x000000ffffc77224 */ /* 0x000fc600078e004b */
[----:B------:R-:W3:Y:S04]  /*52030*/  LDL.LU R72, [R1+0x1c0] ;  /* 0x0001c00001487983 */ /* 0x000ee80000300800 */
[----:B------:R-:W3:Y:S04]  /*52040*/  LDL.LU R73, [R1+0x1c4] ;  /* 0x0001c40001497983 */ /* 0x000ee80000300800 */
[----:B------:R-:W3:Y:S04]  /*52050*/  LDL.LU R74, [R1+0x1c8] ;  /* 0x0001c800014a7983 */ /* 0x000ee80000300800 */
[----:B------:R-:W3:Y:S01]  /*52060*/  LDL.LU R75, [R1+0x1cc] ;  /* 0x0001cc00014b7983 */ /* 0x000ee20000300800 */
[----:B------:R-:W-:-:S03]  /*52070*/  IMAD.MOV.U32 R6, RZ, RZ, R68 ;  /* 0x000000ffff067224 */ /* 0x000fc600078e0044 */
[----:B------:R1:W-:Y:S01]  /*52080*/  STL.64 [R1+0x670], R88 ;  /* 0x0006705801007387 */ /* 0x0003e20000100a00 */
[----:B------:R-:W-:-:S03]  /*52090*/  IMAD.MOV.U32 R7, RZ, RZ, R69 ;  /* 0x000000ffff077224 */ /* 0x000fc600078e0045 */
[----:B------:R4:W-:Y:S01]  /*520a0*/  STL.64 [R1+0x678], R90 ;  /* 0x0006785a01007387 */ /* 0x0009e20000100a00 */
[----:B------:R-:W-:-:S03]  /*520b0*/  MOV R10, R70 ;  /* 0x00000046000a7202 */ /* 0x000fc60000000f00 */
[----:B------:R3:W-:Y:S01]  /*520c0*/  STL.64 [R1+0x650], R84 ;  /* 0x0006505401007387 */ /* 0x0007e20000100a00 */
[----:B------:R-:W-:-:S03]  /*520d0*/  IMAD.MOV.U32 R11, RZ, RZ, R71 ;  /* 0x000000ffff0b7224 */ /* 0x000fc600078e0047 */
[----:B------:R3:W-:Y:S04]  /*520e0*/  STL.64 [R1+0x658], R86 ;  /* 0x0006585601007387 */ /* 0x0007e80000100a00 */
[----:B------:R-:W3:Y:S04]  /*520f0*/  LDL.LU R68, [R1+0x1b0] ;  /* 0x0001b00001447983 */ /* 0x000ee80000300800 */
[----:B------:R-:W3:Y:S04]  /*52100*/  LDL.LU R69, [R1+0x1b4] ;  /* 0x0001b40001457983 */ /* 0x000ee80000300800 */
[----:B------:R-:W3:Y:S04]  /*52110*/  LDL.LU R70, [R1+0x1b8] ;  /* 0x0001b80001467983 */ /* 0x000ee80000300800 */
[----:B------:R-:W3:Y:S04]  /*52120*/  LDL.LU R71, [R1+0x1bc] ;  /* 0x0001bc0001477983 */ /* 0x000ee80000300800 */
[----:B------:R-:W-:Y:S04]  /*52130*/  STL [R1+0x42c4], R7 ;  /* 0x0042c40701007387 */ /* 0x000fe80000100800 */
[----:B------:R-:W-:Y:S04]  /*52140*/  STL [R1+0x42c0], R6 ;  /* 0x0042c00601007387 */ /* 0x000fe80000100800 */
[----:B------:R3:W-:Y:S04]  /*52150*/  STL [R1+0x42bc], R10 ;  /* 0x0042bc0a01007387 */ /* 0x0007e80000100800 */
[----:B------:R3:W-:Y:S04]  /*52160*/  STL [R1+0x42b8], R11 ;  /* 0x0042b80b01007387 */ /* 0x0007e80000100800 */
[----:B-1----:R-:W3:Y:S04]  /*52170*/  LDL.LU R88, [R1+0x1a0] ;  /* 0x0001a00001587983 */ /* 0x002ee80000300800 */
[----:B------:R-:W3:Y:S04]  /*52180*/  LDL.LU R89, [R1+0x1a4] ;  /* 0x0001a40001597983 */ /* 0x000ee80000300800 */
[----:B----4-:R-:W4:Y:S04]  /*52190*/  LDL.LU R90, [R1+0x1a8] ;  /* 0x0001a800015a7983 */ /* 0x010f280000300800 */
[----:B------:R-:W4:Y:S01]  /*521a0*/  LDL.LU R91, [R1+0x1ac] ;  /* 0x0001ac00015b7983 */ /* 0x000f220000300800 */
[C---:B--2---:R-:W-:Y:S06]  /*521b0*/  HMMA.1688.F32.TF32 R80, R132.reuse, R36, R80 ;  /* 0x000000248450723c */ /* 0x044fec0000081050 */
[----:B---3--:R-:W-:-:S15]  /*521c0*/  HMMA.1688.F32.TF32 R72, R132, R32, R72 ;  /* 0x000000208448723c */ /* 0x008fde0000081048 */
[----:B------:R-:W-:-:S03]  /*521d0*/  NOP ;  /* 0x0000000000007918 */ /* 0x000fc60000000000 */
[----:B------:R-:W-:Y:S01]  /*521e0*/  IMAD.MOV.U32 R19, RZ, RZ, R83 ;  /* 0x000000ffff137224 */ /* 0x000fe200078e0053 */
[----:B------:R-:W-:Y:S01]  /*521f0*/  MOV R15, R81 ;  /* 0x00000051000f7202 */ /* 0x000fe20000000f00 */
[----:B------:R-:W-:Y:S02]  /*52200*/  IMAD.MOV.U32 R18, RZ, RZ, R82 ;  /* 0x000000ffff127224 */ /* 0x000fe400078e0052 */
[----:B------:R-:W-:Y:S01]  /*52210*/  IMAD.MOV.U32 R14, RZ, RZ, R80 ;  /* 0x000000ffff0e7224 */ /* 0x000fe200078e0050 */
[----:B------:R-:W-:Y:S04]  /*52220*/  STL [R1+0x42d4], R19 ;  /* 0x0042d41301007387 */ /* 0x000fe80000100800 */
[----:B------:R-:W-:Y:S04]  /*52230*/  STL [R1+0x42d0], R18 ;  /* 0x0042d01201007387 */ /* 0x000fe80000100800 */
[----:B------:R1:W-:Y:S04]  /*52240*/  STL [R1+0x42cc], R15 ;  /* 0x0042cc0f01007387 */ /* 0x0003e80000100800 */
[----:B------:R2:W-:Y:S04]  /*52250*/  STL [R1+0x42c8], R14 ;  /* 0x0042c80e01007387 */ /* 0x0005e80000100800 */
[----:B------:R-:W3:Y:S01]  /*52260*/  LDL.LU R84, [R1+0x190] ;  /* 0x0001900001547983 */ /* 0x000ee20000300800 */
[----:B------:R-:W-:Y:S01]  /*52270*/  HMMA.1688.F32.TF32 R68, R132, R28, R68 ;  /* 0x0000001c8444723c */ /* 0x000fe20000081044 */
[----:B------:R-:W-:Y:S01]  /*52280*/  MOV R27, R75 ;  /* 0x0000004b001b7202 */ /* 0x000fe20000000f00 */
[----:B------:R-:W-:Y:S01]  /*52290*/  IMAD.MOV.U32 R26, RZ, RZ, R74 ;  /* 0x000000ffff1a7224 */ /* 0x000fe200078e004a */
[----:B------:R-:W3:Y:S01]  /*522a0*/  LDL.LU R85, [R1+0x194] ;  /* 0x0001940001557983 */ /* 0x000ee20000300800 */
[----:B------:R-:W-:Y:S01]  /*522b0*/  IMAD.MOV.U32 R23, RZ, RZ, R73 ;  /* 0x000000ffff177224 */ /* 0x000fe200078e0049 */
[----:B------:R-:W-:-:S02]  /*522c0*/  MOV R22, R72 ;  /* 0x0000004800167202 */ /* 0x000fc40000000f00 */
[----:B------:R-:W3:Y:S04]  /*522d0*/  LDL.LU R86, [R1+0x198] ;  /* 0x0001980001567983 */ /* 0x000ee80000300800 */
[----:B------:R-:W3:Y:S04]  /*522e0*/  LDL.LU R87, [R1+0x19c] ;  /* 0x00019c0001577983 */ /* 0x000ee80000300800 */
[----:B------:R-:W-:Y:S04]  /*522f0*/  STL [R1+0x42e4], R27 ;  /* 0x0042e41b01007387 */ /* 0x000fe80000100800 */
[----:B------:R-:W-:Y:S04]  /*52300*/  STL [R1+0x42e0], R26 ;  /* 0x0042e01a01007387 */ /* 0x000fe80000100800 */
[----:B------:R-:W-:Y:S04]  /*52310*/  STL [R1+0x42dc], R23 ;  /* 0x0042dc1701007387 */ /* 0x000fe80000100800 */
[----:B------:R2:W-:Y:S01]  /*52320*/  STL [R1+0x42d8], R22 ;  /* 0x0042d81601007387 */ /* 0x0005e20000100800 */
[----:B------:R-:W-:-:S03]  /*52330*/  IMAD.MOV.U32 R10, RZ, RZ, R68 ;  /* 0x000000ffff0a7224 */ /* 0x000fc600078e0044 */
[----:B------:R-:W2:Y:S01]  /*52340*/  LDL.LU R80, [R1+0x180] ;  /* 0x0001800001507983 */ /* 0x000ea20000300800 */
[----:B------:R-:W-:-:S03]  /*52350*/  IMAD.MOV.U32 R11, RZ, RZ, R69 ;  /* 0x000000ffff0b7224 */ /* 0x000fc600078e0045 */
[----:B------:R-:W2:Y:S01]  /*52360*/  LDL.LU R81, [R1+0x184] ;  /* 0x0001840001517983 */ /* 0x000ea20000300800 */
[----:B------:R-:W-:-:S03]  /*52370*/  MOV R250, R70 ;  /* 0x0000004600fa7202 */ /* 0x000fc60000000f00 */
[----:B------:R-:W2:Y:S01]  /*52380*/  LDL.LU R82, [R1+0x188] ;  /* 0x0001880001527983 */ /* 0x000ea20000300800 */
[----:B------:R-:W-:-:S03]  /*52390*/  IMAD.MOV.U32 R251, RZ, RZ, R71 ;  /* 0x000000fffffb7224 */ /* 0x000fc600078e0047 */
        /* <DEDUP_REMOVED lines=9> */
[----:B----4-:R-:W-:Y:S03]  /*52430*/  HMMA.1688.F32.TF32 R88, R132, R24, R88 ;  /* 0x000000188458723c */ /* 0x010fe60000081058 */
[----:B------:R-:W-:Y:S04]  /*52440*/  STL [R1+0x42f4], R251 ;  /* 0x0042f4fb01007387 */ /* 0x000fe80000100800 */
[----:B------:R-:W-:Y:S04]  /*52450*/  STL [R1+0x42f0], R250 ;  /* 0x0042f0fa01007387 */ /* 0x000fe80000100800 */
[----:B------:R-:W-:Y:S04]  /*52460*/  STL [R1+0x42ec], R11 ;  /* 0x0042ec0b01007387 */ /* 0x000fe80000100800 */
[----:B------:R4:W-:Y:S09]  /*52470*/  STL [R1+0x42e8], R10 ;  /* 0x0042e80a01007387 */ /* 0x0009f20000100800 */
[----:B------:R-:W-:Y:S01]  /*52480*/  IMAD.MOV.U32 R35, RZ, RZ, R91 ;  /* 0x000000ffff237224 */ /* 0x000fe200078e005b */
[----:B------:R-:W-:Y:S01]  /*52490*/  MOV R31, R89 ;  /* 0x00000059001f7202 */ /* 0x000fe20000000f00 */
[----:B------:R-:W-:-:S02]  /*524a0*/  IMAD.MOV.U32 R34, RZ, RZ, R90 ;  /* 0x000000ffff227224 */ /* 0x000fc400078e005a */
[----:B------:R-:W-:Y:S01]  /*524b0*/  IMAD.MOV.U32 R30, RZ, RZ, R88 ;  /* 0x000000ffff1e7224 */ /* 0x000fe200078e0058 */
[----:B------:R-:W-:Y:S04]  /*524c0*/  STL [R1+0x4304], R35 ;  /* 0x0043042301007387 */ /* 0x000fe80000100800 */
[----:B------:R-:W-:Y:S04]  /*524d0*/  STL [R1+0x4300], R34 ;  /* 0x0043002201007387 */ /* 0x000fe80000100800 */
[----:B------:R-:W-:Y:S04]  /*524e0*/  STL [R1+0x42fc], R31 ;  /* 0x0042fc1f01007387 */ /* 0x000fe80000100800 */
[----:B------:R-:W-:Y:S01]  /*524f0*/  STL [R1+0x42f8], R30 ;  /* 0x0042f81e01007387 */ /* 0x000fe20000100800 */
[----:B------:R-:W-:-:S02]  /*52500*/  IMAD.MOV.U32 R92, RZ, RZ, R65 ;  /* 0x000000ffff5c7224 */ /* 0x000fc400078e0041 */
[----:B------:R-:W-:Y:S01]  /*52510*/  IMAD.MOV.U32 R93, RZ, RZ, R64 ;  /* 0x000000ffff5d7224 */ /* 0x000fe200078e0040 */
[C---:B------:R-:W-:Y:S01]  /*52520*/  HMMA.1688.F32.TF32 R108, R132.reuse, R60, R108 ;  /* 0x0000003c846c723c */ /* 0x040fe2000008106c */
[----:B------:R-:W-:Y:S01]  /*52530*/  LOP3.LUT R231, R0, 0x40, RZ, 0x3c, !PT ;  /* 0x0000004000e77812 */ /* 0x000fe200078e3cff */
[----:B------:R-:W-:Y:S04]  /*52540*/  LDS R65, [R252+UR12+0x6000] ;  /* 0x0060000cfc417984 */ /* 0x000fe80008000800 */
[----:B------:R-:W-:Y:S01]  /*52550*/  HMMA.1688.F32.TF32 R92, R132, R52, R92 ;  /* 0x00000034845c723c */ /* 0x000fe2000008105c */
[----:B------:R-:W-:-:S15]  /*52560*/  LDS R64, [R231+UR12+0x6000] ;  /* 0x0060000ce7407984 */ /* 0x000fde0008000800 */
[----:B------:R-:W-:-:S02]  /*52570*/  NOP ;  /* 0x0000000000007918 */ /* 0x000fc40000000000 */
[----:B------:R-:W-:Y:S01]  /*52580*/  IMAD.MOV.U32 R204, RZ, RZ, R108 ;  /* 0x000000ffffcc7224 */ /* 0x000fe200078e006c */
[----:B------:R-:W-:Y:S01]  /*52590*/  MOV R206, R110 ;  /* 0x0000006e00ce7202 */ /* 0x000fe20000000f00 */
[----:B------:R-:W-:Y:S02]  /*525a0*/  IMAD.MOV.U32 R205, RZ, RZ, R109 ;  /* 0x000000ffffcd7224 */ /* 0x000fe400078e006d */
[----:B------:R-:W-:Y:S02]  /*525b0*/  IMAD.MOV.U32 R207, RZ, RZ, R111 ;  /* 0x000000ffffcf7224 */ /* 0x000fe400078e006f */
[----:B------:R-:W-:Y:S01]  /*525c0*/  MOV R181, R92 ;  /* 0x0000005c00b57202 */ /* 0x000fe20000000f00 */
[----:B------:R-:W-:Y:S01]  /*525d0*/  IMAD.MOV.U32 R182, RZ, RZ, R93 ;  /* 0x000000ffffb67224 */ /* 0x000fe200078e005d */
[----:B------:R-:W-:Y:S01]  /*525e0*/  MOV R191, R95 ;  /* 0x0000005f00bf7202 */ /* 0x000fe20000000f00 */
[----:B------:R-:W-:Y:S01]  /*525f0*/  IMAD.MOV.U32 R183, RZ, RZ, R94 ;  /* 0x000000ffffb77224 */ /* 0x000fe200078e005e */
[C---:B---3--:R-:W-:Y:S06]  /*52600*/  HMMA.1688.F32.TF32 R84, R132.reuse, R20, R84 ;  /* 0x000000148454723c */ /* 0x048fec0000081054 */
[----:B--2---:R-:W-:-:S15]  /*52610*/  HMMA.1688.F32.TF32 R80, R132, R16, R80 ;  /* 0x000000108450723c */ /* 0x004fde0000081050 */
[----:B------:R-:W-:-:S03]  /*52620*/  NOP ;  /* 0x0000000000007918 */ /* 0x000fc60000000000 */
[----:B------:R-:W-:Y:S01]  /*52630*/  MOV R6, R87 ;  /* 0x0000005700067202 */ /* 0x000fe20000000f00 */
[----:B------:R-:W-:Y:S01]  /*52640*/  IMAD.MOV.U32 R7, RZ, RZ, R86 ;  /* 0x000000ffff077224 */ /* 0x000fe200078e0056 */
[----:B-1----:R-:W-:Y:S01]  /*52650*/  MOV R15, R84 ;  /* 0x00000054000f7202 */ /* 0x002fe20000000f00 */
[----:B------:R-:W-:Y:S01]  /*52660*/  IMAD.MOV.U32 R14, RZ, RZ, R85 ;  /* 0x000000ffff0e7224 */ /* 0x000fe200078e0055 */
[C---:B------:R-:W-:Y:S06]  /*52670*/  HMMA.1688.F32.TF32 R68, R132.reuse, R8, R68 ;  /* 0x000000088444723c */ /* 0x040fec0000081044 */
[----:B------:R-:W-:Y:S01]  /*52680*/  HMMA.1688.F32.TF32 R72, R132, R12, R72 ;  /* 0x0000000c8448723c */ /* 0x000fe20000081048 */
[----:B------:R-:W-:Y:S01]  /*52690*/  IMAD.MOV.U32 R18, RZ, RZ, R83 ;  /* 0x000000ffff127224 */ /* 0x000fe200078e0053 */
[----:B------:R-:W-:Y:S01]  /*526a0*/  STL [R1+0x4314], R6 ;  /* 0x0043140601007387 */ /* 0x000fe20000100800 */
[----:B------:R-:W-:Y:S01]  /*526b0*/  MOV R19, R82 ;  /* 0x0000005200137202 */ /* 0x000fe20000000f00 */
[----:B------:R-:W-:-:S02]  /*526c0*/  IMAD.MOV.U32 R22, RZ, RZ, R81 ;  /* 0x000000ffff167224 */ /* 0x000fc400078e0051 */
[----:B------:R-:W-:Y:S01]  /*526d0*/  STL [R1+0x4310], R7 ;  /* 0x0043100701007387 */ /* 0x000fe20000100800 */
[----:B------:R-:W-:-:S03]  /*526e0*/  IMAD.MOV.U32 R23, RZ, RZ, R80 ;  /* 0x000000ffff177224 */ /* 0x000fc600078e0050 */
[----:B------:R-:W-:Y:S04]  /*526f0*/  STL [R1+0x430c], R14 ;  /* 0x00430c0e01007387 */ /* 0x000fe80000100800 */
[----:B------:R-:W-:Y:S04]  /*52700*/  STL [R1+0x4308], R15 ;  /* 0x0043080f01007387 */ /* 0x000fe80000100800 */
[----:B------:R-:W-:Y:S04]  /*52710*/  STL [R1+0x4324], R18 ;  /* 0x0043241201007387 */ /* 0x000fe80000100800 */
[----:B------:R-:W-:Y:S02]  /*52720*/  STL [R1+0x4320], R19 ;  /* 0x0043201301007387 */ /* 0x000fe40000100800 */
[----:B----4-:R-:W-:Y:S01]  /*52730*/  MOV R10, R73 ;  /* 0x00000049000a7202 */ /* 0x010fe20000000f00 */
[----:B------:R-:W-:Y:S01]  /*52740*/  IMAD.MOV.U32 R11, RZ, RZ, R72 ;  /* 0x000000ffff0b7224 */ /* 0x000fe200078e0048 */
[----:B------:R-:W-:Y:S01]  /*52750*/  STL [R1+0x431c], R22 ;  /* 0x00431c1601007387 */ /* 0x000fe20000100800 */
[----:B------:R-:W-:-:S03]  /*52760*/  MOV R38, R68 ;  /* 0x0000004400267202 */ /* 0x000fc60000000f00 */
[----:B------:R-:W-:Y:S01]  /*52770*/  STL [R1+0x4318], R23 ;  /* 0x0043181701007387 */ /* 0x000fe20000100800 */
[----:B------:R-:W-:-:S03]  /*52780*/  IMAD.MOV.U32 R50, RZ, RZ, R69 ;  /* 0x000000ffff327224 */ /* 0x000fc600078e0045 */
[----:B------:R-:W-:Y:S01]  /*52790*/  STL [R1+0x432c], R10 ;  /* 0x00432c0a01007387 */ /* 0x000fe20000100800 */
[----:B------:R-:W-:-:S03]  /*527a0*/  IMAD.MOV.U32 R51, RZ, RZ, R70 ;  /* 0x000000ffff337224 */ /* 0x000fc600078e0046 */
[----:B------:R-:W-:Y:S01]  /*527b0*/  STL [R1+0x4328], R11 ;  /* 0x0043280b01007387 */ /* 0x000fe20000100800 */
[----:B------:R-:W-:-:S03]  /*527c0*/  MOV R46, R71 ;  /* 0x00000047002e7202 */ /* 0x000fc60000000f00 */
[----:B------:R-:W2:Y:S04]  /*527d0*/  LDL.LU R68, [R1+0xb0] ;  /* 0x0000b00001447983 */ /* 0x000ea80000300800 */
        /* <DEDUP_REMOVED lines=45> */
[----:B------:R-:W-:Y:S03]  /*52ab0*/  HMMA.1688.F32.TF32 R208, R244, R66, R208 ;  /* 0x00000042f4d0723c */ /* 0x000fe600000810d0 */
[----:B------:R-:W-:Y:S04]  /*52ac0*/  LDS R66, [R231+UR12+0x6800] ;  /* 0x0068000ce7427984 */ /* 0x000fe80008000800 */
[----:B------:R-:W3:Y:S01]  /*52ad0*/  LDS R67, [R252+UR12+0x6800] ;  /* 0x0068000cfc437984 */ /* 0x000ee20008000800 */
[C---:B----4-:R-:W-:Y:S06]  /*52ae0*/  HMMA.1688.F32.TF32 R212, R132.reuse, R4, R212 ;  /* 0x0000000484d4723c */ /* 0x050fec00000810d4 */
[----:B--2---:R-:W-:Y:S06]  /*52af0*/  HMMA.1688.F32.TF32 R132, R132, R248, R236 ;  /* 0x000000f88484723c */ /* 0x004fec00000810ec */
[----:B---3--:R-:W-:-:S15]  /*52b00*/  HMMA.1688.F32.TF32 R72, R64, R32, R72 ;  /* 0x000000204048723c */ /* 0x008fde0000081048 */
[----:B------:R-:W-:-:S03]  /*52b10*/  NOP ;  /* 0x0000000000007918 */ /* 0x000fc60000000000 */
[----:B------:R-:W-:Y:S01]  /*52b20*/  IMAD.MOV.U32 R14, RZ, RZ, R132 ;  /* 0x000000ffff0e7224 */ /* 0x000fe200078e0084 */
[----:B------:R-:W-:Y:S01]  /*52b30*/  MOV R15, R133 ;  /* 0x00000085000f7202 */ /* 0x000fe20000000f00 */
[----:B------:R-:W-:Y:S02]  /*52b40*/  IMAD.MOV.U32 R35, RZ, RZ, R134 ;  /* 0x000000ffff237224 */ /* 0x000fe400078e0086 */
[----:B------:R-:W-:Y:S02]  /*52b50*/  IMAD.MOV.U32 R34, RZ, RZ, R135 ;  /* 0x000000ffff227224 */ /* 0x000fe400078e0087 */
[C---:B------:R-:W-:Y:S06]  /*52b60*/  HMMA.1688.F32.TF32 R132, R64.reuse, R60, R240 ;  /* 0x0000003c4084723c */ /* 0x040fec00000810f0 */
[C---:B------:R-:W-:Y:S06]  /*52b70*/  HMMA.1688.F32.TF32 R80, R64.reuse, R36, R80 ;  /* 0x000000244050723c */ /* 0x040fec0000081050 */
[----:B------:R-:W-:-:S12]  /*52b80*/  HMMA.1688.F32.TF32 R68, R64, R28, R68 ;  /* 0x0000001c4044723c */ /* 0x000fd80000081044 */
[----:B------:R-:W-:Y:S01]  /*52b90*/  MOV R22, R132 ;  /* 0x0000008400167202 */ /* 0x000fe20000000f00 */
[----:B------:R-:W-:Y:S01]  /*52ba0*/  IMAD.MOV.U32 R23, RZ, RZ, R133 ;  /* 0x000000ffff177224 */ /* 0x000fe200078e0085 */
[----:B------:R-:W-:Y:S01]  /*52bb0*/  MOV R7, R135 ;  /* 0x0000008700077202 */ /* 0x000fe20000000f00 */
[----:B------:R-:W-:Y:S02]  /*52bc0*/  IMAD.MOV.U32 R6, RZ, RZ, R134 ;  /* 0x000000ffff067224 */ /* 0x000fe400078e0086 */
[C---:B------:R-:W-:Y:S06]  /*52bd0*/  HMMA.1688.F32.TF32 R132, R64.reuse, R56, R136 ;  /* 0x000000384084723c */ /* 0x040fec0000081088 */
[C---:B------:R-:W-:Y:S06]  /*52be0*/  HMMA.1688.F32.TF32 R108, R64.reuse, R52, R108 ;  /* 0x00000034406c723c */ /* 0x040fec000008106c */
[C---:B------:R-:W-:Y:S06]  /*52bf0*/  HMMA.1688.F32.TF32 R84, R64.reuse, R40, R84 ;  /* 0x000000284054723c */ /* 0x040fec0000081054 */
[C---:B------:R-:W-:Y:S01]  /*52c00*/  HMMA.1688.F32.TF32 R88, R64.reuse, R44, R88 ;  /* 0x0000002c4058723c */ /* 0x040fe20000081058 */
[----:B------:R-:W-:Y:S01]  /*52c10*/  IMAD.MOV.U32 R31, RZ, RZ, R212 ;  /* 0x000000ffff1f7224 */ /* 0x000fe200078e00d4 */
[----:B------:R-:W-:Y:S01]  /*52c20*/  MOV R251, R214 ;  /* 0x000000d600fb7202 */ /* 0x000fe20000000f00 */
[----:B------:R-:W-:Y:S01]  /*52c30*/  IMAD.MOV.U32 R30, RZ, RZ, R213 ;  /* 0x000000ffff1e7224 */ /* 0x000fe200078e00d5 */
[----:B------:R-:W-:Y:S01]  /*52c40*/  LDS R136, [R0+UR12+0x6080] ;  /* 0x0060800c00887984 */ /* 0x000fe20008000800 */
[----:B------:R-:W-:Y:S01]  /*52c50*/  IMAD.MOV.U32 R250, RZ, RZ, R215 ;  /* 0x000000fffffa7224 */ /* 0x000fe200078e00d7 */
[----:B------:R-:W-:Y:S02]  /*52c60*/  HMMA.1688.F32.TF32 R236, R64, R48, R92 ;  /* 0x0000003040ec723c */ /* 0x000fe4000008105c */
[----:B------:R-:W-:Y:S04]  /*52c70*/  LDS R138, [R0+UR12+0x6880] ;  /* 0x0068800c008a7984 */ /* 0x000fe80008000800 */
[----:B------:R-:W-:Y:S04]  /*52c80*/  LDS R137, [R3+UR12+0x6080] ;  /* 0x0060800c03897984 */ /* 0x000fe80008000800 */
[----:B------:R-:W1:Y:S07]  /*52c90*/  LDS R139, [R3+UR12+0x6880] ;  /* 0x0068800c038b7984 */ /* 0x000e6e0008000800 */
[----:B------:R-:W-:Y:S04]  /*52ca0*/  STL.64 [R1+0x4e0], R88 ;  /* 0x0004e05801007387 */ /* 0x000fe80000100a00 */
[----:B------:R-:W-:Y:S04]  /*52cb0*/  STL.64 [R1+0x4e8], R90 ;  /* 0x0004e85a01007387 */ /* 0x000fe80000100a00 */
[----:B------:R-:W-:Y:S04]  /*52cc0*/  STL.64 [R1+0x4c0], R84 ;  /* 0x0004c05401007387 */ /* 0x000fe80000100a00 */
[----:B------:R-:W-:Y:S04]  /*52cd0*/  STL.64 [R1+0x4c8], R86 ;  /* 0x0004c85601007387 */ /* 0x000fe80000100a00 */
[----:B------:R-:W-:Y:S04]  /*52ce0*/  STL.64 [R1+0x450], R80 ;  /* 0x0004505001007387 */ /* 0x000fe80000100a00 */
[----:B------:R-:W-:Y:S04]  /*52cf0*/  STL.64 [R1+0x458], R82 ;  /* 0x0004585201007387 */ /* 0x000fe80000100a00 */
[----:B------:R-:W2:Y:S04]  /*52d00*/  LDL.LU R240, [R1+0x60] ;  /* 0x0000600001f07983 */ /* 0x000ea80000300800 */
[----:B------:R3:W-:Y:S04]  /*52d10*/  STL.64 [R1+0x430], R72 ;  /* 0x0004304801007387 */ /* 0x0007e80000100a00 */
[----:B------:R4:W-:Y:S04]  /*52d20*/  STL.64 [R1+0x438], R74 ;  /* 0x0004384a01007387 */ /* 0x0009e80000100a00 */
[----:B------:R1:W-:Y:S04]  /*52d30*/  STL.64 [R1+0x420], R68 ;  /* 0x0004204401007387 */ /* 0x0003e80000100a00 */
[----:B------:R1:W-:Y:S04]  /*52d40*/  STL.64 [R1+0x428], R70 ;  /* 0x0004284601007387 */ /* 0x0003e80000100a00 */
        /* <DEDUP_REMOVED lines=47> */
[----:B-1----:R-:W4:Y:S04]  /*53040*/  LDL.LU R68, [R1] ;  /* 0x0000000001447983 */ /* 0x002f280000300800 */
[----:B------:R-:W4:Y:S04]  /*53050*/  LDL.LU R69, [R1+0x4] ;  /* 0x0000040001457983 */ /* 0x000f280000300800 */
[----:B------:R-:W4:Y:S04]  /*53060*/  LDL.LU R70, [R1+0x8] ;  /* 0x0000080001467983 */ /* 0x000f280000300800 */
[----:B------:R-:W4:Y:S01]  /*53070*/  LDL.LU R71, [R1+0xc] ;  /* 0x00000c0001477983 */ /* 0x000f220000300800 */
[C---:B--2---:R-:W-:Y:S06]  /*53080*/  HMMA.1688.F32.TF32 R132, R64.reuse, R24, R132 ;  /* 0x000000184084723c */ /* 0x044fec0000081084 */
[C---:B------:R-:W-:Y:S06]  /*53090*/  HMMA.1688.F32.TF32 R108, R64.reuse, R20, R108 ;  /* 0x00000014406c723c */ /* 0x040fec000008106c */
[C---:B------:R-:W-:Y:S11]  /*530a0*/  HMMA.1688.F32.TF32 R244, R64.reuse, R16, R244 ;  /* 0x0000001040f4723c */ /* 0x040ff600000810f4 */
[----:B------:R-:W-:Y:S04]  /*530b0*/  STL.64 [R1+0x410], R132 ;  /* 0x0004108401007387 */ /* 0x000fe80000100a00 */
[----:B------:R-:W-:Y:S04]  /*530c0*/  STL.64 [R1+0x418], R134 ;  /* 0x0004188601007387 */ /* 0x000fe80000100a00 */
[----:B------:R-:W-:Y:S04]  /*530d0*/  STL.64 [R1+0x400], R108 ;  /* 0x0004006c01007387 */ /* 0x000fe80000100a00 */
[----:B------:R1:W-:Y:S01]  /*530e0*/  STL.64 [R1+0x408], R110 ;  /* 0x0004086e01007387 */ /* 0x0003e20000100a00 */
[----:B------:R-:W-:Y:S03]  /*530f0*/  HMMA.1688.F32.TF32 R240, R64, R8, R240 ;  /* 0x0000000840f0723c */ /* 0x000fe600000810f0 */
[----:B------:R-:W-:Y:S03]  /*53100*/  LDS R132, [R231+UR12+0x6080] ;  /* 0x0060800ce7847984 */ /* 0x000fe60008000800 */
[C---:B---3--:R-:W-:Y:S01]  /*53110*/  HMMA.1688.F32.TF32 R72, R136.reuse, R52, R72 ;  /* 0x000000348848723c */ /* 0x048fe20000081048 */
[----:B------:R-:W-:Y:S04]  /*53120*/  LDS R134, [R231+UR12+0x6880] ;  /* 0x0068800ce7867984 */ /* 0x000fe80008000800 */
[----:B-1----:R-:W2:Y:S04]  /*53130*/  LDL.LU.64 R110, [R1+0x44a8] ;  /* 0x0044a800016e7983 */ /* 0x002ea80000300a00 */
[----:B------:R-:W2:Y:S04]  /*53140*/  LDL.LU.64 R108, [R1+0x44a0] ;  /* 0x0044a000016c7983 */ /* 0x000ea80000300a00 */
[----:B------:R-:W-:Y:S04]  /*53150*/  STL.64 [R1+0x3f0], R244 ;  /* 0x0003f0f401007387 */ /* 0x000fe80000100a00 */
[----:B------:R1:W-:Y:S01]  /*53160*/  STL.64 [R1+0x3f8], R246 ;  /* 0x0003f8f601007387 */ /* 0x0003e20000100a00 */
[----:B----4-:R-:W-:Y:S03]  /*53170*/  HMMA.1688.F32.TF32 R80, R136, R56, R80 ;  /* 0x000000388850723c */ /* 0x010fe60000081050 */
[----:B------:R-:W-:Y:S04]  /*53180*/  LDS R133, [R252+UR12+0x6080] ;  /* 0x0060800cfc857984 */ /* 0x000fe80008000800 */
[----:B------:R-:W3:Y:S01]  /*53190*/  LDS R135, [R252+UR12+0x6880] ;  /* 0x0068800cfc877984 */ /* 0x000ee20008000800 */
[C---:B-1----:R-:W-:Y:S06]  /*531a0*/  HMMA.1688.F32.TF32 R244, R64.reuse, R12, R212 ;  /* 0x0000000c40f4723c */ /* 0x042fec00000810d4 */
[----:B------:R-:W-:Y:S01]  /*531b0*/  HMMA.1688.F32.TF32 R92, R64, R4, R92 ;  /* 0x00000004405c723c */ /* 0x000fe2000008105c */
[----:B------:R-:W-:Y:S01]  /*531c0*/  MOV R212, R104 ;  /* 0x0000006800d47202 */ /* 0x000fe20000000f00 */
[----:B------:R-:W-:-:S04]  /*531d0*/  IMAD.MOV.U32 R213, RZ, RZ, R105 ;  /* 0x000000ffffd57224 */ /* 0x000fc800078e0069 */
[----:B------:R-:W-:Y:S01]  /*531e0*/  HMMA.1688.F32.TF32 R64, R64, R248, R88 ;  /* 0x000000f84040723c */ /* 0x000fe20000081058 */
[----:B------:R-:W-:Y:S01]  /*531f0*/  IMAD.MOV.U32 R214, RZ, RZ, R106 ;  /* 0x000000ffffd67224 */ /* 0x000fe200078e006a */
[----:B------:R-:W-:-:S09]  /*53200*/  MOV R215, R107 ;  /* 0x0000006b00d77202 */ /* 0x000fd20000000f00 */
[----:B------:R1:W-:Y:S04]  /*53210*/  STL.64 [R1+0x3e0], R244 ;  /* 0x0003e0f401007387 */ /* 0x0003e80000100a00 */
[----:B------:R4:W-:Y:S01]  /*53220*/  STL.64 [R1+0x3e8], R246 ;  /* 0x0003e8f601007387 */ /* 0x0009e20000100a00 */
[----:B------:R-:W-:Y:S03]  /*53230*/  HMMA.1688.F32.TF32 R84, R136, R60, R84 ;  /* 0x0000003c8854723c */ /* 0x000fe60000081054 */
[----:B------:R-:W3:Y:S04]  /*53240*/  LDL.LU R104, [R1+0x449c] ;  /* 0x00449c0001687983 */ /* 0x000ee80000300800 */
[----:B------:R4:W-:Y:S01]  /*53250*/  STL.64 [R1+0x3c0], R240 ;  /* 0x0003c0f001007387 */ /* 0x0009e20000100a00 */
[----:B-1----:R-:W-:-:S03]  /*53260*/  IMAD.MOV.U32 R244, RZ, RZ, R100 ;  /* 0x000000fffff47224 */ /* 0x002fc600078e0064 */
[----:B------:R1:W-:Y:S01]  /*53270*/  STL.64 [R1+0x3c8], R242 ;  /* 0x0003c8f201007387 */ /* 0x0003e20000100a00 */
[----:B------:R-:W-:-:S03]  /*53280*/  IMAD.MOV.U32 R245, RZ, RZ, R101 ;  /* 0x000000fffff57224 */ /* 0x000fc600078e0065 */
[----:B------:R-:W3:Y:S01]  /*53290*/  LDL.LU R105, [R1+0x4498] ;  /* 0x0044980001697983 */ /* 0x000ee20000300800 */
[----:B----4-:R-:W-:-:S03]  /*532a0*/  MOV R246, R102 ;  /* 0x0000006600f67202 */ /* 0x010fc60000000f00 */
[----:B------:R-:W3:Y:S01]  /*532b0*/  LDL.LU R106, [R1+0x4494] ;  /* 0x00449400016a7983 */ /* 0x000ee20000300800 */
[----:B------:R-:W-:-:S03]  /*532c0*/  IMAD.MOV.U32 R247, RZ, RZ, R103 ;  /* 0x000000fffff77224 */ /* 0x000fc600078e0067 */
[----:B------:R-:W3:Y:S01]  /*532d0*/  LDL.LU R107, [R1+0x4490] ;  /* 0x00449000016b7983 */ /* 0x000ee20000300800 */
[----:B------:R-:W-:-:S03]  /*532e0*/  IMAD.MOV.U32 R240, RZ, RZ, R96 ;  /* 0x000000fffff07224 */ /* 0x000fc600078e0060 */
[----:B------:R-:W4:Y:S01]  /*532f0*/  LDL.LU R100, [R1+0x448c] ;  /* 0x00448c0001647983 */ /* 0x000f220000300800 */
[----:B------:R-:W-:-:S03]  /*53300*/  MOV R241, R97 ;  /* 0x0000006100f17202 */ /* 0x000fc60000000f00 */
[----:B------:R-:W4:Y:S01]  /*53310*/  LDL.LU R101, [R1+0x4488] ;  /* 0x0044880001657983 */ /* 0x000f220000300800 */
[----:B-1----:R-:W-:-:S03]  /*53320*/  IMAD.MOV.U32 R242, RZ, RZ, R98 ;  /* 0x000000fffff27224 */ /* 0x002fc600078e0062 */
[----:B------:R-:W4:Y:S01]  /*53330*/  LDL.LU R102, [R1+0x4484] ;  /* 0x0044840001667983 */ /* 0x000f220000300800 */
[----:B------:R-:W-:Y:S03]  /*53340*/  HMMA.1688.F32.TF32 R68, R136, R48, R68 ;  /* 0x000000308844723c */ /* 0x000fe60000081044 */
[----:B------:R-:W4:Y:S01]  /*53350*/  LDL.LU R103, [R1+0x4480] ;  /* 0x0044800001677983 */ /* 0x000f220000300800 */
[----:B------:R-:W-:-:S03]  /*53360*/  IMAD.MOV.U32 R243, RZ, RZ, R99 ;  /* 0x000000fffff37224 */ /* 0x000fc600078e0063 */
[----:B------:R-:W2:Y:S04]  /*53370*/  LDL.LU R96, [R1+0x447c] ;  /* 0x00447c0001607983 */ /* 0x000ea80000300800 */
[----:B------:R-:W2:Y:S04]  /*53380*/  LDL.LU R97, [R1+0x4478] ;  /* 0x0044780001617983 */ /* 0x000ea80000300800 */
[----:B------:R-:W2:Y:S04]  /*53390*/  LDL.LU R98, [R1+0x4474] ;  /* 0x0044740001627983 */ /* 0x000ea80000300800 */
[----:B------:R-:W2:Y:S04]  /*533a0*/  LDL.LU R99, [R1+0x4470] ;  /* 0x0044700001637983 */ /* 0x000ea80000300800 */
[----:B------:R-:W-:Y:S04]  /*533b0*/  STL.64 [R1+0x3a0], R92 ;  /* 0x0003a05c01007387 */ /* 0x000fe80000100a00 */
[----:B------:R1:W-:Y:S04]  /*533c0*/  STL.64 [R1+0x3a8], R94 ;  /* 0x0003a85e01007387 */ /* 0x0003e80000100a00 */
[----:B-1----:R-:W3:Y:S04]  /*533d0*/  LDL.LU.64 R94, [R1+0x4468] ;  /* 0x00446800015e7983 */ /* 0x002ee80000300a00 */
[----:B------:R-:W3:Y:S04]  /*533e0*/  LDL.LU.64 R92, [R1+0x4460] ;  /* 0x00446000015c7983 */ /* 0x000ee80000300a00 */
[----:B------:R-:W4:Y:S04]  /*533f0*/  LDL.LU.64 R90, [R1+0x4458] ;  /* 0x00445800015a7983 */ /* 0x000f280000300a00 */
[----:B------:R-:W4:Y:S04]  /*53400*/  LDL.LU.64 R88, [R1+0x4450] ;  /* 0x0044500001587983 */ /* 0x000f280000300a00 */
[----:B------:R-:W-:Y:S04]  /*53410*/  STL.64 [R1+0x370], R64 ;  /* 0x0003704001007387 */ /* 0x000fe80000100a00 */
[----:B------:R-:W-:Y:S04]  /*53420*/  STL.64 [R1+0x378], R66 ;  /* 0x0003784201007387 */ /* 0x000fe80000100a00 */
[----:B------:R-:W-:Y:S04]  /*53430*/  STL.64 [R1+0x360], R84 ;  /* 0x0003605401007387 */ /* 0x000fe80000100a00 */
[----:B------:R1:W-:Y:S04]  /*53440*/  STL.64 [R1+0x368], R86 ;  /* 0x0003685601007387 */ /* 0x0003e80000100a00 */
[----:B------:R-:W-:Y:S04]  /*53450*/  LDS R64, [R0+UR12+0x6100] ;  /* 0x0061000c00407984 */ /* 0x000fe80008000800 */
[----:B------:R-:W-:Y:S04]  /*53460*/  LDS R66, [R0+UR12+0x6900] ;  /* 0x0069000c00427984 */ /* 0x000fe80008000800 */
[----:B-1----:R-:W2:Y:S04]  /*53470*/  LDL.LU.64 R86, [R1+0x4448] ;  /* 0x0044480001567983 */ /* 0x002ea80000300a00 */
[----:B------:R-:W2:Y:S04]  /*53480*/  LDL.LU.64 R84, [R1+0x4440] ;  /* 0x0044400001547983 */ /* 0x000ea80000300a00 */
[----:B------:R-:W-:Y:S04]  /*53490*/  STL.64 [R1+0x340], R80 ;  /* 0x0003405001007387 */ /* 0x000fe80000100a00 */
[----:B------:R1:W-:Y:S04]  /*534a0*/  STL.64 [R1+0x348], R82 ;  /* 0x0003485201007387 */ /* 0x0003e80000100a00 */
[----:B------:R-:W-:Y:S04]  /*534b0*/  LDS R65, [R3+UR12+0x6100] ;  /* 0x0061000c03417984 */ /* 0x000fe80008000800 */
        /* <DEDUP_REMOVED lines=10> */
[----:B------:R-:W2:Y:S02]  /*53560*/  LDL.LU.64 R68, [R1+0x4410] ;  /* 0x0044100001447983 */ /* 0x000ea40000300a00 */
[----:B--2---:R-:W-:-:S15]  /*53570*/  HMMA.1688.F32.TF32 R68, R136, R44, R68 ;  /* 0x0000002c8844723c */ /* 0x004fde0000081044 */
[----:B------:R-:W-:-:S08]  /*53580*/  NOP ;  /* 0x0000000000007918 */ /* 0x000fd00000000000 */
[----:B------:R1:W-:Y:S04]  /*53590*/  STL.64 [R1+0x300], R68 ;  /* 0x0003004401007387 */ /* 0x0003e80000100a00 */
[----:B------:R2:W-:Y:S01]  /*535a0*/  STL.64 [R1+0x308], R70 ;  /* 0x0003084601007387 */ /* 0x0005e20000100a00 */
[----:B-1----:R-:W-:Y:S01]  /*535b0*/  MOV R68, R76 ;  /* 0x0000004c00447202 */ /* 0x002fe20000000f00 */
[----:B------:R-:W-:Y:S02]  /*535c0*/  IMAD.MOV.U32 R69, RZ, RZ, R77 ;  /* 0x000000ffff457224 */ /* 0x000fe400078e004d */
[----:B------:R-:W3:Y:S01]  /*535d0*/  LDL.LU R76, [R1+0x440c] ;  /* 0x00440c00014c7983 */ /* 0x000ee20000300800 */
[----:B--2---:R-:W-:Y:S01]  /*535e0*/  IMAD.MOV.U32 R70, RZ, RZ, R78 ;  /* 0x000000ffff467224 */ /* 0x004fe200078e004e */
[----:B------:R-:W-:-:S02]  /*535f0*/  MOV R71, R79 ;  /* 0x0000004f00477202 */ /* 0x000fc40000000f00 */
[----:B------:R-:W2:Y:S04]  /*53600*/  LDL.LU R77, [R1+0x4408] ;  /* 0x00440800014d7983 */ /* 0x000ea80000300800 */
[----:B------:R-:W2:Y:S04]  /*53610*/  LDL.LU R78, [R1+0x4404] ;  /* 0x00440400014e7983 */ /* 0x000ea80000300800 */
[----:B------:R-:W2:Y:S01]  /*53620*/  LDL.LU R79, [R1+0x4400] ;  /* 0x00440000014f7983 */ /* 0x000ea20000300800 */
[----:B----4-:R-:W-:-:S15]  /*53630*/  HMMA.1688.F32.TF32 R72, R136, R40, R72 ;  /* 0x000000288848723c */ /* 0x010fde0000081048 */
[----:B------:R-:W-:-:S08]  /*53640*/  NOP ;  /* 0x0000000000007918 */ /* 0x000fd00000000000 */
[----:B------:R1:W-:Y:S04]  /*53650*/  STL.64 [R1+0x2f0], R72 ;  /* 0x0002f04801007387 */ /* 0x0003e80000100a00 */
[----:B------:R4:W-:Y:S04]  /*53660*/  STL.64 [R1+0x2f8], R74 ;  /* 0x0002f84a01007387 */ /* 0x0009e80000100a00 */
[----:B-1----:R-:W2:Y:S04]  /*53670*/  LDL.LU R72, [R1+0x330] ;  /* 0x0003300001487983 */ /* 0x002ea80000300800 */
[----:B------:R-:W2:Y:S04]  /*53680*/  LDL.LU R73, [R1+0x334] ;  /* 0x0003340001497983 */ /* 0x000ea80000300800 */
[----:B----4-:R-:W4:Y:S04]  /*53690*/  LDL.LU R74, [R1+0x338] ;  /* 0x00033800014a7983 */ /* 0x010f280000300800 */
[----:B------:R-:W4:Y:S01]  /*536a0*/  LDL.LU R75, [R1+0x33c] ;  /* 0x00033c00014b7983 */ /* 0x000f220000300800 */
[C---:B---3--:R-:W-:Y:S06]  /*536b0*/  HMMA.1688.F32.TF32 R80, R136.reuse, R32, R80 ;  /* 0x000000208850723c */ /* 0x048fec0000081050 */
[----:B--2---:R-:W-:-:S15]  /*536c0*/  HMMA.1688.F32.TF32 R76, R136, R36, R76 ;  /* 0x00000024884c723c */ /* 0x004fde000008104c */
[----:B------:R-:W-:-:S08]  /*536d0*/  NOP ;  /* 0x0000000000007918 */ /* 0x000fd00000000000 */
[----:B------:R-:W-:Y:S04]  /*536e0*/  STL.64 [R1+0x2e0], R76 ;  /* 0x0002e04c01007387 */ /* 0x000fe80000100a00 */
[----:B------:R1:W-:Y:S02]  /*536f0*/  STL.64 [R1+0x2e8], R78 ;  /* 0x0002e84e01007387 */ /* 0x0003e40000100a00 */
[C---:B-1----:R-:W-:Y:S02]  /*53700*/  HMMA.1688.F32.TF32 R76, R136.reuse, R28, R84 ;  /* 0x0000001c884c723c */ /* 0x042fe40000081054 */
[----:B------:R-:W-:Y:S04]  /*53710*/  STL.64 [R1+0x2d0], R80 ;  /* 0x0002d05001007387 */ /* 0x000fe80000100a00 */
[----:B------:R1:W-:Y:S01]  /*53720*/  STL.64 [R1+0x2d8], R82 ;  /* 0x0002d85201007387 */ /* 0x0003e20000100a00 */
[C---:B------:R-:W-:Y:S06]  /*53730*/  HMMA.1688.F32.TF32 R84, R136.reuse, R24, R88 ;  /* 0x000000188854723c */ /* 0x040fec0000081058 */
[C---:B-1----:R-:W-:Y:S10]  /*53740*/  HMMA.1688.F32.TF32 R80, R136.reuse, R20, R92 ;  /* 0x000000148850723c */ /* 0x042ff4000008105c */
        /* <DEDUP_REMOVED lines=16> */
[----:B-1----:R-:W-:Y:S03]  /*53850*/  HMMA.1688.F32.TF32 R84, R136, R248, R112 ;  /* 0x000000f88854723c */ /* 0x002fe60000081070 */
[----:B------:R-:W-:Y:S03]  /*53860*/  STL.64 [R1+0x260], R76 ;  /* 0x0002604c01007387 */ /* 0x000fe60000100a00 */
[C---:B--2---:R-:W-:Y:S01]  /*53870*/  HMMA.1688.F32.TF32 R80, R132.reuse, R60, R116 ;  /* 0x0000003c8450723c */ /* 0x044fe20000081074 */
[----:B------:R1:W-:Y:S05]  /*53880*/  STL.64 [R1+0x268], R78 ;  /* 0x0002684e01007387 */ /* 0x0003ea0000100a00 */
[C---:B-1----:R-:W-:Y:S11]  /*53890*/  HMMA.1688.F32.TF32 R76, R132.reuse, R56, R120 ;  /* 0x00000038844c723c */ /* 0x042ff60000081078 */
[----:B------:R-:W-:Y:S04]  /*538a0*/  STL.64 [R1+0x250], R84 ;  /* 0x0002505401007387 */ /* 0x000fe80000100a00 */
[----:B------:R1:W-:Y:S04]  /*538b0*/  STL.64 [R1+0x258], R86 ;  /* 0x0002585601007387 */ /* 0x0003e80000100a00 */
[----:B------:R-:W-:Y:S04]  /*538c0*/  STL.64 [R1+0x240], R80 ;  /* 0x0002405001007387 */ /* 0x000fe80000100a00 */
[----:B------:R2:W-:Y:S01]  /*538d0*/  STL.64 [R1+0x248], R82 ;  /* 0x0002485201007387 */ /* 0x0005e20000100a00 */
[C---:B-1----:R-:W-:Y:S03]  /*538e0*/  HMMA.1688.F32.TF32 R84, R132.reuse, R52, R124 ;  /* 0x000000348454723c */ /* 0x042fe6000008107c */
[----:B------:R-:W-:Y:S03]  /*538f0*/  STL.64 [R1+0x230], R76 ;  /* 0x0002304c01007387 */ /* 0x000fe60000100a00 */
[C---:B--2---:R-:W-:Y:S01]  /*53900*/  HMMA.1688.F32.TF32 R80, R132.reuse, R48, R128 ;  /* 0x000000308450723c */ /* 0x044fe20000081080 */
[----:B------:R4:W-:Y:S05]  /*53910*/  STL.64 [R1+0x238], R78 ;  /* 0x0002384e01007387 */ /* 0x0009ea0000100a00 */
[C---:B----4-:R-:W-:Y:S06]  /*53920*/  HMMA.1688.F32.TF32 R76, R132.reuse, R44, R72 ;  /* 0x0000002c844c723c */ /* 0x050fec0000081048 */
[C---:B------:R-:W-:Y:S05]  /*53930*/  HMMA.1688.F32.TF32 R72, R132.reuse, R40, R68 ;  /* 0x000000288448723c */ /* 0x040fea0000081044 */
[----:B------:R-:W-:Y:S04]  /*53940*/  STL.64 [R1+0x160], R84 ;  /* 0x0001605401007387 */ /* 0x000fe80000100a00 */
[----:B------:R-:W-:Y:S01]  /*53950*/  STL.64 [R1+0x168], R86 ;  /* 0x0001685601007387 */ /* 0x000fe20000100a00 */
[C---:B------:R-:W-:Y:S03]  /*53960*/  HMMA.1688.F32.TF32 R68, R132.reuse, R36, R244 ;  /* 0x000000248444723c */ /* 0x040fe600000810f4 */
[----:B------:R-:W-:Y:S04]  /*53970*/  STL.64 [R1+0x100], R80 ;  /* 0x0001005001007387 */ /* 0x000fe80000100a00 */
[----:B------:R-:W-:Y:S04]  /*53980*/  STL.64 [R1+0x108], R82 ;  /* 0x0001085201007387 */ /* 0x000fe80000100a00 */
[----:B------:R-:W-:Y:S04]  /*53990*/  STL.64 [R1+0xf0], R76 ;  /* 0x0000f04c01007387 */ /* 0x000fe80000100a00 */
[----:B------:R1:W-:Y:S04]  /*539a0*/  STL.64 [R1+0xf8], R78 ;  /* 0x0000f84e01007387 */ /* 0x0003e80000100a00 */
[----:B------:R-:W-:Y:S04]  /*539b0*/  STL.64 [R1+0xe0], R72 ;  /* 0x0000e04801007387 */ /* 0x000fe80000100a00 */
[----:B------:R2:W-:Y:S01]  /*539c0*/  STL.64 [R1+0xe8], R74 ;  /* 0x0000e84a01007387 */ /* 0x0005e20000100a00 */
[C---:B-1----:R-:W-:Y:S06]  /*539d0*/  HMMA.1688.F32.TF32 R76, R132.reuse, R32, R212 ;  /* 0x00000020844c723c */ /* 0x042fec00000810d4 */
[----:B--2---:R-:W-:Y:S01]  /*539e0*/  HMMA.1688.F32.TF32 R72, R132, R28, R240 ;  /* 0x0000001c8448723c */ /* 0x004fe200000810f0 */
[----:B------:R1:W-:Y:S04]  /*539f0*/  STL.64 [R1+0xd0], R68 ;  /* 0x0000d04401007387 */ /* 0x0003e80000100a00 */
[----:B------:R2:W-:Y:S04]  /*53a00*/  STL.64 [R1+0xd8], R70 ;  /* 0x0000d84601007387 */ /* 0x0005e80000100a00 */
[----:B-1----:R-:W3:Y:S08]  /*53a10*/  LDL.LU R68, [R1+0x6a0] ;  /* 0x0006a00001447983 */ /* 0x002ef00000300800 */
[----:B------:R-:W-:Y:S04]  /*53a20*/  STL.64 [R1+0xc0], R76 ;  /* 0x0000c04c01007387 */ /* 0x000fe80000100a00 */
[----:B------:R-:W-:Y:S04]  /*53a30*/  STL.64 [R1+0xc8], R78 ;  /* 0x0000c84e01007387 */ /* 0x000fe80000100a00 */
[----:B------:R1:W-:Y:S04]  /*53a40*/  STL.64 [R1+0xb0], R72 ;  /* 0x0000b04801007387 */ /* 0x0003e80000100a00 */
[----:B------:R4:W-:Y:S04]  /*53a50*/  STL.64 [R1+0xb8], R74 ;  /* 0x0000b84a01007387 */ /* 0x0009e80000100a00 */
[----:B------:R-:W3:Y:S04]  /*53a60*/  LDL.LU R69, [R1+0x6a4] ;  /* 0x0006a40001457983 */ /* 0x000ee80000300800 */
[----:B--2---:R-:W3:Y:S04]  /*53a70*/  LDL.LU R70, [R1+0x6a8] ;  /* 0x0006a80001467983 */ /* 0x004ee80000300800 */
[----:B------:R-:W3:Y:S04]  /*53a80*/  LDL.LU R71, [R1+0x6ac] ;  /* 0x0006ac0001477983 */ /* 0x000ee80000300800 */
        /* <DEDUP_REMOVED lines=66> */
[----:B-1----:R-:W3:Y:S04]  /*53eb0*/  LDL.LU R72, [R1+0x680] ;  /* 0x0006800001487983 */ /* 0x002ee80000300800 */
        /* <DEDUP_REMOVED lines=11> */
[C---:B--2---:R-:W-:Y:S06]  /*53f70*/  HMMA.1688.F32.TF32 R100, R64.reuse, R52, R100 ;  /* 0x000000344064723c */ /* 0x044fec0000081064 */
[C---:B---3--:R-:W-:Y:S06]  /*53f80*/  HMMA.1688.F32.TF32 R104, R64.reuse, R56, R104 ;  /* 0x000000384068723c */ /* 0x048fec0000081068 */
[----:B------:R-:W-:Y:S06]  /*53f90*/  HMMA.1688.F32.TF32 R108, R64, R60, R108 ;  /* 0x0000003c406c723c */ /* 0x000fec000008106c */
[C---:B------:R-:W-:Y:S06]  /*53fa0*/  HMMA.1688.F32.TF32 R128, R132.reuse, R20, R128 ;  /* 0x000000148480723c */ /* 0x040fec0000081080 */
[----:B------:R-:W-:-:S15]  /*53fb0*/  HMMA.1688.F32.TF32 R240, R132, R24, R240 ;  /* 0x0000001884f0723c */ /* 0x000fde00000810f0 */
[----:B------:R-:W-:-:S08]  /*53fc0*/  NOP ;  /* 0x0000000000007918 */ /* 0x000fd00000000000 */
[----:B------:R-:W-:Y:S04]  /*53fd0*/  STL.64 [R1+0xa0], R240 ;  /* 0x0000a0f001007387 */ /* 0x000fe80000100a00 */
[----:B------:R1:W-:Y:S04]  /*53fe0*/  STL.64 [R1+0xa8], R242 ;  /* 0x0000a8f201007387 */ /* 0x0003e80000100a00 */
[----:B-1----:R-:W2:Y:S04]  /*53ff0*/  LDL.LU.64 R242, [R1+0x43f8] ;  /* 0x0043f80001f27983 */ /* 0x002ea80000300a00 */
[----:B------:R-:W3:Y:S04]  /*54000*/  LDL.LU.64 R240, [R1+0x43f0] ;  /* 0x0043f00001f07983 */ /* 0x000ee80000300a00 */
[----:B------:R-:W-:Y:S04]  /*54010*/  STL.64 [R1+0x90], R128 ;  /* 0x0000908001007387 */ /* 0x000fe80000100a00 */
[----:B------:R1:W-:Y:S01]  /*54020*/  STL.64 [R1+0x98], R130 ;  /* 0x0000988201007387 */ /* 0x0003e20000100a00 */
[C---:B------:R-:W-:Y:S06]  /*54030*/  HMMA.1688.F32.TF32 R112, R132.reuse, R248, R112 ;  /* 0x000000f88470723c */ /* 0x040fec0000081070 */
[C---:B-1----:R-:W-:Y:S06]  /*54040*/  HMMA.1688.F32.TF32 R128, R132.reuse, R16, R124 ;  /* 0x000000108480723c */ /* 0x042fec000008107c */
        /* <DEDUP_REMOVED lines=20> */
[----:B------:R-:W-:Y:S04]  /*54190*/  STL.64 [R1], R96 ;  /* 0x0000006001007387 */ /* 0x000fe80000100a00 */
[----:B------:R1:W-:Y:S04]  /*541a0*/  STL.64 [R1+0x8], R98 ;  /* 0x0000086201007387 */ /* 0x0003e80000100a00 */
[----:B------:R-:W-:Y:S04]  /*541b0*/  LDS R112, [R231+UR12+0x6100] ;  /* 0x0061000ce7707984 */ /* 0x000fe80008000800 */
[----:B------:R-:W-:Y:S01]  /*541c0*/  LDS R114, [R231+UR12+0x6900] ;  /* 0x0069000ce7727984 */ /* 0x000fe20008000800 */
[C---:B-1----:R-:W-:Y:S03]  /*541d0*/  HMMA.1688.F32.TF32 R96, R64.reuse, R44, R92 ;  /* 0x0000002c4060723c */ /* 0x042fe6000008105c */
[----:B------:R-:W-:Y:S04]  /*541e0*/  LDS R113, [R252+UR12+0x6100] ;  /* 0x0061000cfc717984 */ /* 0x000fe80008000800 */
[----:B------:R-:W1:Y:S01]  /*541f0*/  LDS R115, [R252+UR12+0x6900] ;  /* 0x0069000cfc737984 */ /* 0x000e620008000800 */
        /* <DEDUP_REMOVED lines=16> */
[----:B------:R-:W-:Y:S04]  /*54300*/  LDS R176, [R0+UR12+0x6180] ;  /* 0x0061800c00b07984 */ /* 0x000fe80008000800 */
[----:B------:R-:W-:Y:S01]  /*54310*/  LDS R178, [R0+UR12+0x6980] ;  /* 0x0069800c00b27984 */ /* 0x000fe20008000800 */
[C---:B----4-:R-:W-:Y:S03]  /*54320*/  HMMA.1688.F32.TF32 R80, R64.reuse, R20, R76 ;  /* 0x000000144050723c */ /* 0x050fe6000008104c */
[----:B------:R-:W-:Y:S04]  /*54330*/  LDS R177, [R3+UR12+0x6180] ;  /* 0x0061800c03b17984 */ /* 0x000fe80008000800 */
[----:B------:R-:W4:Y:S01]  /*54340*/  LDS R179, [R3+UR12+0x6980] ;  /* 0x0069800c03b37984 */ /* 0x000f220008000800 */
[C---:B------:R-:W-:Y:S06]  /*54350*/  HMMA.1688.F32.TF32 R76, R64.reuse, R16, R72 ;  /* 0x00000010404c723c */ /* 0x040fec0000081048 */
[C---:B------:R-:W-:Y:S06]  /*54360*/  HMMA.1688.F32.TF32 R72, R64.reuse, R12, R68 ;  /* 0x0000000c4048723c */ /* 0x040fec0000081044 */
[----:B------:R-:W-:Y:S01]  /*54370*/  HMMA.1688.F32.TF32 R68, R64, R8, R212 ;  /* 0x000000084044723c */ /* 0x000fe200000810d4 */
[----:B------:R1:W-:Y:S04]  /*54380*/  STL.64 [R1+0x4130], R244 ;  /* 0x004130f401007387 */ /* 0x0003e80000100a00 */
[----:B------:R4:W-:Y:S04]  /*54390*/  STL.64 [R1+0x220], R80 ;  /* 0x0002205001007387 */ /* 0x0009e80000100a00 */
[----:B------:R4:W-:Y:S04]  /*543a0*/  STL.64 [R1+0x228], R82 ;  /* 0x0002285201007387 */ /* 0x0009e80000100a00 */
[----:B------:R2:W-:Y:S04]  /*543b0*/  STL.64 [R1+0x210], R76 ;  /* 0x0002104c01007387 */ /* 0x0005e80000100a00 */
[----:B------:R2:W-:Y:S04]  /*543c0*/  STL.64 [R1+0x218], R78 ;  /* 0x0002184e01007387 */ /* 0x0005e80000100a00 */
[----:B------:R2:W-:Y:S04]  /*543d0*/  STL.64 [R1+0x200], R72 ;  /* 0x0002004801007387 */ /* 0x0005e80000100a00 */
[----:B------:R-:W-:Y:S01]  /*543e0*/  STL.64 [R1+0x208], R74 ;  /* 0x0002084a01007387 */ /* 0x000fe20000100a00 */
[----:B------:R-:W-:-:S03]  /*543f0*/  IMAD.MOV.U32 R247, RZ, RZ, R68 ;  /* 0x000000fffff77224 */ /* 0x000fc600078e0044 */
[----:B------:R-:W3:Y:S01]  /*54400*/  LDL.LU R212, [R1+0x770] ;  /* 0x0007700001d47983 */ /* 0x000ee20000300800 */
[----:B------:R-:W-:-:S03]  /*54410*/  IMAD.MOV.U32 R246, RZ, RZ, R69 ;  /* 0x000000fffff67224 */ /* 0x000fc600078e0045 */
[----:B------:R-:W3:Y:S01]  /*54420*/  LDL.LU R213, [R1+0x774] ;  /* 0x0007740001d57983 */ /* 0x000ee20000300800 */
[----:B-1----:R-:W-:-:S03]  /*54430*/  MOV R245, R70 ;  /* 0x0000004600f57202 */ /* 0x002fc60000000f00 */
[----:B------:R-:W3:Y:S01]  /*54440*/  LDL.LU R214, [R1+0x778] ;  /* 0x0007780001d67983 */ /* 0x000ee20000300800 */
[----:B------:R-:W-:-:S03]  /*54450*/  IMAD.MOV.U32 R244, RZ, RZ, R71 ;  /* 0x000000fffff47224 */ /* 0x000fc600078e0047 */
        /* <DEDUP_REMOVED lines=33> */
[----:B--2---:R-:W2:Y:S04]  /*54670*/  LDL.LU R76, [R1+0x780] ;  /* 0x00078000014c7983 */ /* 0x004ea80000300800 */
[----:B------:R-:W2:Y:S04]  /*54680*/  LDL.LU R77, [R1+0x784] ;  /* 0x00078400014d7983 */ /* 0x000ea80000300800 */
[----:B------:R-:W2:Y:S04]  /*54690*/  LDL.LU R78, [R1+0x788] ;  /* 0x00078800014e7983 */ /* 0x000ea80000300800 */
[----:B------:R-:W2:Y:S04]  /*546a0*/  LDL.LU R79, [R1+0x78c] ;  /* 0x00078c00014f7983 */ /* 0x000ea80000300800 */
[----:B------:R-:W2:Y:S04]  /*546b0*/  LDL.LU R72, [R1+0x760] ;  /* 0x0007600001487983 */ /* 0x000ea80000300800 */
[----:B------:R-:W-:Y:S04]  /*546c0*/  STL.64 [R1+0x4158], R246 ;  /* 0x004158f601007387 */ /* 0x000fe80000100a00 */
[----:B------:R-:W-:Y:S01]  /*546d0*/  STL.64 [R1+0x4150], R244 ;  /* 0x004150f401007387 */ /* 0x000fe20000100a00 */
[C---:B----4-:R-:W-:Y:S06]  /*546e0*/  HMMA.1688.F32.TF32 R80, R64.reuse, R248, R80 ;  /* 0x000000f84050723c */ /* 0x050fec0000081050 */
[----:B---3--:R-:W-:-:S15]  /*546f0*/  HMMA.1688.F32.TF32 R104, R64, R4, R104 ;  /* 0x000000044068723c */ /* 0x008fde0000081068 */
[----:B------:R-:W-:-:S02]  /*54700*/  NOP ;  /* 0x0000000000007918 */ /* 0x000fc40000000000 */
[----:B------:R-:W-:Y:S01]  /*54710*/  STL.64 [R1+0x40e8], R82 ;  /* 0x0040e85201007387 */ /* 0x000fe20000100a00 */
[C---:B------:R-:W-:Y:S05]  /*54720*/  HMMA.1688.F32.TF32 R64, R112.reuse, R52, R68 ;  /* 0x000000347040723c */ /* 0x040fea0000081044 */
[----:B------:R-:W-:Y:S04]  /*54730*/  STL.64 [R1+0x1e0], R104 ;  /* 0x0001e06801007387 */ /* 0x000fe80000100a00 */
[----:B------:R-:W-:Y:S01]  /*54740*/  STL.64 [R1+0x1e8], R106 ;  /* 0x0001e86a01007387 */ /* 0x000fe20000100a00 */
[C---:B------:R-:W-:Y:S03]  /*54750*/  HMMA.1688.F32.TF32 R100, R112.reuse, R60, R100 ;  /* 0x0000003c7064723c */ /* 0x040fe60000081064 */
[----:B------:R1:W-:Y:S03]  /*54760*/  STL.64 [R1+0x40e0], R80 ;  /* 0x0040e05001007387 */ /* 0x0003e60000100a00 */
[----:B-1----:R-:W-:-:S15]  /*54770*/  HMMA.1688.F32.TF32 R80, R112, R56, R96 ;  /* 0x000000387050723c */ /* 0x002fde0000081060 */
[----:B------:R-:W-:-:S02]  /*54780*/  NOP ;  /* 0x0000000000007918 */ /* 0x000fc40000000000 */
[----:B------:R-:W-:Y:S04]  /*54790*/  STL.64 [R1+0x1d0], R100 ;  /* 0x0001d06401007387 */ /* 0x000fe80000100a00 */
[----:B------:R-:W-:Y:S04]  /*547a0*/  STL.64 [R1+0x1d8], R102 ;  /* 0x0001d86601007387 */ /* 0x000fe80000100a00 */
[----:B------:R-:W3:Y:S04]  /*547b0*/  LDL.LU R68, [R1+0x750] ;  /* 0x0007500001447983 */ /* 0x000ee80000300800 */
[----:B------:R-:W-:Y:S04]  /*547c0*/  STL.64 [R1+0x1c0], R80 ;  /* 0x0001c05001007387 */ /* 0x000fe80000100a00 */
[----:B------:R-:W-:Y:S04]  /*547d0*/  STL.64 [R1+0x1c8], R82 ;  /* 0x0001c85201007387 */ /* 0x000fe80000100a00 */
[----:B------:R-:W-:Y:S04]  /*547e0*/  STL.64 [R1+0x1b0], R64 ;  /* 0x0001b04001007387 */ /* 0x000fe80000100a00 */
[----:B------:R1:W-:Y:S04]  /*547f0*/  STL.64 [R1+0x1b8], R66 ;  /* 0x0001b84201007387 */ /* 0x0003e80000100a00 */
[----:B------:R-:W3:Y:S04]  /*54800*/  LDL.LU R69, [R1+0x754] ;  /* 0x0007540001457983 */ /* 0x000ee80000300800 */
[----:B------:R-:W3:Y:S01]  /*54810*/  LDL.LU R70, [R1+0x758] ;  /* 0x0007580001467983 */ /* 0x000ee20000300800 */
[----:B-1----:R-:W-:-:S15]  /*54820*/  HMMA.1688.F32.TF32 R64, R112, R48, R92 ;  /* 0x000000307040723c */ /* 0x002fde000008105c */
[----:B------:R-:W-:-:S09]  /*54830*/  NOP ;  /* 0x0000000000007918 */ /* 0x000fd20000000000 */
[----:B------:R-:W-:Y:S01]  /*54840*/  MOV R83, R64 ;  /* 0x0000004000537202 */ /* 0x000fe20000000f00 */
[----:B------:R-:W-:Y:S01]  /*54850*/  IMAD.MOV.U32 R82, RZ, RZ, R65 ;  /* 0x000000ffff527224 */ /* 0x000fe200078e0041 */
[----:B------:R-:W-:Y:S01]  /*54860*/  MOV R80, R67 ;  /* 0x0000004300507202 */ /* 0x000fe20000000f00 */
[----:B------:R-:W-:Y:S02]  /*54870*/  IMAD.MOV.U32 R81, RZ, RZ, R66 ;  /* 0x000000ffff517224 */ /* 0x000fe400078e0042 */
[C---:B------:R-:W-:Y:S01]  /*54880*/  HMMA.1688.F32.TF32 R64, R112.reuse, R40, R84 ;  /* 0x000000287040723c */ /* 0x040fe20000081054 */
[----:B------:R-:W-:Y:S04]  /*54890*/  STL.64 [R1+0x4168], R82 ;  /* 0x0041685201007387 */ /* 0x000fe80000100a00 */
[----:B------:R1:W-:Y:S02]  /*548a0*/  STL.64 [R1+0x4160], R80 ;  /* 0x0041605001007387 */ /* 0x0003e40000100a00 */
[----:B-1----:R-:W-:Y:S01]  /*548b0*/  HMMA.1688.F32.TF32 R80, R112, R44, R88 ;  /* 0x0000002c7050723c */ /* 0x002fe20000081058 */
[----:B------:R-:W-:-:S15]  /*548c0*/  IMAD.MOV.U32 R71, RZ, RZ, R2 ;  /* 0x000000ffff477224 */ /* 0x000fde00078e0002 */
[----:B------:R-:W-:Y:S01]  /*548d0*/  STL.64 [R1+0x180], R64 ;  /* 0x0001804001007387 */ /* 0x000fe20000100a00 */
[----:B------:R-:W-:Y:S01]  /*548e0*/  IMAD.MOV.U32 R2, RZ, RZ, R67 ;  /* 0x000000ffff027224 */ /* 0x000fe200078e0043 */
[C---:B------:R-:W-:Y:S05]  /*548f0*/  HMMA.1688.F32.TF32 R212, R112.reuse, R32, R212 ;  /* 0x0000002070d4723c */ /* 0x040fea00000810d4 */
[----:B------:R-:W-:Y:S04]  /*54900*/  STL.64 [R1+0x190], R80 ;  /* 0x0001905001007387 */ /* 0x000fe80000100a00 */
[----:B------:R-:W-:Y:S04]  /*54910*/  STL.64 [R1+0x198], R82 ;  /* 0x0001985201007387 */ /* 0x000fe80000100a00 */
[----:B------:R2:W-:Y:S02]  /*54920*/  STL [R1+0x188], R66 ;  /* 0x0001884201007387 */ /* 0x0005e40000100800 */
[----:B--2---:R-:W-:Y:S01]  /*54930*/  HMMA.1688.F32.TF32 R64, R112, R36, R76 ;  /* 0x000000247040723c */ /* 0x004fe2000008104c */
[----:B------:R-:W-:Y:S01]  /*54940*/  IMAD.MOV.U32 R73, RZ, RZ, R230 ;  /* 0x000000ffff497224 */ /* 0x000fe200078e00e6 */
[----:B------:R-:W-:Y:S01]  /*54950*/  MOV R74, R229 ;  /* 0x000000e5004a7202 */ /* 0x000fe20000000f00 */
[----:B------:R-:W-:-:S05]  /*54960*/  IMAD.MOV.U32 R75, RZ, RZ, R228 ;  /* 0x000000ffff4b7224 */ /* 0x000fca00078e00e4 */
[----:B------:R-:W-:Y:S01]  /*54970*/  STL.64 [R1+0x4090], R214 ;  /* 0x004090d601007387 */ /* 0x000fe20000100a00 */
[----:B------:R-:W-:Y:S01]  /*54980*/  MOV R76, R240 ;  /* 0x000000f0004c7202 */ /* 0x000fe20000000f00 */
[----:B------:R-:W-:Y:S01]  /*54990*/  IMAD.MOV.U32 R77, RZ, RZ, R241 ;  /* 0x000000ffff4d7224 */ /* 0x000fe200078e00f1 */
[----:B------:R-:W-:Y:S01]  /*549a0*/  MOV R79, R243 ;  /* 0x000000f3004f7202 */ /* 0x000fe20000000f00 */
[C---:B------:R-:W-:Y:S01]  /*549b0*/  HMMA.1688.F32.TF32 R84, R112.reuse, R28, R72 ;  /* 0x0000001c7054723c */ /* 0x040fe20000081048 */
[----:B------:R-:W-:Y:S01]  /*549c0*/  IMAD.MOV.U32 R78, RZ, RZ, R242 ;  /* 0x000000ffff4e7224 */ /* 0x000fe200078e00f2 */
[----:B------:R-:W-:Y:S01]  /*549d0*/  MOV R175, R148 ;  /* 0x0000009400af7202 */ /* 0x000fe20000000f00 */
[----:B------:R-:W-:Y:S01]  /*549e0*/  IMAD.MOV.U32 R174, RZ, RZ, R149 ;  /* 0x000000ffffae7224 */ /* 0x000fe200078e0095 */
[----:B------:R-:W-:Y:S02]  /*549f0*/  LDS R228, [R231+UR12+0x6180] ;  /* 0x0061800ce7e47984 */ /* 0x000fe40008000800 */
[----:B---3--:R-:W-:Y:S05]  /*54a00*/  HMMA.1688.F32.TF32 R88, R112, R24, R68 ;  /* 0x000000187058723c */ /* 0x008fea0000081044 */
[----:B------:R-:W-:Y:S04]  /*54a10*/  STL.64 [R1+0x170], R64 ;  /* 0x0001704001007387 */ /* 0x000fe80000100a00 */
[----:B------:R-:W-:Y:S04]  /*54a20*/  STL.64 [R1+0x178], R66 ;  /* 0x0001784201007387 */ /* 0x000fe80000100a00 */
[----:B------:R1:W-:Y:S04]  /*54a30*/  STL.64 [R1+0x4088], R212 ;  /* 0x004088d401007387 */ /* 0x0003e80000100a00 */
        /* <DEDUP_REMOVED lines=13> */
[----:B------:R-:W4:Y:S01]  /*54b10*/  LDL.LU R105, [R1+0x714] ;  /* 0x0007140001697983 */ /* 0x000f220000300800 */
[----:B------:R-:W-:-:S03]  /*54b20*/  IMAD.MOV.U32 R72, RZ, RZ, R216 ;  /* 0x000000ffff487224 */ /* 0x000fc600078e00d8 */
[----:B------:R-:W4:Y:S01]  /*54b30*/  LDL.LU R106, [R1+0x718] ;  /* 0x00071800016a7983 */ /* 0x000f220000300800 */
[----:B------:R-:W-:-:S03]  /*54b40*/  MOV R73, R217 ;  /* 0x000000d900497202 */ /* 0x000fc60000000f00 */
[----:B------:R-:W4:Y:S01]  /*54b50*/  LDL.LU R107, [R1+0x71c] ;  /* 0x00071c00016b7983 */ /* 0x000f220000300800 */
[----:B------:R-:W-:-:S03]  /*54b60*/  IMAD.MOV.U32 R74, RZ, RZ, R218 ;  /* 0x000000ffff4a7224 */ /* 0x000fc600078e00da */
[----:B------:R-:W-:Y:S01]  /*54b70*/  STL.64 [R1+0x40a0], R86 ;  /* 0x0040a05601007387 */ /* 0x000fe20000100a00 */
[----:B------:R-:W-:-:S03]  /*54b80*/  IMAD.MOV.U32 R75, RZ, RZ, R219 ;  /* 0x000000ffff4b7224 */ /* 0x000fc600078e00db */
        /* <DEDUP_REMOVED lines=21> */
[C---:B------:R-:W-:Y:S03]  /*54ce0*/  HMMA.1688.F32.TF32 R124, R176.reuse, R52, R76 ;  /* 0x00000034b07c723c */ /* 0x040fe6000008104c */
[----:B------:R-:W-:Y:S03]  /*54cf0*/  STL.64 [R1+0x40b0], R90 ;  /* 0x0040b05a01007387 */ /* 0x000fe60000100a00 */
[----:B------:R-:W-:Y:S01]  /*54d00*/  HMMA.1688.F32.TF32 R128, R176, R48, R72 ;  /* 0x00000030b080723c */ /* 0x000fe20000081048 */
[----:B------:R1:W-:Y:S01]  /*54d10*/  STL.64 [R1+0x40a8], R88 ;  /* 0x0040a85801007387 */ /* 0x0003e20000100a00 */
[----:B------:R-:W-:-:S02]  /*54d20*/  IMAD.MOV.U32 R158, RZ, RZ, R145 ;  /* 0x000000ffff9e7224 */ /* 0x000fc400078e0091 */
[----:B------:R-:W-:Y:S01]  /*54d30*/  IMAD.MOV.U32 R159, RZ, RZ, R144 ;  /* 0x000000ffff9f7224 */ /* 0x000fe200078e0090 */
[----:B------:R-:W-:Y:S01]  /*54d40*/  LDS R230, [R231+UR12+0x6980] ;  /* 0x0069800ce7e67984 */ /* 0x000fe20008000800 */
[----:B------:R-:W-:Y:S01]  /*54d50*/  IMAD.MOV.U32 R244, RZ, RZ, R181 ;  /* 0x000000fffff47224 */ /* 0x000fe200078e00b5 */
[----:B------:R-:W-:Y:S01]  /*54d60*/  MOV R245, R182 ;  /* 0x000000b600f57202 */ /* 0x000fe20000000f00 */
[----:B------:R-:W-:Y:S01]  /*54d70*/  IMAD.MOV.U32 R246, RZ, RZ, R183 ;  /* 0x000000fffff67224 */ /* 0x000fe200078e00b7 */
[----:B------:R-:W-:Y:S01]  /*54d80*/  LDS R229, [R252+UR12+0x6180] ;  /* 0x0061800cfce57984 */ /* 0x000fe20008000800 */
[C---:B--2---:R-:W-:Y:S06]  /*54d90*/  HMMA.1688.F32.TF32 R92, R112.reuse, R20, R92 ;  /* 0x00000014705c723c */ /* 0x044fec000008105c */
[C---:B---3--:R-:W-:Y:S06]  /*54da0*/  HMMA.1688.F32.TF32 R96, R112.reuse, R16, R96 ;  /* 0x000000107060723c */ /* 0x048fec0000081060 */
[C---:B----4-:R-:W-:Y:S06]  /*54db0*/  HMMA.1688.F32.TF32 R100, R112.reuse, R12, R100 ;  /* 0x0000000c7064723c */ /* 0x050fec0000081064 */
[----:B------:R-:W-:Y:S05]  /*54dc0*/  HMMA.1688.F32.TF32 R104, R112, R8, R104 ;  /* 0x000000087068723c */ /* 0x000fea0000081068 */
[----:B------:R2:W-:Y:S04]  /*54dd0*/  STL.64 [R1+0x40c0], R94 ;  /* 0x0040c05e01007387 */ /* 0x0005e80000100a00 */
[----:B------:R-:W-:Y:S04]  /*54de0*/  STL.64 [R1+0x40b8], R92 ;  /* 0x0040b85c01007387 */ /* 0x000fe80000100a00 */
[----:B------:R3:W-:Y:S01]  /*54df0*/  STL.64 [R1+0x40d0], R98 ;  /* 0x0040d06201007387 */ /* 0x0007e20000100a00 */
[C---:B------:R-:W-:Y:S03]  /*54e00*/  HMMA.1688.F32.TF32 R116, R176.reuse, R60, R216 ;  /* 0x0000003cb074723c */ /* 0x040fe600000810d8 */
[----:B------:R-:W-:Y:S03]  /*54e10*/  STL.64 [R1+0x40c8], R96 ;  /* 0x0040c86001007387 */ /* 0x000fe60000100a00 */
[----:B------:R-:W-:Y:S01]  /*54e20*/  HMMA.1688.F32.TF32 R120, R176, R56, R136 ;  /* 0x00000038b078723c */ /* 0x000fe20000081088 */
[----:B------:R-:W-:Y:S04]  /*54e30*/  STL.64 [R1+0x40f8], R102 ;  /* 0x0040f86601007387 */ /* 0x000fe80000100a00 */
[----:B------:R-:W-:Y:S04]  /*54e40*/  STL.64 [R1+0x40f0], R100 ;  /* 0x0040f06401007387 */ /* 0x000fe80000100a00 */
[----:B------:R-:W-:Y:S01]  /*54e50*/  STL.64 [R1+0x4108], R106 ;  /* 0x0041086a01007387 */ /* 0x000fe20000100a00 */
[----:B------:R-:W-:Y:S03]  /*54e60*/  HMMA.1688.F32.TF32 R108, R112, R4, R232 ;  /* 0x00000004706c723c */ /* 0x000fe600000810e8 */
[----:B------:R-:W-:Y:S03]  /*54e70*/  STL.64 [R1+0x4100], R104 ;  /* 0x0041006801007387 */ /* 0x000fe60000100a00 */
[C---:B------:R-:W-:Y:S06]  /*54e80*/  HMMA.1688.F32.TF32 R132, R176.reuse, R44, R68 ;  /* 0x0000002cb084723c */ /* 0x040fec0000081044 */
[----:B------:R-:W-:Y:S01]  /*54e90*/  HMMA.1688.F32.TF32 R172, R176, R4, R172 ;  /* 0x00000004b0ac723c */ /* 0x000fe200000810ac */
[----:B-1----:R-:W-:Y:S01]  /*54ea0*/  MOV R212, R204 ;  /* 0x000000cc00d47202 */ /* 0x002fe20000000f00 */
[----:B------:R-:W-:Y:S01]  /*54eb0*/  IMAD.MOV.U32 R213, RZ, RZ, R205 ;  /* 0x000000ffffd57224 */ /* 0x000fe200078e00cd */
[----:B------:R-:W-:Y:S01]  /*54ec0*/  MOV R215, R207 ;  /* 0x000000cf00d77202 */ /* 0x000fe20000000f00 */
[----:B------:R-:W-:Y:S01]  /*54ed0*/  IMAD.MOV.U32 R214, RZ, RZ, R206 ;  /* 0x000000ffffd67224 */ /* 0x000fe200078e00ce */
[----:B------:R-:W-:Y:S01]  /*54ee0*/  MOV R88, R192 ;  /* 0x000000c000587202 */ /* 0x000fe20000000f00 */
[----:B------:R-:W-:Y:S01]  /*54ef0*/  HMMA.1688.F32.TF32 R112, R112, R248, R240 ;  /* 0x000000f87070723c */ /* 0x000fe200000810f0 */
[----:B------:R-:W-:Y:S01]  /*54f00*/  IMAD.MOV.U32 R89, RZ, RZ, R198 ;  /* 0x000000ffff597224 */ /* 0x000fe200078e00c6 */
[----:B------:R-:W-:Y:S01]  /*54f10*/  MOV R91, R197 ;  /* 0x000000c5005b7202 */ /* 0x000fe20000000f00 */
[----:B------:R-:W-:Y:S01]  /*54f20*/  IMAD.MOV.U32 R90, RZ, RZ, R196 ;  /* 0x000000ffff5a7224 */ /* 0x000fe200078e00c4 */
[----:B------:R-:W-:Y:S04]  /*54f30*/  LDS R232, [R0+UR12+0x7000] ;  /* 0x0070000c00e87984 */ /* 0x000fe80008000800 */
[----:B------:R-:W-:Y:S04]  /*54f40*/  STL.64 [R1+0x4118], R110 ;  /* 0x0041186e01007387 */ /* 0x000fe80000100a00 */
[----:B------:R-:W-:Y:S01]  /*54f50*/  STL.64 [R1+0x4110], R108 ;  /* 0x0041106c01007387 */ /* 0x000fe20000100a00 */
[----:B------:R-:W-:Y:S03]  /*54f60*/  HMMA.1688.F32.TF32 R156, R176, R20, R156 ;  /* 0x00000014b09c723c */ /* 0x000fe6000008109c */
[----:B------:R-:W-:Y:S04]  /*54f70*/  LDS R234, [R0+UR12+0x7800] ;  /* 0x0078000c00ea7984 */ /* 0x000fe80008000800 */
[----:B------:R-:W-:Y:S04]  /*54f80*/  LDS R233, [R3+UR12+0x7000] ;  /* 0x0070000c03e97984 */ /* 0x000fe80008000800 */
        /* <DEDUP_REMOVED lines=37> */
[----:B------:R-:W-:Y:S04]  /*551e0*/  STL.64 [R1+0x41a0], R132 ;  /* 0x0041a08401007387 */ /* 0x000fe80000100a00 */
[----:B------:R-:W1:Y:S01]  /*551f0*/  LDS R235, [R3+UR12+0x7800] ;  /* 0x0078000c03eb7984 */ /* 0x000e620008000800 */
[----:B------:R-:W-:Y:S01]  /*55200*/  IMAD.MOV.U32 R84, RZ, RZ, R227 ;  /* 0x000000ffff547224 */ /* 0x000fe200078e00e3 */
[----:B------:R-:W-:Y:S01]  /*55210*/  MOV R86, R225 ;  /* 0x000000e100567202 */ /* 0x000fe20000000f00 */
[----:B------:R-:W-:Y:S01]  /*55220*/  IMAD.MOV.U32 R85, RZ, RZ, R226 ;  /* 0x000000ffff557224 */ /* 0x000fe200078e00e2 */
[----:B------:R-:W1:Y:S01]  /*55230*/  LDS R231, [R252+UR12+0x6980] ;  /* 0x0069800cfce77984 */ /* 0x000e620008000800 */
[----:B------:R-:W-:Y:S01]  /*55240*/  IMAD.MOV.U32 R87, RZ, RZ, R224 ;  /* 0x000000ffff577224 */ /* 0x000fe200078e00e0 */
[----:B------:R-:W-:Y:S01]  /*55250*/  MOV R80, R193 ;  /* 0x000000c100507202 */ /* 0x000fe20000000f00 */
[----:B------:R-:W-:-:S02]  /*55260*/  IMAD.MOV.U32 R247, RZ, RZ, R191 ;  /* 0x000000fffff77224 */ /* 0x000fc400078e00bf */
[----:B------:R-:W-:Y:S01]  /*55270*/  IMAD.MOV.U32 R81, RZ, RZ, R194 ;  /* 0x000000ffff517224 */ /* 0x000fe200078e00c2 */
[----:B------:R-:W-:Y:S01]  /*55280*/  MOV R83, R199 ;  /* 0x000000c700537202 */ /* 0x000fe20000000f00 */
[----:B------:R-:W-:Y:S01]  /*55290*/  IMAD.MOV.U32 R82, RZ, RZ, R195 ;  /* 0x000000ffff527224 */ /* 0x000fe200078e00c3 */
[----:B--2---:R-:W-:Y:S01]  /*552a0*/  MOV R94, R51 ;  /* 0x00000033005e7202 */ /* 0x004fe20000000f00 */
[----:B---3--:R-:W-:Y:S01]  /*552b0*/  IMAD.MOV.U32 R98, RZ, RZ, R27 ;  /* 0x000000ffff627224 */ /* 0x008fe200078e001b */
[----:B------:R-:W-:Y:S01]  /*552c0*/  LDS R241, [R252+UR12+0x7000] ;  /* 0x0070000cfcf17984 */ /* 0x000fe20008000800 */
[----:B------:R-:W-:Y:S02]  /*552d0*/  IMAD.MOV.U32 R99, RZ, RZ, R26 ;  /* 0x000000ffff637224 */ /* 0x000fe400078e001a */
[----:B------:R-:W-:Y:S01]  /*552e0*/  IMAD.MOV.U32 R92, RZ, RZ, R38 ;  /* 0x000000ffff5c7224 */ /* 0x000fe200078e0026 */
[----:B------:R-:W-:Y:S01]  /*552f0*/  LDS R243, [R252+UR12+0x7800] ;  /* 0x0078000cfcf37984 */ /* 0x000fe20008000800 */
[C---:B----4-:R-:W-:Y:S06]  /*55300*/  HMMA.1688.F32.TF32 R140, R176.reuse, R36, R140 ;  /* 0x00000024b08c723c */ /* 0x050fec000008108c */
[C---:B------:R-:W-:Y:S06]  /*55310*/  HMMA.1688.F32.TF32 R136, R176.reuse, R40, R72 ;  /* 0x00000028b088723c */ /* 0x040fec0000081048 */
[C---:B------:R-:W-:Y:S06]  /*55320*/  HMMA.1688.F32.TF32 R144, R176.reuse, R32, R144 ;  /* 0x00000020b090723c */ /* 0x040fec0000081090 */
[C---:B------:R-:W-:Y:S06]  /*55330*/  HMMA.1688.F32.TF32 R148, R176.reuse, R28, R148 ;  /* 0x0000001cb094723c */ /* 0x040fec0000081094 */
[C---:B------:R-:W-:Y:S06]  /*55340*/  HMMA.1688.F32.TF32 R152, R176.reuse, R24, R152 ;  /* 0x00000018b098723c */ /* 0x040fec0000081098 */
[C---:B------:R-:W-:Y:S06]  /*55350*/  HMMA.1688.F32.TF32 R160, R176.reuse, R16, R160 ;  /* 0x00000010b0a0723c */ /* 0x040fec00000810a0 */
[C---:B------:R-:W-:Y:S01]  /*55360*/  HMMA.1688.F32.TF32 R164, R176.reuse, R12, R164 ;  /* 0x0000000cb0a4723c */ /* 0x040fe200000810a4 */
[----:B------:R-:W-:Y:S05]  /*55370*/  STL.64 [R1+0x41b8], R138 ;  /* 0x0041b88a01007387 */ /* 0x000fea0000100a00 */
        /* <DEDUP_REMOVED lines=25> */
[----:B------:R-:W4:Y:S04]  /*55510*/  LDL.LU R198, [R1+0x4398] ;  /* 0x0043980001c67983 */ /* 0x000f280000300800 */
[----:B------:R-:W2:Y:S04]  /*55520*/  LDL.LU R196, [R1+0x4394] ;  /* 0x0043940001c47983 */ /* 0x000ea80000300800 */
[----:B------:R-:W2:Y:S01]  /*55530*/  LDL.LU R197, [R1+0x4390] ;  /* 0x0043900001c57983 */ /* 0x000ea20000300800 */
[----:B------:R-:W-:Y:S01]  /*55540*/  IMAD.MOV.U32 R72, RZ, RZ, R200 ;  /* 0x000000ffff487224 */ /* 0x000fe200078e00c8 */
[----:B------:R-:W-:Y:S01]  /*55550*/  MOV R74, R202 ;  /* 0x000000ca004a7202 */ /* 0x000fe20000000f00 */
[----:B------:R-:W-:Y:S01]  /*55560*/  IMAD.MOV.U32 R73, RZ, RZ, R201 ;  /* 0x000000ffff497224 */ /* 0x000fe200078e00c9 */
[----:B------:R-:W2:Y:S01]  /*55570*/  LDL.LU R200, [R1+0x438c] ;  /* 0x00438c0001c87983 */ /* 0x000ea20000300800 */
[----:B------:R-:W-:-:S03]  /*55580*/  IMAD.MOV.U32 R75, RZ, RZ, R203 ;  /* 0x000000ffff4b7224 */ /* 0x000fc600078e00cb */
[----:B------:R-:W2:Y:S04]  /*55590*/  LDL.LU R201, [R1+0x4388] ;  /* 0x0043880001c97983 */ /* 0x000ea80000300800 */
[----:B------:R-:W2:Y:S04]  /*555a0*/  LDL.LU R202, [R1+0x4384] ;  /* 0x0043840001ca7983 */ /* 0x000ea80000300800 */
[----:B------:R-:W2:Y:S01]  /*555b0*/  LDL.LU R203, [R1+0x4380] ;  /* 0x0043800001cb7983 */ /* 0x000ea20000300800 */
[----:B------:R-:W-:Y:S01]  /*555c0*/  HMMA.1688.F32.TF32 R176, R176, R248, R68 ;  /* 0x000000f8b0b0723c */ /* 0x000fe20000081044 */
[----:B------:R-:W-:Y:S01]  /*555d0*/  IMAD.MOV.U32 R227, RZ, RZ, R220 ;  /* 0x000000ffffe37224 */ /* 0x000fe200078e00dc */
[----:B------:R-:W-:Y:S01]  /*555e0*/  MOV R225, R222 ;  /* 0x000000de00e17202 */ /* 0x000fe20000000f00 */
[----:B------:R-:W-:-:S04]  /*555f0*/  IMAD.MOV.U32 R226, RZ, RZ, R221 ;  /* 0x000000ffffe27224 */ /* 0x000fc800078e00dd */
[----:B------:R-:W-:Y:S01]  /*55600*/  MOV R68, R188 ;  /* 0x000000bc00447202 */ /* 0x000fe20000000f00 */
[----:B------:R-:W-:Y:S01]  /*55610*/  IMAD.MOV.U32 R69, RZ, RZ, R189 ;  /* 0x000000ffff457224 */ /* 0x000fe200078e00bd */
[----:B------:R-:W-:Y:S01]  /*55620*/  MOV R71, R184 ;  /* 0x000000b800477202 */ /* 0x000fe20000000f00 */
[----:B------:R-:W-:Y:S02]  /*55630*/  IMAD.MOV.U32 R70, RZ, RZ, R190 ;  /* 0x000000ffff467224 */ /* 0x000fe400078e00be */
[----:B------:R-:W-:Y:S01]  /*55640*/  IMAD.MOV.U32 R220, RZ, RZ, R185 ;  /* 0x000000ffffdc7224 */ /* 0x000fe200078e00b9 */
[----:B------:R-:W-:Y:S01]  /*55650*/  MOV R222, R187 ;  /* 0x000000bb00de7202 */ /* 0x000fe20000000f00 */
[----:B------:R-:W-:Y:S02]  /*55660*/  IMAD.MOV.U32 R221, RZ, RZ, R186 ;  /* 0x000000ffffdd7224 */ /* 0x000fe400078e00ba */
[----:B------:R-:W-:Y:S02]  /*55670*/  IMAD.MOV.U32 R224, RZ, RZ, R223 ;  /* 0x000000ffffe07224 */ /* 0x000fe400078e00df */
[----:B------:R-:W-:Y:S01]  /*55680*/  IMAD.MOV.U32 R223, RZ, RZ, R180 ;  /* 0x000000ffffdf7224 */ /* 0x000fe200078e00b4 */
[----:B-1----:R-:W-:Y:S06]  /*55690*/  HMMA.1688.F32.TF32 R80, R232, R58, R80 ;  /* 0x0000003ae850723c */ /* 0x002fec0000081050 */
[C---:B------:R-:W-:Y:S06]  /*556a0*/  HMMA.1688.F32.TF32 R72, R228.reuse, R16, R72 ;  /* 0x00000010e448723c */ /* 0x040fec0000081048 */
[----:B------:R-:W-:-:S12]  /*556b0*/  HMMA.1688.F32.TF32 R216, R228, R12, R88 ;  /* 0x0000000ce4d8723c */ /* 0x000fd80000081058 */
[----:B------:R-:W-:Y:S01]  /*556c0*/  IMAD.MOV.U32 R17, RZ, RZ, R80 ;  /* 0x000000ffff117224 */ /* 0x000fe200078e0050 */
[----:B------:R-:W-:Y:S01]  /*556d0*/  MOV R16, R81 ;  /* 0x0000005100107202 */ /* 0x000fe20000000f00 */
[----:B------:R-:W-:Y:S02]  /*556e0*/  IMAD.MOV.U32 R13, RZ, RZ, R82 ;  /* 0x000000ffff0d7224 */ /* 0x000fe400078e0052 */
[----:B------:R-:W-:Y:S02]  /*556f0*/  IMAD.MOV.U32 R12, RZ, RZ, R83 ;  /* 0x000000ffff0c7224 */ /* 0x000fe400078e0053 */
[----:B------:R-:W-:Y:S07]  /*55700*/  HMMA.1688.F32.TF32 R80, R232, R54, R244 ;  /* 0x00000036e850723c */ /* 0x000fee00000810f4 */
[----:B------:R-:W-:-:S02]  /*55710*/  IMAD.MOV.U32 R244, RZ, RZ, R10 ;  /* 0x000000fffff47224 */ /* 0x000fc400078e000a */
[----:B------:R-:W-:Y:S02]  /*55720*/  IMAD.MOV.U32 R245, RZ, RZ, R11 ;  /* 0x000000fffff57224 */ /* 0x000fe400078e000b */
[----:B---3--:R-:W-:Y:S02]  /*55730*/  IMAD.MOV.U32 R67, RZ, RZ, R192 ;  /* 0x000000ffff437224 */ /* 0x008fe400078e00c0 */
[----:B----4-:R-:W-:Y:S02]  /*55740*/  IMAD.MOV.U32 R66, RZ, RZ, R198 ;  /* 0x000000ffff427224 */ /* 0x010fe400078e00c6 */
[----:B--2---:R-:W-:Y:S02]  /*55750*/  IMAD.MOV.U32 R64, RZ, RZ, R196 ;  /* 0x000000ffff407224 */ /* 0x004fe400078e00c4 */
[----:B------:R-:W2:Y:S01]  /*55760*/  LDL.LU R196, [R1+0x437c] ;  /* 0x00437c0001c47983 */ /* 0x000ea20000300800 */
[----:B------:R-:W-:-:S03]  /*55770*/  MOV R65, R197 ;  /* 0x000000c500417202 */ /* 0x000fc60000000f00 */
[----:B------:R-:W2:Y:S04]  /*55780*/  LDL.LU R197, [R1+0x4378] ;  /* 0x0043780001c57983 */ /* 0x000ea80000300800 */
[----:B------:R-:W2:Y:S04]  /*55790*/  LDL.LU R198, [R1+0x4374] ;  /* 0x0043740001c67983 */ /* 0x000ea80000300800 */
        /* <DEDUP_REMOVED lines=23> */
[C---:B------:R-:W-:Y:S06]  /*55910*/  HMMA.1688.F32.TF32 R200, R228.reuse, R36, R200 ;  /* 0x00000024e4c8723c */ /* 0x040fec00000810c8 */
[C---:B------:R-:W-:Y:S06]  /*55920*/  HMMA.1688.F32.TF32 R64, R228.reuse, R32, R64 ;  /* 0x00000020e440723c */ /* 0x040fec0000081040 */
[C---:B------:R-:W-:Y:S06]  /*55930*/  HMMA.1688.F32.TF32 R204, R228.reuse, R28, R204 ;  /* 0x0000001ce4cc723c */ /* 0x040fec00000810cc */
[C---:B------:R-:W-:Y:S06]  /*55940*/  HMMA.1688.F32.TF32 R68, R228.reuse, R24, R68 ;  /* 0x00000018e444723c */ /* 0x040fec0000081044 */
[C---:B------:R-:W-:Y:S06]  /*55950*/  HMMA.1688.F32.TF32 R208, R228.reuse, R20, R208 ;  /* 0x00000014e4d0723c */ /* 0x040fec00000810d0 */
[C---:B------:R-:W-:Y:S06]  /*55960*/  HMMA.1688.F32.TF32 R220, R228.reuse, R8, R220 ;  /* 0x00000008e4dc723c */ /* 0x040fec00000810dc */
[----:B------:R-:W-:Y:S01]  /*55970*/  HMMA.1688.F32.TF32 R224, R228, R4, R224 ;  /* 0x00000004e4e0723c */ /* 0x000fe200000810e0 */
[----:B------:R-:W-:Y:S01]  /*55980*/  MOV R246, R18 ;  /* 0x0000001200f67202 */ /* 0x000fe20000000f00 */
[----:B------:R-:W-:Y:S01]  /*55990*/  IMAD.MOV.U32 R247, RZ, RZ, R19 ;  /* 0x000000fffff77224 */ /* 0x000fe200078e0013 */
[----:B------:R-:W2:Y:S04]  /*559a0*/  LDL.LU R18, [R1+0x4324] ;  /* 0x0043240001127983 */ /* 0x000ea80000300800 */
[----:B------:R-:W2:Y:S01]  /*559b0*/  LDL.LU R19, [R1+0x4320] ;  /* 0x0043200001137983 */ /* 0x000ea20000300800 */
[----:B------:R-:W-:Y:S01]  /*559c0*/  IMAD.MOV.U32 R88, RZ, RZ, R31 ;  /* 0x000000ffff587224 */ /* 0x000fe200078e001f */
[----:B------:R-:W-:Y:S01]  /*559d0*/  MOV R90, R251 ;  /* 0x000000fb005a7202 */ /* 0x000fe20000000f00 */
[----:B------:R-:W-:-:S02]  /*559e0*/  IMAD.MOV.U32 R89, RZ, RZ, R30 ;  /* 0x000000ffff597224 */ /* 0x000fc400078e001e */
[----:B------:R-:W-:Y:S01]  /*559f0*/  IMAD.MOV.U32 R91, RZ, RZ, R250 ;  /* 0x000000ffff5b7224 */ /* 0x000fe200078e00fa */
[C---:B----4-:R-:W-:Y:S06]  /*55a00*/  HMMA.1688.F32.TF32 R76, R228.reuse, R40, R76 ;  /* 0x00000028e44c723c */ /* 0x050fec000008104c */
[C---:B---3--:R-:W-:Y:S06]  /*55a10*/  HMMA.1688.F32.TF32 R184, R228.reuse, R56, R184 ;  /* 0x00000038e4b8723c */ /* 0x048fec00000810b8 */
[C---:B--2---:R-:W-:Y:S06]  /*55a20*/  HMMA.1688.F32.TF32 R180, R228.reuse, R60, R180 ;  /* 0x0000003ce4b4723c */ /* 0x044fec00000810b4 */
[C---:B------:R-:W-:Y:S06]  /*55a30*/  HMMA.1688.F32.TF32 R188, R228.reuse, R52, R188 ;  /* 0x00000034e4bc723c */ /* 0x040fec00000810bc */
[C---:B------:R-:W-:Y:S06]  /*55a40*/  HMMA.1688.F32.TF32 R192, R228.reuse, R48, R192 ;  /* 0x00000030e4c0723c */ /* 0x040fec00000810c0 */
[C---:B------:R-:W-:Y:S06]  /*55a50*/  HMMA.1688.F32.TF32 R196, R228.reuse, R44, R196 ;  /* 0x0000002ce4c4723c */ /* 0x040fec00000810c4 */
[----:B------:R-:W-:Y:S06]  /*55a60*/  HMMA.1688.F32.TF32 R228, R228, R248, R84 ;  /* 0x000000f8e4e4723c */ /* 0x000fec0000081054 */
[----:B------:R-:W-:Y:S07]  /*55a70*/  HMMA.1688.F32.TF32 R84, R232, R62, R212 ;  /* 0x0000003ee854723c */ /* 0x000fee00000810d4 */
[----:B------:R-:W-:Y:S01]  /*55a80*/  IMAD.MOV.U32 R212, RZ, RZ, R22 ;  /* 0x000000ffffd47224 */ /* 0x000fe200078e0016 */
[----:B------:R-:W-:Y:S01]  /*55a90*/  MOV R213, R23 ;  /* 0x0000001700d57202 */ /* 0x000fe20000000f00 */
[----:B------:R-:W2:Y:S01]  /*55aa0*/  LDL.LU R22, [R1+0x431c] ;  /* 0x00431c0001167983 */ /* 0x000ea20000300800 */
[----:B------:R-:W-:-:S02]  /*55ab0*/  IMAD.MOV.U32 R214, RZ, RZ, R6 ;  /* 0x000000ffffd67224 */ /* 0x000fc400078e0006 */
[----:B------:R-:W-:Y:S01]  /*55ac0*/  IMAD.MOV.U32 R215, RZ, RZ, R7 ;  /* 0x000000ffffd77224 */ /* 0x000fe200078e0007 */
[----:B------:R-:W3:Y:S04]  /*55ad0*/  LDL.LU R23, [R1+0x4318] ;  /* 0x0043180001177983 */ /* 0x000ee80000300800 */
[----:B------:R-:W4:Y:S04]  /*55ae0*/  LDL.LU R6, [R1+0x4314] ;  /* 0x0043140001067983 */ /* 0x000f280000300800 */
[----:B------:R-:W4:Y:S03]  /*55af0*/  LDL.LU R7, [R1+0x4310] ;  /* 0x0043100001077983 */ /* 0x000f260000300800 */
[----:B------:R-:W-:Y:S01]  /*55b00*/  IMAD.MOV.U32 R9, RZ, RZ, R84 ;  /* 0x000000ffff097224 */ /* 0x000fe200078e0054 */
[----:B------:R-:W-:Y:S01]  /*55b10*/  MOV R84, R14 ;  /* 0x0000000e00547202 */ /* 0x000fe20000000f00 */
[----:B------:R-:W-:Y:S01]  /*55b20*/  IMAD.MOV.U32 R8, RZ, RZ, R85 ;  /* 0x000000ffff087224 */ /* 0x000fe200078e0055 */
[----:B------:R-:W4:Y:S01]  /*55b30*/  LDL.LU R14, [R1+0x430c] ;  /* 0x00430c00010e7983 */ /* 0x000f220000300800 */
[----:B------:R-:W-:-:S03]  /*55b40*/  IMAD.MOV.U32 R85, RZ, RZ, R15 ;  /* 0x000000ffff557224 */ /* 0x000fc600078e000f */
[----:B------:R-:W4:Y:S01]  /*55b50*/  LDL.LU R15, [R1+0x4308] ;  /* 0x00430800010f7983 */ /* 0x000f220000300800 */
[----:B------:R-:W-:Y:S01]  /*55b60*/  MOV R5, R86 ;  /* 0x0000005600057202 */ /* 0x000fe20000000f00 */
[----:B------:R-:W-:Y:S01]  /*55b70*/  IMAD.MOV.U32 R4, RZ, RZ, R87 ;  /* 0x000000ffff047224 */ /* 0x000fe200078e0057 */
[----:B------:R-:W-:Y:S01]  /*55b80*/  MOV R87, R34 ;  /* 0x0000002200577202 */ /* 0x000fe20000000f00 */
[----:B------:R-:W-:Y:S02]  /*55b90*/  IMAD.MOV.U32 R86, RZ, RZ, R35 ;  /* 0x000000ffff567224 */ /* 0x000fe400078e0023 */
[----:B------:R-:W4:Y:S04]  /*55ba0*/  LDL.LU R35, [R1+0x4304] ;  /* 0x0043040001237983 */ /* 0x000f280000300800 */
        /* <DEDUP_REMOVED lines=13> */
[----:B--2---:R-:W-:Y:S01]  /*55c80*/  IMAD.MOV.U32 R101, RZ, RZ, R22 ;  /* 0x000000ffff657224 */ /* 0x004fe200078e0016 */
[----:B---3--:R-:W-:Y:S02]  /*55c90*/  MOV R100, R23 ;  /* 0x0000001700647202 */ /* 0x008fe40000000f00 */
[----:B------:R-:W2:Y:S04]  /*55ca0*/  LDL.LU R23, [R1+0x42dc] ;  /* 0x0042dc0001177983 */ /* 0x000ea80000300800 */
[----:B------:R-:W3:Y:S04]  /*55cb0*/  LDL.LU R22, [R1+0x42d8] ;  /* 0x0042d80001167983 */ /* 0x000ee80000300800 */
[----:B------:R-:W3:Y:S01]  /*55cc0*/  LDL.LU R19, [R1+0x42d4] ;  /* 0x0042d40001137983 */ /* 0x000ee20000300800 */
[----:B----4-:R-:W-:-:S03]  /*55cd0*/  MOV R106, R7 ;  /* 0x00000007006a7202 */ /* 0x010fc60000000f00 */
[----:B------:R-:W4:Y:S01]  /*55ce0*/  LDL.LU R18, [R1+0x42d0] ;  /* 0x0042d00001127983 */ /* 0x000f220000300800 */
[----:B------:R-:W-:Y:S02]  /*55cf0*/  IMAD.MOV.U32 R105, RZ, RZ, R14 ;  /* 0x000000ffff697224 */ /* 0x000fe400078e000e */
[----:B------:R-:W-:Y:S02]  /*55d00*/  IMAD.MOV.U32 R104, RZ, RZ, R15 ;  /* 0x000000ffff687224 */ /* 0x000fe400078e000f */
        /* <DEDUP_REMOVED lines=17> */
[----:B------:R-:W-:-:S02]  /*55e20*/  IMAD.MOV.U32 R114, RZ, RZ, R250 ;  /* 0x000000ffff727224 */ /* 0x000fc400078e00fa */
[----:B------:R-:W-:Y:S01]  /*55e30*/  IMAD.MOV.U32 R115, RZ, RZ, R251 ;  /* 0x000000ffff737224 */ /* 0x000fe200078e00fb */
[----:B------:R-:W4:Y:S04]  /*55e40*/  LDL.LU R250, [R1+0x42b4] ;  /* 0x0042b40001fa7983 */ /* 0x000f280000300800 */
[----:B------:R-:W4:Y:S01]  /*55e50*/  LDL.LU R251, [R1+0x42b0] ;  /* 0x0042b00001fb7983 */ /* 0x000f220000300800 */
        /* <DEDUP_REMOVED lines=11> */
[----:B------:R-:W-:Y:S01]  /*55f10*/  IMAD.MOV.U32 R80, RZ, RZ, R47 ;  /* 0x000000ffff507224 */ /* 0x000fe200078e002f */
[----:B------:R-:W-:Y:S01]  /*55f20*/  MOV R20, R83 ;  /* 0x0000005300147202 */ /* 0x000fe20000000f00 */
[----:B------:R-:W-:Y:S02]  /*55f30*/  IMAD.MOV.U32 R21, RZ, RZ, R82 ;  /* 0x000000ffff157224 */ /* 0x000fe400078e0052 */
[----:B------:R-:W-:-:S02]  /*55f40*/  IMAD.MOV.U32 R82, RZ, RZ, R42 ;  /* 0x000000ffff527224 */ /* 0x000fc400078e002a */
[----:B------:R-:W-:Y:S01]  /*55f50*/  IMAD.MOV.U32 R83, RZ, RZ, R43 ;  /* 0x000000ffff537224 */ /* 0x000fe200078e002b */
[----:B--2---:R-:W-:Y:S01]  /*55f60*/  MOV R117, R23 ;  /* 0x0000001700757202 */ /* 0x004fe20000000f00 */
[----:B---3--:R-:W-:Y:S02]  /*55f70*/  IMAD.MOV.U32 R116, RZ, RZ, R22 ;  /* 0x000000ffff747224 */ /* 0x008fe400078e0016 */
[----:B------:R-:W-:Y:S01]  /*55f80*/  IMAD.MOV.U32 R123, RZ, RZ, R19 ;  /* 0x000000ffff7b7224 */ /* 0x000fe200078e0013 */
[----:B----4-:R-:W-:Y:S01]  /*55f90*/  MOV R122, R18 ;  /* 0x00000012007a7202 */ /* 0x010fe20000000f00 */
[----:B------:R-:W-:Y:S02]  /*55fa0*/  IMAD.MOV.U32 R121, RZ, RZ, R15 ;  /* 0x000000ffff797224 */ /* 0x000fe400078e000f */
[----:B------:R-:W-:Y:S02]  /*55fb0*/  IMAD.MOV.U32 R120, RZ, RZ, R14 ;  /* 0x000000ffff787224 */ /* 0x000fe400078e000e */
[----:B------:R-:W-:Y:S01]  /*55fc0*/  IMAD.MOV.U32 R125, RZ, RZ, R7 ;  /* 0x000000ffff7d7224 */ /* 0x000fe200078e0007 */
[----:B------:R-:W-:-:S02]  /*55fd0*/  MOV R124, R6 ;  /* 0x00000006007c7202 */ /* 0x000fc40000000f00 */
[----:B------:R-:W2:Y:S04]  /*55fe0*/  LDL.LU R6, [R1+0x42ac] ;  /* 0x0042ac0001067983 */ /* 0x000ea80000300800 */
[----:B------:R-:W2:Y:S01]  /*55ff0*/  LDL.LU R7, [R1+0x42a8] ;  /* 0x0042a80001077983 */ /* 0x000ea20000300800 */
[----:B------:R-:W-:-:S03]  /*56000*/  IMAD.MOV.U32 R126, RZ, RZ, R10 ;  /* 0x000000ffff7e7224 */ /* 0x000fc600078e000a */
[----:B------:R-:W3:Y:S01]  /*56010*/  LDL.LU R10, [R1+0x42a4] ;  /* 0x0042a400010a7983 */ /* 0x000ee20000300800 */
[----:B------:R-:W-:-:S03]  /*56020*/  MOV R127, R11 ;  /* 0x0000000b007f7202 */ /* 0x000fc60000000f00 */
        /* <DEDUP_REMOVED lines=21> */
[----:B------:R-:W-:-:S05]  /*56180*/  LOP3.LUT R61, R0, 0x40, RZ, 0x3c, !PT ;  /* 0x00000040003d7812 */ /* 0x000fca00078e3cff */
[----:B------:R-:W-:Y:S04]  /*56190*/  LDS R240, [R61+UR12+0x7000] ;  /* 0x0070000c3df07984 */ /* 0x000fe80008000800 */
[----:B------:R-:W1:Y:S01]  /*561a0*/  LDS R242, [R61+UR12+0x7800] ;  /* 0x0078000c3df27984 */ /* 0x000e620008000800 */
[C---:B------:R-:W-:Y:S06]  /*561b0*/  HMMA.1688.F32.TF32 R84, R232.reuse, R250, R84 ;  /* 0x000000fae854723c */ /* 0x040fec0000081054 */
[C---:B--2---:R-:W-:Y:S06]  /*561c0*/  HMMA.1688.F32.TF32 R88, R232.reuse, R6, R88 ;  /* 0x00000006e858723c */ /* 0x044fec0000081058 */
[C---:B---3--:R-:W-:Y:S06]  /*561d0*/  HMMA.1688.F32.TF32 R92, R232.reuse, R10, R92 ;  /* 0x0000000ae85c723c */ /* 0x048fec000008105c */
[C---:B----4-:R-:W-:Y:S06]  /*561e0*/  HMMA.1688.F32.TF32 R96, R232.reuse, R14, R96 ;  /* 0x0000000ee860723c */ /* 0x050fec0000081060 */
[C---:B------:R-:W-:Y:S06]  /*561f0*/  HMMA.1688.F32.TF32 R100, R232.reuse, R18, R100 ;  /* 0x00000012e864723c */ /* 0x040fec0000081064 */
[C---:B------:R-:W-:Y:S06]  /*56200*/  HMMA.1688.F32.TF32 R104, R232.reuse, R22, R104 ;  /* 0x00000016e868723c */ /* 0x040fec0000081068 */
[C---:B------:R-:W-:Y:S06]  /*56210*/  HMMA.1688.F32.TF32 R108, R232.reuse, R26, R108 ;  /* 0x0000001ae86c723c */ /* 0x040fec000008106c */
[C---:B------:R-:W-:Y:S06]  /*56220*/  HMMA.1688.F32.TF32 R112, R232.reuse, R30, R112 ;  /* 0x0000001ee870723c */ /* 0x040fec0000081070 */
[----:B------:R-:W-:-:S15]  /*56230*/  HMMA.1688.F32.TF32 R116, R232, R34, R116 ;  /* 0x00000022e874723c */ /* 0x000fde0000081074 */
[----:B------:R-:W-:-:S08]  /*56240*/  NOP ;  /* 0x0000000000007918 */ /* 0x000fd00000000000 */
        /* <DEDUP_REMOVED lines=20> */
[C---:B------:R-:W-:Y:S01]  /*56390*/  HMMA.1688.F32.TF32 R80, R240.reuse, R50, R236 ;  /* 0x00000032f050723c */ /* 0x040fe200000810ec */
[----:B------:R-:W-:Y:S04]  /*563a0*/  LDS R236, [R0+UR12+0x7080] ;  /* 0x0070800c00ec7984 */ /* 0x000fe80008000800 */
[----:B------:R-:W-:Y:S01]  /*563b0*/  LDS R238, [R0+UR12+0x7880] ;  /* 0x0078800c00ee7984 */ /* 0x000fe20008000800 */
[----:B-1----:R-:W-:Y:S03]  /*563c0*/  HMMA.1688.F32.TF32 R84, R240, R54, R244 ;  /* 0x00000036f054723c */ /* 0x002fe600000810f4 */
[----:B------:R-:W-:Y:S04]  /*563d0*/  STL.64 [R1+0x390], R92 ;  /* 0x0003905c01007387 */ /* 0x000fe80000100a00 */
[----:B------:R-:W-:Y:S04]  /*563e0*/  STL.64 [R1+0x398], R94 ;  /* 0x0003985e01007387 */ /* 0x000fe80000100a00 */
[----:B------:R-:W-:Y:S04]  /*563f0*/  STL.64 [R1+0x380], R88 ;  /* 0x0003805801007387 */ /* 0x000fe80000100a00 */
[----:B------:R-:W-:Y:S04]  /*56400*/  STL.64 [R1+0x388], R90 ;  /* 0x0003885a01007387 */ /* 0x000fe80000100a00 */
[----:B------:R-:W2:Y:S04]  /*56410*/  LDL.LU R244, [R1+0x2a0] ;  /* 0x0002a00001f47983 */ /* 0x000ea80000300800 */
[----:B------:R-:W-:Y:S04]  /*56420*/  STL.64 [R1+0x350], R84 ;  /* 0x0003505401007387 */ /* 0x000fe80000100a00 */
[----:B------:R-:W-:Y:S04]  /*56430*/  STL.64 [R1+0x358], R86 ;  /* 0x0003585601007387 */ /* 0x000fe80000100a00 */
[----:B------:R1:W-:Y:S04]  /*56440*/  STL.64 [R1+0x330], R80 ;  /* 0x0003305001007387 */ /* 0x0003e80000100a00 */
[----:B------:R3:W-:Y:S04]  /*56450*/  STL.64 [R1+0x338], R82 ;  /* 0x0003385201007387 */ /* 0x0007e80000100a00 */
[----:B------:R-:W2:Y:S04]  /*56460*/  LDL.LU R245, [R1+0x2a4] ;  /* 0x0002a40001f57983 */ /* 0x000ea80000300800 */
[----:B------:R-:W2:Y:S04]  /*56470*/  LDL.LU R246, [R1+0x2a8] ;  /* 0x0002a80001f67983 */ /* 0x000ea80000300800 */
[----:B------:R-:W2:Y:S04]  /*56480*/  LDL.LU R247, [R1+0x2ac] ;  /* 0x0002ac0001f77983 */ /* 0x000ea80000300800 */
[----:B-1----:R-:W4:Y:S04]  /*56490*/  LDL.LU R80, [R1+0x2b0] ;  /* 0x0002b00001507983 */ /* 0x002f280000300800 */
[----:B------:R-:W4:Y:S04]  /*564a0*/  LDL.LU R81, [R1+0x2b4] ;  /* 0x0002b40001517983 */ /* 0x000f280000300800 */
[----:B---3--:R-:W4:Y:S04]  /*564b0*/  LDL.LU R82, [R1+0x2b8] ;  /* 0x0002b80001527983 */ /* 0x008f280000300800 */
[----:B------:R-:W4:Y:S01]  /*564c0*/  LDL.LU R83, [R1+0x2bc] ;  /* 0x0002bc0001537983 */ /* 0x000f220000300800 */
[C---:B------:R-:W-:Y:S03]  /*564d0*/  HMMA.1688.F32.TF32 R124, R232.reuse, R42, R124 ;  /* 0x0000002ae87c723c */ /* 0x040fe6000008107c */
[----:B------:R-:W3:Y:S04]  /*564e0*/  LDL.LU R212, [R1+0x2c0] ;  /* 0x0002c00001d47983 */ /* 0x000ee80000300800 */
[----:B------:R-:W3:Y:S04]  /*564f0*/  LDL.LU R213, [R1+0x2c4] ;  /* 0x0002c40001d57983 */ /* 0x000ee80000300800 */
[----:B------:R-:W3:Y:S04]  /*56500*/  LDL.LU R214, [R1+0x2c8] ;  /* 0x0002c80001d67983 */ /* 0x000ee80000300800 */
[----:B------:R-:W3:Y:S01]  /*56510*/  LDL.LU R215, [R1+0x2cc] ;  /* 0x0002cc0001d77983 */ /* 0x000ee20000300800 */
[----:B------:R-:W-:Y:S03]  /*56520*/  HMMA.1688.F32.TF32 R128, R232, R46, R128 ;  /* 0x0000002ee880723c */ /* 0x000fe60000081080 */
        /* <DEDUP_REMOVED lines=27> */
[----:B------:R-:W3:Y:S01]  /*566e0*/  LDL.LU R119, [R1+0x37c] ;  /* 0x00037c0001777983 */ /* 0x000ee20000300800 */
        /* <DEDUP_REMOVED lines=50> */
[----:B------:R-:W-:Y:S01]  /*56a10*/  MOV R57, R120 ;  /* 0x0000007800397202 */ /* 0x000fe20000000f00 */
[----:B------:R-:W-:-:S02]  /*56a20*/  IMAD.MOV.U32 R56, RZ, RZ, R121 ;  /* 0x000000ffff387224 */ /* 0x000fc400078e0079 */
[----:B------:R-:W4:Y:S01]  /*56a30*/  LDL.LU R120, [R1+0x3a0] ;  /* 0x0003a00001787983 */ /* 0x000f220000300800 */
[----:B------:R-:W-:Y:S01]  /*56a40*/  IMAD.MOV.U32 R53, RZ, RZ, R122 ;  /* 0x000000ffff357224 */ /* 0x000fe200078e007a */
[----:B------:R-:W-:Y:S02]  /*56a50*/  MOV R52, R123 ;  /* 0x0000007b00347202 */ /* 0x000fe40000000f00 */
        /* <DEDUP_REMOVED lines=15> */
[----:B------:R-:W-:Y:S04]  /*56b50*/  LDS R237, [R3+UR12+0x7080] ;  /* 0x0070800c03ed7984 */ /* 0x000fe80008000800 */
[----:B------:R-:W1:Y:S04]  /*56b60*/  LDS R239, [R3+UR12+0x7880] ;  /* 0x0078800c03ef7984 */ /* 0x000e680008000800 */
[----:B------:R-:W-:Y:S04]  /*56b70*/  LDS R232, [R61+UR12+0x7080] ;  /* 0x0070800c3de87984 */ /* 0x000fe80008000800 */
[----:B------:R-:W-:Y:S04]  /*56b80*/  LDS R234, [R61+UR12+0x7880] ;  /* 0x0078800c3dea7984 */ /* 0x000fe80008000800 */
[----:B------:R-:W-:Y:S04]  /*56b90*/  LDS R233, [R252+UR12+0x7080] ;  /* 0x0070800cfce97984 */ /* 0x000fe80008000800 */
[----:B------:R-:W1:Y:S01]  /*56ba0*/  LDS R235, [R252+UR12+0x7880] ;  /* 0x0078800cfceb7984 */ /* 0x000e620008000800 */
[C---:B---3--:R-:W-:Y:S06]  /*56bb0*/  HMMA.1688.F32.TF32 R116, R240.reuse, R250, R116 ;  /* 0x000000faf074723c */ /* 0x048fec0000081074 */
[C---:B--2---:R-:W-:Y:S06]  /*56bc0*/  HMMA.1688.F32.TF32 R124, R240.reuse, R10, R124 ;  /* 0x0000000af07c723c */ /* 0x044fec000008107c */
[C---:B----4-:R-:W-:Y:S06]  /*56bd0*/  HMMA.1688.F32.TF32 R128, R240.reuse, R14, R128 ;  /* 0x0000000ef080723c */ /* 0x050fec0000081080 */
[C---:B------:R-:W-:Y:S06]  /*56be0*/  HMMA.1688.F32.TF32 R140, R240.reuse, R26, R140 ;  /* 0x0000001af08c723c */ /* 0x040fec000008108c */
[C---:B------:R-:W-:Y:S06]  /*56bf0*/  HMMA.1688.F32.TF32 R144, R240.reuse, R30, R144 ;  /* 0x0000001ef090723c */ /* 0x040fec0000081090 */
[C---:B------:R-:W-:Y:S06]  /*56c00*/  HMMA.1688.F32.TF32 R148, R240.reuse, R34, R148 ;  /* 0x00000022f094723c */ /* 0x040fec0000081094 */
[C---:B------:R-:W-:Y:S06]  /*56c10*/  HMMA.1688.F32.TF32 R156, R240.reuse, R42, R156 ;  /* 0x0000002af09c723c */ /* 0x040fec000008109c */
[C---:B------:R-:W-:Y:S06]  /*56c20*/  HMMA.1688.F32.TF32 R160, R240.reuse, R46, R160 ;  /* 0x0000002ef0a0723c */ /* 0x040fec00000810a0 */
[----:B------:R-:W-:-:S15]  /*56c30*/  HMMA.1688.F32.TF32 R152, R240, R38, R152 ;  /* 0x00000026f098723c */ /* 0x000fde0000081098 */
[----:B------:R-:W-:-:S02]  /*56c40*/  NOP ;  /* 0x0000000000007918 */ /* 0x000fc40000000000 */
[----:B------:R-:W-:Y:S01]  /*56c50*/  STL.64 [R1+0x4e0], R160 ;  /* 0x0004e0a001007387 */ /* 0x000fe20000100a00 */
[C---:B------:R-:W-:Y:S03]  /*56c60*/  HMMA.1688.F32.TF32 R132, R240.reuse, R18, R132 ;  /* 0x00000012f084723c */ /* 0x040fe60000081084 */
[----:B------:R-:W-:Y:S03]  /*56c70*/  STL.64 [R1+0x4e8], R162 ;  /* 0x0004e8a201007387 */ /* 0x000fe60000100a00 */
[C---:B------:R-:W-:Y:S01]  /*56c80*/  HMMA.1688.F32.TF32 R136, R240.reuse, R22, R136 ;  /* 0x00000016f088723c */ /* 0x040fe20000081088 */
[----:B------:R-:W-:Y:S04]  /*56c90*/  STL.64 [R1+0x4d0], R156 ;  /* 0x0004d09c01007387 */ /* 0x000fe80000100a00 */
[----:B------:R-:W-:Y:S04]  /*56ca0*/  STL.64 [R1+0x4d8], R158 ;  /* 0x0004d89e01007387 */ /* 0x000fe80000100a00 */
[----:B------:R-:W-:Y:S01]  /*56cb0*/  STL.64 [R1+0x4c0], R152 ;  /* 0x0004c09801007387 */ /* 0x000fe20000100a00 */
[----:B------:R-:W-:Y:S03]  /*56cc0*/  HMMA.1688.F32.TF32 R120, R240, R6, R120 ;  /* 0x00000006f078723c */ /* 0x000fe60000081078 */
        /* <DEDUP_REMOVED lines=20> */
[----:B------:R-:W-:Y:S04]  /*56e10*/  LDS R240, [R0+UR12+0x7100] ;  /* 0x0071000c00f07984 */ /* 0x000fe80008000800 */
[----:B------:R-:W-:Y:S01]  /*56e20*/  LDS R242, [R0+UR12+0x7900] ;  /* 0x0079000c00f27984 */ /* 0x000fe20008000800 */
[C---:B------:R-:W-:Y:S03]  /*56e30*/  HMMA.1688.F32.TF32 R112, R236.reuse, R54, R104 ;  /* 0x00000036ec70723c */ /* 0x040fe60000081068 */
[----:B------:R-:W-:Y:S03]  /*56e40*/  LDS R241, [R3+UR12+0x7100] ;  /* 0x0071000c03f17984 */ /* 0x000fe60008000800 */
[C---:B--2---:R-:W-:Y:S01]  /*56e50*/  HMMA.1688.F32.TF32 R116, R236.reuse, R58, R108 ;  /* 0x0000003aec74723c */ /* 0x044fe2000008106c */
[----:B------:R-:W1:Y:S05]  /*56e60*/  LDS R243, [R3+UR12+0x7900] ;  /* 0x0079000c03f37984 */ /* 0x000e6a0008000800 */
[C---:B------:R-:W-:Y:S06]  /*56e70*/  HMMA.1688.F32.TF32 R108, R236.reuse, R50, R100 ;  /* 0x00000032ec6c723c */ /* 0x040fec0000081064 */
[C---:B------:R-:W-:Y:S06]  /*56e80*/  HMMA.1688.F32.TF32 R104, R236.reuse, R46, R96 ;  /* 0x0000002eec68723c */ /* 0x040fec0000081060 */
[C---:B------:R-:W-:Y:S06]  /*56e90*/  HMMA.1688.F32.TF32 R100, R236.reuse, R42, R92 ;  /* 0x0000002aec64723c */ /* 0x040fec000008105c */
[C---:B------:R-:W-:Y:S06]  /*56ea0*/  HMMA.1688.F32.TF32 R96, R236.reuse, R38, R88 ;  /* 0x00000026ec60723c */ /* 0x040fec0000081058 */
[C---:B------:R-:W-:Y:S06]  /*56eb0*/  HMMA.1688.F32.TF32 R92, R236.reuse, R34, R84 ;  /* 0x00000022ec5c723c */ /* 0x040fec0000081054 */
[C---:B------:R-:W-:Y:S01]  /*56ec0*/  HMMA.1688.F32.TF32 R88, R236.reuse, R30, R212 ;  /* 0x0000001eec58723c */ /* 0x040fe200000810d4 */
[----:B------:R-:W-:Y:S05]  /*56ed0*/  STL.64 [R1+0x540], R120 ;  /* 0x0005407801007387 */ /* 0x000fea0000100a00 */
[C---:B------:R-:W-:Y:S01]  /*56ee0*/  HMMA.1688.F32.TF32 R84, R236.reuse, R26, R80 ;  /* 0x0000001aec54723c */ /* 0x040fe20000081050 */
[----:B------:R-:W-:Y:S05]  /*56ef0*/  STL.64 [R1+0x548], R122 ;  /* 0x0005487a01007387 */ /* 0x000fea0000100a00 */
[-C--:B------:R-:W-:Y:S01]  /*56f00*/  HMMA.1688.F32.TF32 R80, R236, R22.reuse, R244 ;  /* 0x00000016ec50723c */ /* 0x080fe200000810f4 */
        /* <DEDUP_REMOVED lines=16> */
[----:B--2---:R-:W2:Y:S04]  /*57010*/  LDL.LU R88, [R1] ;  /* 0x0000000001587983 */ /* 0x004ea80000300800 */
[----:B------:R-:W-:Y:S04]  /*57020*/  STL.64 [R1+0x400], R84 ;  /* 0x0004005401007387 */ /* 0x000fe80000100a00 */
[----:B------:R-:W-:Y:S04]  /*57030*/  STL.64 [R1+0x408], R86 ;  /* 0x0004085601007387 */ /* 0x000fe80000100a00 */
[----:B------:R4:W-:Y:S04]  /*57040*/  STL.64 [R1+0x3f0], R80 ;  /* 0x0003f05001007387 */ /* 0x0009e80000100a00 */
[----:B------:R1:W-:Y:S04]  /*57050*/  STL.64 [R1+0x3f8], R82 ;  /* 0x0003f85201007387 */ /* 0x0003e80000100a00 */
[----:B------:R-:W2:Y:S04]  /*57060*/  LDL.LU R89, [R1+0x4] ;  /* 0x0000040001597983 */ /* 0x000ea80000300800 */
[----:B---3--:R-:W2:Y:S04]  /*57070*/  LDL.LU R90, [R1+0x8] ;  /* 0x00000800015a7983 */ /* 0x008ea80000300800 */
        /* <DEDUP_REMOVED lines=103> */
[C---:B------:R-:W-:Y:S06]  /*576f0*/  HMMA.1688.F32.TF32 R124, R232.reuse, R34, R124 ;  /* 0x00000022e87c723c */ /* 0x040fec000008107c */
[C---:B------:R-:W-:Y:S06]  /*57700*/  HMMA.1688.F32.TF32 R128, R232.reuse, R38, R128 ;  /* 0x00000026e880723c */ /* 0x040fec0000081080 */
[----:B------:R-:W-:Y:S06]  /*57710*/  HMMA.1688.F32.TF32 R136, R232, R46, R136 ;  /* 0x0000002ee888723c */ /* 0x000fec0000081088 */
[C---:B------:R-:W-:Y:S06]  /*57720*/  HMMA.1688.F32.TF32 R160, R236.reuse, R6, R160 ;  /* 0x00000006eca0723c */ /* 0x040fec00000810a0 */
[C---:B------:R-:W-:Y:S06]  /*57730*/  HMMA.1688.F32.TF32 R168, R236.reuse, R14, R168 ;  /* 0x0000000eeca8723c */ /* 0x040fec00000810a8 */
[C---:B------:R-:W-:Y:S06]  /*57740*/  HMMA.1688.F32.TF32 R172, R236.reuse, R18, R172 ;  /* 0x00000012ecac723c */ /* 0x040fec00000810ac */
[C---:B------:R-:W-:Y:S06]  /*57750*/  HMMA.1688.F32.TF32 R164, R236.reuse, R10, R164 ;  /* 0x0000000aeca4723c */ /* 0x040fec00000810a4 */
[----:B------:R-:W-:Y:S11]  /*57760*/  HMMA.1688.F32.TF32 R236, R236, R250, R156 ;  /* 0x000000faecec723c */ /* 0x000ff6000008109c */
        /* <DEDUP_REMOVED lines=16> */
[----:B------:R-:W2:Y:S04]  /*57870*/  LDL.LU.64 R158, [R1+0x4208] ;  /* 0x00420800019e7983 */ /* 0x000ea80000300a00 */
[----:B------:R-:W2:Y:S04]  /*57880*/  LDL.LU.64 R156, [R1+0x4200] ;  /* 0x00420000019c7983 */ /* 0x000ea80000300a00 */
[----:B------:R1:W-:Y:S04]  /*57890*/  STL.64 [R1+0x3a0], R236 ;  /* 0x0003a0ec01007387 */ /* 0x0003e80000100a00 */
[----:B------:R4:W-:Y:S01]  /*578a0*/  STL.64 [R1+0x3a8], R238 ;  /* 0x0003a8ee01007387 */ /* 0x0009e20000100a00 */
[C---:B------:R-:W-:Y:S03]  /*578b0*/  HMMA.1688.F32.TF32 R152, R232.reuse, R62, R152 ;  /* 0x0000003ee898723c */ /* 0x040fe60000081098 */
[----:B-1----:R-:W3:Y:S04]  /*578c0*/  LDL.LU R236, [R1+0x80] ;  /* 0x0000800001ec7983 */ /* 0x002ee80000300800 */
[----:B------:R-:W3:Y:S04]  /*578d0*/  LDL.LU R237, [R1+0x84] ;  /* 0x0000840001ed7983 */ /* 0x000ee80000300800 */
[----:B----4-:R-:W3:Y:S04]  /*578e0*/  LDL.LU R238, [R1+0x88] ;  /* 0x0000880001ee7983 */ /* 0x010ee80000300800 */
[----:B------:R-:W3:Y:S01]  /*578f0*/  LDL.LU R239, [R1+0x8c] ;  /* 0x00008c0001ef7983 */ /* 0x000ee20000300800 */
[C---:B------:R-:W-:Y:S06]  /*57900*/  HMMA.1688.F32.TF32 R148, R232.reuse, R58, R148 ;  /* 0x0000003ae894723c */ /* 0x040fec0000081094 */
[C---:B------:R-:W-:Y:S06]  /*57910*/  HMMA.1688.F32.TF32 R144, R232.reuse, R54, R144 ;  /* 0x00000036e890723c */ /* 0x040fec0000081090 */
[C---:B------:R-:W-:Y:S01]  /*57920*/  HMMA.1688.F32.TF32 R140, R232.reuse, R50, R140 ;  /* 0x00000032e88c723c */ /* 0x040fe2000008108c */
[----:B------:R-:W-:Y:S05]  /*57930*/  STL.64 [R1+0x490], R152 ;  /* 0x0004909801007387 */ /* 0x000fea0000100a00 */
[C---:B------:R-:W-:Y:S01]  /*57940*/  HMMA.1688.F32.TF32 R132, R232.reuse, R42, R132 ;  /* 0x0000002ae884723c */ /* 0x040fe20000081084 */
[----:B------:R1:W-:Y:S04]  /*57950*/  STL.64 [R1+0x498], R154 ;  /* 0x0004989a01007387 */ /* 0x0003e80000100a00 */
[----:B-1----:R-:W4:Y:S04]  /*57960*/  LDL.LU.64 R154, [R1+0x41f8] ;  /* 0x0041f800019a7983 */ /* 0x002f280000300a00 */
[----:B------:R-:W4:Y:S04]  /*57970*/  LDL.LU.64 R152, [R1+0x41f0] ;  /* 0x0041f00001987983 */ /* 0x000f280000300a00 */
[----:B------:R-:W-:Y:S04]  /*57980*/  STL.64 [R1+0x480], R148 ;  /* 0x0004809401007387 */ /* 0x000fe80000100a00 */
[----:B------:R1:W-:Y:S01]  /*57990*/  STL.64 [R1+0x488], R150 ;  /* 0x0004889601007387 */ /* 0x0003e20000100a00 */
[C---:B------:R-:W-:Y:S03]  /*579a0*/  HMMA.1688.F32.TF32 R80, R232.reuse, R26, R80 ;  /* 0x0000001ae850723c */ /* 0x040fe60000081050 */
[----:B-1----:R-:W2:Y:S04]  /*579b0*/  LDL.LU.64 R150, [R1+0x41e8] ;  /* 0x0041e80001967983 */ /* 0x002ea80000300a00 */
[----:B------:R-:W2:Y:S04]  /*579c0*/  LDL.LU.64 R148, [R1+0x41e0] ;  /* 0x0041e00001947983 */ /* 0x000ea80000300a00 */
        /* <DEDUP_REMOVED lines=31> */
[----:B------:R-:W4:Y:S04]  /*57bc0*/  LDL.LU.64 R80, [R1+0x4160] ;  /* 0x0041600001507983 */ /* 0x000f280000300a00 */
[----:B------:R-:W-:Y:S04]  /*57bd0*/  STL.64 [R1+0x280], R244 ;  /* 0x000280f401007387 */ /* 0x000fe80000100a00 */
[----:B------:R1:W-:Y:S04]  /*57be0*/  STL.64 [R1+0x288], R246 ;  /* 0x000288f601007387 */ /* 0x0003e80000100a00 */
[----:B-1----:R-:W4:Y:S04]  /*57bf0*/  LDL.LU.64 R246, [R1+0x4158] ;  /* 0x0041580001f67983 */ /* 0x002f280000300a00 */
[----:B------:R-:W4:Y:S01]  /*57c00*/  LDL.LU.64 R244, [R1+0x4150] ;  /* 0x0041500001f47983 */ /* 0x000f220000300a00 */
[C---:B------:R-:W-:Y:S06]  /*57c10*/  HMMA.1688.F32.TF32 R116, R232.reuse, R14, R116 ;  /* 0x0000000ee874723c */ /* 0x040fec0000081074 */
[C---:B------:R-:W-:Y:S06]  /*57c20*/  HMMA.1688.F32.TF32 R112, R232.reuse, R10, R112 ;  /* 0x0000000ae870723c */ /* 0x040fec0000081070 */
[C---:B------:R-:W-:Y:S06]  /*57c30*/  HMMA.1688.F32.TF32 R108, R232.reuse, R6, R108 ;  /* 0x00000006e86c723c */ /* 0x040fec000008106c */
[C---:B---3--:R-:W-:Y:S06]  /*57c40*/  HMMA.1688.F32.TF32 R236, R232.reuse, R18, R236 ;  /* 0x00000012e8ec723c */ /* 0x048fec00000810ec */
[----:B------:R-:W-:Y:S01]  /*57c50*/  HMMA.1688.F32.TF32 R104, R232, R250, R104 ;  /* 0x000000fae868723c */ /* 0x000fe20000081068 */
[----:B------:R-:W-:Y:S04]  /*57c60*/  LDS R232, [R61+UR12+0x7100] ;  /* 0x0071000c3de87984 */ /* 0x000fe80008000800 */
[----:B------:R-:W-:Y:S01]  /*57c70*/  LDS R234, [R61+UR12+0x7900] ;  /* 0x0079000c3dea7984 */ /* 0x000fe20008000800 */
[C---:B------:R-:W-:Y:S03]  /*57c80*/  HMMA.1688.F32.TF32 R100, R240.reuse, R62, R100 ;  /* 0x0000003ef064723c */ /* 0x040fe60000081064 */
[----:B------:R-:W-:Y:S03]  /*57c90*/  LDS R233, [R252+UR12+0x7100] ;  /* 0x0071000cfce97984 */ /* 0x000fe60008000800 */
[C---:B------:R-:W-:Y:S01]  /*57ca0*/  HMMA.1688.F32.TF32 R96, R240.reuse, R58, R96 ;  /* 0x0000003af060723c */ /* 0x040fe20000081060 */
[----:B------:R-:W1:Y:S05]  /*57cb0*/  LDS R235, [R252+UR12+0x7900] ;  /* 0x0079000cfceb7984 */ /* 0x000e6a0008000800 */
        /* <DEDUP_REMOVED lines=20> */
[C---:B---3--:R-:W-:Y:S06]  /*57e00*/  HMMA.1688.F32.TF32 R92, R240.reuse, R46, R84 ;  /* 0x0000002ef05c723c */ /* 0x048fec0000081054 */
[----:B-1----:R-:W-:-:S15]  /*57e10*/  HMMA.1688.F32.TF32 R88, R240, R42, R212 ;  /* 0x0000002af058723c */ /* 0x002fde00000810d4 */
[----:B------:R-:W-:-:S02]  /*57e20*/  NOP ;  /* 0x0000000000007918 */ /* 0x000fc40000000000 */
[----:B------:R-:W-:Y:S04]  /*57e30*/  STL.64 [R1+0x320], R92 ;  /* 0x0003205c01007387 */ /* 0x000fe80000100a00 */
[----:B------:R-:W-:Y:S04]  /*57e40*/  STL.64 [R1+0x328], R94 ;  /* 0x0003285e01007387 */ /* 0x000fe80000100a00 */
[----:B------:R1:W-:Y:S04]  /*57e50*/  STL.64 [R1+0x310], R88 ;  /* 0x0003105801007387 */ /* 0x0003e80000100a00 */
[----:B------:R3:W-:Y:S01]  /*57e60*/  STL.64 [R1+0x318], R90 ;  /* 0x0003185a01007387 */ /* 0x0007e20000100a00 */
[----:B--2---:R-:W-:-:S02]  /*57e70*/  IMAD.MOV.U32 R85, RZ, RZ, R82 ;  /* 0x000000ffff557224 */ /* 0x004fc400078e0052 */
[----:B----4-:R-:W-:Y:S01]  /*57e80*/  IMAD.MOV.U32 R87, RZ, RZ, R80 ;  /* 0x000000ffff577224 */ /* 0x010fe200078e0050 */
[----:B------:R-:W-:Y:S01]  /*57e90*/  MOV R86, R81 ;  /* 0x0000005100567202 */ /* 0x000fe20000000f00 */
[----:B------:R-:W2:Y:S01]  /*57ea0*/  LDL.LU R80, [R1+0x1e0] ;  /* 0x0001e00001507983 */ /* 0x000ea20000300800 */
[----:B------:R-:W-:-:S03]  /*57eb0*/  IMAD.MOV.U32 R84, RZ, RZ, R83 ;  /* 0x000000ffff547224 */ /* 0x000fc600078e0053 */
[----:B------:R-:W2:Y:S04]  /*57ec0*/  LDL.LU R81, [R1+0x1e4] ;  /* 0x0001e40001517983 */ /* 0x000ea80000300800 */
[----:B------:R-:W2:Y:S04]  /*57ed0*/  LDL.LU R82, [R1+0x1e8] ;  /* 0x0001e80001527983 */ /* 0x000ea80000300800 */
[----:B------:R-:W2:Y:S01]  /*57ee0*/  LDL.LU R83, [R1+0x1ec] ;  /* 0x0001ec0001537983 */ /* 0x000ea20000300800 */
[----:B------:R-:W-:Y:S01]  /*57ef0*/  MOV R101, R246 ;  /* 0x000000f600657202 */ /* 0x000fe20000000f00 */
[----:B------:R-:W-:-:S02]  /*57f00*/  IMAD.MOV.U32 R100, RZ, RZ, R247 ;  /* 0x000000ffff647224 */ /* 0x000fc400078e00f7 */
[----:B------:R-:W-:Y:S02]  /*57f10*/  IMAD.MOV.U32 R103, RZ, RZ, R244 ;  /* 0x000000ffff677224 */ /* 0x000fe400078e00f4 */
[----:B------:R-:W-:Y:S01]  /*57f20*/  IMAD.MOV.U32 R102, RZ, RZ, R245 ;  /* 0x000000ffff667224 */ /* 0x000fe200078e00f5 */
        /* <DEDUP_REMOVED lines=26> */
[----:B---3--:R-:W3:Y:S04]  /*580d0*/  LDL.LU R90, [R1+0x1b8] ;  /* 0x0001b800015a7983 */ /* 0x008ee80000300800 */
        /* <DEDUP_REMOVED lines=13> */
[C---:B----4-:R-:W-:Y:S06]  /*581b0*/  HMMA.1688.F32.TF32 R244, R240.reuse, R34, R244 ;  /* 0x00000022f0f4723c */ /* 0x050fec00000810f4 */
[----:B--2---:R-:W-:-:S15]  /*581c0*/  HMMA.1688.F32.TF32 R116, R240, R38, R116 ;  /* 0x00000026f074723c */ /* 0x004fde0000081074 */
[----:B------:R-:W-:-:S08]  /*581d0*/  NOP ;  /* 0x0000000000007918 */ /* 0x000fd00000000000 */
[----:B------:R-:W-:Y:S04]  /*581e0*/  STL.64 [R1+0x300], R116 ;  /* 0x0003007401007387 */ /* 0x000fe80000100a00 */
[----:B------:R1:W-:Y:S04]  /*581f0*/  STL.64 [R1+0x308], R118 ;  /* 0x0003087601007387 */ /* 0x0003e80000100a00 */
[----:B-1----:R-:W2:Y:S04]  /*58200*/  LDL.LU.64 R118, [R1+0x4148] ;  /* 0x0041480001767983 */ /* 0x002ea80000300a00 */
[----:B------:R-:W2:Y:S04]  /*58210*/  LDL.LU.64 R116, [R1+0x4140] ;  /* 0x0041400001747983 */ /* 0x000ea80000300a00 */
[----:B------:R-:W-:Y:S04]  /*58220*/  STL.64 [R1+0x450], R244 ;  /* 0x000450f401007387 */ /* 0x000fe80000100a00 */
[----:B------:R1:W-:Y:S04]  /*58230*/  STL.64 [R1+0x458], R246 ;  /* 0x000458f601007387 */ /* 0x0003e80000100a00 */
[----:B-1----:R-:W4:Y:S04]  /*58240*/  LDL.LU.64 R246, [R1+0x4138] ;  /* 0x0041380001f67983 */ /* 0x002f280000300a00 */
[----:B------:R-:W4:Y:S01]  /*58250*/  LDL.LU.64 R244, [R1+0x4130] ;  /* 0x0041300001f47983 */ /* 0x000f220000300a00 */
[C---:B------:R-:W-:Y:S06]  /*58260*/  HMMA.1688.F32.TF32 R236, R240.reuse, R30, R236 ;  /* 0x0000001ef0ec723c */ /* 0x040fec00000810ec */
[C---:B------:R-:W-:Y:S06]  /*58270*/  HMMA.1688.F32.TF32 R112, R240.reuse, R22, R112 ;  /* 0x00000016f070723c */ /* 0x040fec0000081070 */
[C---:B------:R-:W-:Y:S11]  /*58280*/  HMMA.1688.F32.TF32 R108, R240.reuse, R18, R108 ;  /* 0x00000012f06c723c */ /* 0x040ff6000008106c */
[----:B------:R-:W-:Y:S04]  /*58290*/  STL.64 [R1+0x440], R236 ;  /* 0x000440ec01007387 */ /* 0x000fe80000100a00 */
[----:B------:R4:W-:Y:S01]  /*582a0*/  STL.64 [R1+0x448], R238 ;  /* 0x000448ee01007387 */ /* 0x0009e20000100a00 */
[C---:B------:R-:W-:Y:S06]  /*582b0*/  HMMA.1688.F32.TF32 R104, R240.reuse, R14, R104 ;  /* 0x0000000ef068723c */ /* 0x040fec0000081068 */
[C---:B------:R-:W-:Y:S06]  /*582c0*/  HMMA.1688.F32.TF32 R100, R240.reuse, R10, R100 ;  /* 0x0000000af064723c */ /* 0x040fec0000081064 */
[C---:B------:R-:W-:Y:S06]  /*582d0*/  HMMA.1688.F32.TF32 R80, R240.reuse, R6, R80 ;  /* 0x00000006f050723c */ /* 0x040fec0000081050 */
[----:B----4-:R-:W-:Y:S01]  /*582e0*/  HMMA.1688.F32.TF32 R236, R240, R26, R244 ;  /* 0x0000001af0ec723c */ /* 0x010fe200000810f4 */
[----:B------:R-:W4:-:S15]  /*582f0*/  LDL.LU R244, [R1+0x170] ;  /* 0x0001700001f47983 */ /* 0x000f1e0000300800 */
[----:B------:R-:W-:-:S07]  /*58300*/  NOP ;  /* 0x0000000000007918 */ /* 0x000fce0000000000 */
[----:B------:R-:W-:Y:S04]  /*58310*/  STL.64 [R1+0x430], R236 ;  /* 0x000430ec01007387 */ /* 0x000fe80000100a00 */
[----:B------:R-:W-:Y:S04]  /*58320*/  STL.64 [R1+0x438], R238 ;  /* 0x000438ee01007387 */ /* 0x000fe80000100a00 */
[----:B------:R-:W4:Y:S04]  /*58330*/  LDL.LU R245, [R1+0x174] ;  /* 0x0001740001f57983 */ /* 0x000f280000300800 */
[----:B------:R-:W4:Y:S04]  /*58340*/  LDL.LU R246, [R1+0x178] ;  /* 0x0001780001f67983 */ /* 0x000f280000300800 */
[----:B------:R-:W4:Y:S04]  /*58350*/  LDL.LU R247, [R1+0x17c] ;  /* 0x00017c0001f77983 */ /* 0x000f280000300800 */
[----:B------:R-:W-:Y:S04]  /*58360*/  STL.64 [R1+0x770], R112 ;  /* 0x0007707001007387 */ /* 0x000fe80000100a00 */
[----:B------:R1:W-:Y:S01]  /*58370*/  STL.64 [R1+0x778], R114 ;  /* 0x0007787201007387 */ /* 0x0003e20000100a00 */
[C---:B---3--:R-:W-:Y:S03]  /*58380*/  HMMA.1688.F32.TF32 R96, R232.reuse, R62, R96 ;  /* 0x0000003ee860723c */ /* 0x048fe60000081060 */
        /* <DEDUP_REMOVED lines=10> */
[----:B------:R-:W2:Y:S04]  /*58430*/  LDS R239, [R3+UR12+0x7980] ;  /* 0x0079800c03ef7984 */ /* 0x000ea80008000800 */
        /* <DEDUP_REMOVED lines=12> */
[----:B-1----:R-:W2:Y:S04]  /*58500*/  LDL.LU.64 R82, [R1+0x40e8] ;  /* 0x0040e80001527983 */ /* 0x002ea80000300a00 */
[----:B------:R-:W2:Y:S01]  /*58510*/  LDL.LU.64 R80, [R1+0x40e0] ;  /* 0x0040e00001507983 */ /* 0x000ea20000300a00 */
[----:B------:R-:W-:Y:S06]  /*58520*/  HMMA.1688.F32.TF32 R212, R232, R46, R212 ;  /* 0x0000002ee8d4723c */ /* 0x000fec00000810d4 */
[----:B--2---:R-:W-:Y:S01]  /*58530*/  HMMA.1688.F32.TF32 R80, R240, R250, R80 ;  /* 0x000000faf050723c */ /* 0x004fe20000081050 */
[----:B------:R-:W2:Y:S06]  /*58540*/  LDL.LU R240, [R1+0x180] ;  /* 0x0001800001f07983 */ /* 0x000eac0000300800 */
[----:B------:R-:W-:-:S15]  /*58550*/  MOV R243, R2 ;  /* 0x0000000200f37202 */ /* 0x000fde0000000f00 */
[----:B------:R-:W-:-:S01]  /*58560*/  NOP ;  /* 0x0000000000007918 */ /* 0x000fc20000000000 */
[----:B------:R-:W-:Y:S04]  /*58570*/  STL.64 [R1+0x420], R80 ;  /* 0x0004205001007387 */ /* 0x000fe80000100a00 */
[----:B------:R-:W-:Y:S04]  /*58580*/  STL.64 [R1+0x428], R82 ;  /* 0x0004285201007387 */ /* 0x000fe80000100a00 */
[----:B------:R-:W2:Y:S04]  /*58590*/  LDL.LU R241, [R1+0x184] ;  /* 0x0001840001f17983 */ /* 0x000ea80000300800 */
[----:B------:R-:W2:Y:S04]  /*585a0*/  LDL.LU R242, [R1+0x188] ;  /* 0x0001880001f27983 */ /* 0x000ea80000300800 */
[----:B------:R-:W2:Y:S04]  /*585b0*/  LDL.LU R2, [R1+0x40d8] ;  /* 0x0040d80001027983 */ /* 0x000ea80000300800 */
        /* <DEDUP_REMOVED lines=9> */
[----:B------:R-:W2:Y:S04]  /*58650*/  LDS R83, [R252+UR12+0x7980] ;  /* 0x0079800cfc537984 */ /* 0x000ea80008000800 */
[----:B-1----:R-:W2:Y:S04]  /*58660*/  LDL.LU.64 R94, [R1+0x40c0] ;  /* 0x0040c000015e7983 */ /* 0x002ea80000300a00 */
[----:B------:R-:W2:Y:S04]  /*58670*/  LDL.LU.64 R92, [R1+0x40b8] ;  /* 0x0040b800015c7983 */ /* 0x000ea80000300a00 */
[----:B------:R-:W-:Y:S04]  /*58680*/  STL.64 [R1+0x700], R88 ;  /* 0x0007005801007387 */ /* 0x000fe80000100a00 */
[----:B------:R1:W-:Y:S04]  /*58690*/  STL.64 [R1+0x708], R90 ;  /* 0x0007085a01007387 */ /* 0x0003e80000100a00 */
        /* <DEDUP_REMOVED lines=9> */
[----:B------:R-:W2:Y:S01]  /*58730*/  LDL.LU.64 R212, [R1+0x4088] ;  /* 0x0040880001d47983 */ /* 0x000ea20000300a00 */
[C---:B---3--:R-:W-:Y:S06]  /*58740*/  HMMA.1688.F32.TF32 R100, R232.reuse, R14, R100 ;  /* 0x0000000ee864723c */ /* 0x048fec0000081064 */
[C---:B----4-:R-:W-:Y:S06]  /*58750*/  HMMA.1688.F32.TF32 R104, R232.reuse, R10, R104 ;  /* 0x0000000ae868723c */ /* 0x050fec0000081068 */
[----:B------:R-:W-:Y:S06]  /*58760*/  HMMA.1688.F32.TF32 R108, R232, R6, R108 ;  /* 0x00000006e86c723c */ /* 0x000fec000008106c */
        /* <DEDUP_REMOVED lines=12> */
[----:B------:R-:W-:Y:S06]  /*58830*/  HMMA.1688.F32.TF32 R164, R236, R14, R164 ;  /* 0x0000000eeca4723c */ /* 0x000fec00000810a4 */
[----:B--2---:R-:W-:-:S15]  /*58840*/  HMMA.1688.F32.TF32 R240, R232, R42, R240 ;  /* 0x0000002ae8f0723c */ /* 0x004fde00000810f0 */
[----:B------:R-:W-:-:S08]  /*58850*/  NOP ;  /* 0x0000000000007918 */ /* 0x000fd00000000000 */
[----:B------:R-:W-:Y:S04]  /*58860*/  STL.64 [R1+0x6d0], R240 ;  /* 0x0006d0f001007387 */ /* 0x000fe80000100a00 */
[----:B------:R1:W-:Y:S02]  /*58870*/  STL.64 [R1+0x6d8], R242 ;  /* 0x0006d8f201007387 */ /* 0x0003e40000100a00 */
[C---:B-1----:R-:W-:Y:S06]  /*58880*/  HMMA.1688.F32.TF32 R240, R232.reuse, R38, R244 ;  /* 0x00000026e8f0723c */ /* 0x042fec00000810f4 */
[C---:B------:R-:W-:Y:S06]  /*58890*/  HMMA.1688.F32.TF32 R96, R232.reuse, R18, R96 ;  /* 0x00000012e860723c */ /* 0x040fec0000081060 */
[C---:B------:R-:W-:Y:S11]  /*588a0*/  HMMA.1688.F32.TF32 R92, R232.reuse, R22, R92 ;  /* 0x00000016e85c723c */ /* 0x040ff6000008105c */
[----:B------:R-:W-:Y:S04]  /*588b0*/  STL.64 [R1+0x6b0], R240 ;  /* 0x0006b0f001007387 */ /* 0x000fe80000100a00 */
[----:B------:R-:W-:Y:S01]  /*588c0*/  STL.64 [R1+0x6b8], R242 ;  /* 0x0006b8f201007387 */ /* 0x000fe20000100a00 */
[C---:B------:R-:W-:Y:S06]  /*588d0*/  HMMA.1688.F32.TF32 R88, R232.reuse, R26, R88 ;  /* 0x0000001ae858723c */ /* 0x040fec0000081058 */
[C---:B------:R-:W-:Y:S06]  /*588e0*/  HMMA.1688.F32.TF32 R84, R232.reuse, R30, R84 ;  /* 0x0000001ee854723c */ /* 0x040fec0000081054 */
[----:B------:R-:W-:-:S15]  /*588f0*/  HMMA.1688.F32.TF32 R212, R232, R34, R212 ;  /* 0x00000022e8d4723c */ /* 0x000fde00000810d4 */
[----:B------:R-:W-:-:S02]  /*58900*/  NOP ;  /* 0x0000000000007918 */ /* 0x000fc40000000000 */
[----:B------:R-:W-:Y:S06]  /*58910*/  STL.64 [R1+0x3f40], R86 ;  /* 0x003f405601007387 */ /* 0x000fec0000100a00 */
[----:B------:R-:W-:Y:S04]  /*58920*/  STL.64 [R1+0x690], R212 ;  /* 0x000690d401007387 */ /* 0x000fe80000100a00 */
[----:B------:R-:W-:Y:S04]  /*58930*/  STL.64 [R1+0x698], R214 ;  /* 0x000698d601007387 */ /* 0x000fe80000100a00 */
[----:B------:R1:W-:Y:S02]  /*58940*/  STL.64 [R1+0x3f38], R84 ;  /* 0x003f385401007387 */ /* 0x0003e40000100a00 */
[----:B-1----:R-:W-:Y:S02]  /*58950*/  HMMA.1688.F32.TF32 R84, R232, R250, R112 ;  /* 0x000000fae854723c */ /* 0x002fe40000081070 */
        /* <DEDUP_REMOVED lines=14> */
[----:B------:R-:W-:Y:S03]  /*58a40*/  HMMA.1688.F32.TF32 R168, R236, R10, R168 ;  /* 0x0000000aeca8723c */ /* 0x000fe600000810a8 */
[----:B------:R1:W-:Y:S04]  /*58a50*/  STL.64 [R1+0x5d8], R86 ;  /* 0x0005d85601007387 */ /* 0x0003e80000100a00 */
[----:B------:R-:W-:Y:S01]  /*58a60*/  STL.64 [R1+0x3fa8], R116 ;  /* 0x003fa87401007387 */ /* 0x000fe20000100a00 */
[----:B------:R-:W-:Y:S03]  /*58a70*/  HMMA.1688.F32.TF32 R180, R80, R62, R180 ;  /* 0x0000003e50b4723c */ /* 0x000fe600000810b4 */
[----:B------:R-:W-:Y:S04]  /*58a80*/  STL.64 [R1+0x3fc0], R122 ;  /* 0x003fc07a01007387 */ /* 0x000fe80000100a00 */
[----:B------:R-:W-:Y:S01]  /*58a90*/  STL.64 [R1+0x3fb8], R120 ;  /* 0x003fb87801007387 */ /* 0x000fe20000100a00 */
[----:B-1----:R-:W-:Y:S03]  /*58aa0*/  HMMA.1688.F32.TF32 R84, R236, R250, R176 ;  /* 0x000000faec54723c */ /* 0x002fe600000810b0 */
        /* <DEDUP_REMOVED lines=8> */
[----:B------:R-:W-:Y:S01]  /*58b30*/  STL.64 [R1+0x3ff8], R136 ;  /* 0x003ff88801007387 */ /* 0x000fe20000100a00 */
[C---:B------:R-:W-:Y:S03]  /*58b40*/  HMMA.1688.F32.TF32 R188, R80.reuse, R54, R188 ;  /* 0x0000003650bc723c */ /* 0x040fe600000810bc */
        /* <DEDUP_REMOVED lines=17> */
[----:B------:R-:W-:Y:S04]  /*58c60*/  STL [R1+0x3f14], R180 ;  /* 0x003f14b401007387 */ /* 0x000fe80000100800 */
[----:B------:R-:W-:Y:S04]  /*58c70*/  STL.64 [R1+0x5c0], R84 ;  /* 0x0005c05401007387 */ /* 0x000fe80000100a00 */
[----:B------:R-:W-:Y:S04]  /*58c80*/  STL.64 [R1+0x5c8], R86 ;  /* 0x0005c85601007387 */ /* 0x000fe80000100a00 */
[----:B------:R-:W-:Y:S04]  /*58c90*/  STL [R1+0x3f10], R181 ;  /* 0x003f10b501007387 */ /* 0x000fe80000100800 */
[----:B------:R-:W-:Y:S04]  /*58ca0*/  STL [R1+0x3f0c], R182 ;  /* 0x003f0cb601007387 */ /* 0x000fe80000100800 */
[----:B------:R-:W-:Y:S04]  /*58cb0*/  STL [R1+0x3f08], R183 ;  /* 0x003f08b701007387 */ /* 0x000fe80000100800 */
[----:B------:R1:W-:Y:S04]  /*58cc0*/  STL [R1+0x3f20], R184 ;  /* 0x003f20b801007387 */ /* 0x0003e80000100800 */
[----:B------:R2:W-:Y:S04]  /*58cd0*/  STL [R1+0x3f1c], R185 ;  /* 0x003f1cb901007387 */ /* 0x0005e80000100800 */
[----:B------:R3:W-:Y:S04]  /*58ce0*/  STL [R1+0x3f18], R186 ;  /* 0x003f18ba01007387 */ /* 0x0007e80000100800 */
[----:B------:R-:W-:Y:S04]  /*58cf0*/  STL [R1+0x3f04], R187 ;  /* 0x003f04bb01007387 */ /* 0x000fe80000100800 */
[----:B------:R-:W-:Y:S01]  /*58d00*/  STL [R1+0x3f30], R188 ;  /* 0x003f30bc01007387 */ /* 0x000fe20000100800 */
[----:B-1----:R-:W-:-:S03]  /*58d10*/  IMAD.MOV.U32 R184, RZ, RZ, R61 ;  /* 0x000000ffffb87224 */ /* 0x002fc600078e003d */
[----:B------:R-:W-:Y:S01]  /*58d20*/  STL [R1+0x3f2c], R189 ;  /* 0x003f2cbd01007387 */ /* 0x000fe20000100800 */
[----:B--2---:R-:W-:Y:S01]  /*58d30*/  MOV R185, R62 ;  /* 0x0000003e00b97202 */ /* 0x004fe20000000f00 */
[----:B---3--:R-:W-:Y:S02]  /*58d40*/  IMAD.MOV.U32 R186, RZ, RZ, R63 ;  /* 0x000000ffffba7224 */ /* 0x008fe400078e003f */
[----:B------:R-:W-:Y:S04]  /*58d50*/  STL [R1+0x3f28], R190 ;  /* 0x003f28be01007387 */ /* 0x000fe80000100800 */
[----:B------:R1:W-:Y:S02]  /*58d60*/  STL [R1+0x3f24], R191 ;  /* 0x003f24bf01007387 */ /* 0x0003e40000100800 */
[----:B-1----:R-:W-:-:S02]  /*58d70*/  IMAD.MOV.U32 R191, RZ, RZ, R60 ;  /* 0x000000ffffbf7224 */ /* 0x002fc400078e003c */
[----:B------:R-:W-:-:S15]  /*58d80*/  HMMA.1688.F32.TF32 R60, R80, R42, R76 ;  /* 0x0000002a503c723c */ /* 0x000fde000008104c */
[----:B------:R-:W-:-:S09]  /*58d90*/  NOP ;  /* 0x0000000000007918 */ /* 0x000fd20000000000 */
[----:B------:R-:W-:Y:S01]  /*58da0*/  IMAD.MOV.U32 R199, RZ, RZ, R60 ;  /* 0x000000ffffc77224 */ /* 0x000fe200078e003c */
[----:B------:R-:W-:Y:S01]  /*58db0*/  MOV R198, R61 ;  /* 0x0000003d00c67202 */ /* 0x000fe20000000f00 */
[----:B------:R-:W-:Y:S02]  /*58dc0*/  IMAD.MOV.U32 R197, RZ, RZ, R62 ;  /* 0x000000ffffc57224 */ /* 0x000fe400078e003e */
[----:B------:R-:W-:Y:S02]  /*58dd0*/  IMAD.MOV.U32 R196, RZ, RZ, R63 ;  /* 0x000000ffffc47224 */ /* 0x000fe400078e003f */
[----:B------:R-:W-:Y:S01]  /*58de0*/  HMMA.1688.F32.TF32 R60, R80, R34, R64 ;  /* 0x00000022503c723c */ /* 0x000fe20000081040 */
[----:B------:R-:W-:Y:S01]  /*58df0*/  MOV R110, R5 ;  /* 0x00000005006e7202 */ /* 0x000fe20000000f00 */
[----:B------:R-:W-:-:S04]  /*58e00*/  IMAD.MOV.U32 R111, RZ, RZ, R4 ;  /* 0x000000ffff6f7224 */ /* 0x000fc800078e0004 */
[-C--:B------:R-:W-:Y:S06]  /*58e10*/  HMMA.1688.F32.TF32 R172, R236, R6.reuse, R172 ;  /* 0x00000006ecac723c */ /* 0x080fec00000810ac */
[C---:B------:R-:W-:Y:S01]  /*58e20*/  HMMA.1688.F32.TF32 R244, R80.reuse, R6, R224 ;  /* 0x0000000650f4723c */ /* 0x040fe200000810e0 */
[----:B------:R-:W-:Y:S01]  /*58e30*/  LDSM.16.M88.4 R4, [R2+UR12+0x20100] ;  /* 0x0201000c0204783b */ /* 0x000fe20008000200 */
[----:B------:R-:W-:Y:S01]  /*58e40*/  MOV R92, R17 ;  /* 0x00000011005c7202 */ /* 0x000fe20000000f00 */
[----:B------:R-:W-:Y:S02]  /*58e50*/  IMAD.MOV.U32 R93, RZ, RZ, R16 ;  /* 0x000000ffff5d7224 */ /* 0x000fe400078e0010 */
[----:B------:R-:W-:Y:S01]  /*58e60*/  IMAD.MOV.U32 R108, RZ, RZ, R9 ;  /* 0x000000ffff6c7224 */ /* 0x000fe200078e0009 */
[----:B------:R-:W-:Y:S01]  /*58e70*/  HMMA.1688.F32.TF32 R84, R80, R50, R192 ;  /* 0x000000325054723c */ /* 0x000fe200000810c0 */
[----:B------:R-:W-:-:S02]  /*58e80*/  IMAD.MOV.U32 R109, RZ, RZ, R8 ;  /* 0x000000ffff6d7224 */ /* 0x000fc400078e0008 */
[----:B------:R-:W-:-:S03]  /*58e90*/  IMAD.MOV.U32 R106, RZ, RZ, R21 ;  /* 0x000000ffff6a7224 */ /* 0x000fc600078e0015 */
[C---:B------:R-:W-:Y:S01]  /*58ea0*/  HMMA.1688.F32.TF32 R232, R80.reuse, R18, R72 ;  /* 0x0000001250e8723c */ /* 0x040fe20000081048 */
[----:B------:R-:W-:Y:S01]  /*58eb0*/  MOV R180, R60 ;  /* 0x0000003c00b47202 */ /* 0x000fe20000000f00 */
[----:B------:R-:W-:Y:S01]  /*58ec0*/  IMAD.MOV.U32 R181, RZ, RZ, R61 ;  /* 0x000000ffffb57224 */ /* 0x000fe200078e003d */
[----:B------:R-:W-:Y:S01]  /*58ed0*/  MOV R183, R63 ;  /* 0x0000003f00b77202 */ /* 0x000fe20000000f00 */
[----:B------:R-:W-:Y:S01]  /*58ee0*/  IMAD.MOV.U32 R182, RZ, RZ, R62 ;  /* 0x000000ffffb67224 */ /* 0x000fe200078e003e */
[----:B------:R-:W-:Y:S01]  /*58ef0*/  LDSM.16.M88.4 R16, [R2+UR12+0x23100] ;  /* 0x0231000c0210783b */ /* 0x000fe20008000200 */
[----:B------:R-:W-:Y:S01]  /*58f00*/  HMMA.1688.F32.TF32 R60, R80, R30, R204 ;  /* 0x0000001e503c723c */ /* 0x000fe200000810cc */
[----:B------:R-:W-:Y:S01]  /*58f10*/  IMAD.MOV.U32 R107, RZ, RZ, R20 ;  /* 0x000000ffff6b7224 */ /* 0x000fe200078e0014 */
[----:B------:R-:W-:Y:S01]  /*58f20*/  MOV R105, R24 ;  /* 0x0000001800697202 */ /* 0x000fe20000000f00 */
[----:B------:R-:W-:-:S03]  /*58f30*/  IMAD.MOV.U32 R104, RZ, RZ, R25 ;  /* 0x000000ffff687224 */ /* 0x000fc600078e0019 */
[C---:B------:R-:W-:Y:S01]  /*58f40*/  HMMA.1688.F32.TF32 R240, R80.reuse, R10, R220 ;  /* 0x0000000a50f0723c */ /* 0x040fe200000810dc */
[----:B------:R-:W-:Y:S04]  /*58f50*/  LDSM.16.M88.4 R8, [R2+UR12+0x21100] ;  /* 0x0211000c0208783b */ /* 0x000fe80008000200 */
[----:B------:R-:W-:Y:S01]  /*58f60*/  STL.64 [R1+0x5b0], R84 ;  /* 0x0005b05401007387 */ /* 0x000fe20000100a00 */
[----:B------:R-:W-:Y:S01]  /*58f70*/  MOV R102, R29 ;  /* 0x0000001d00667202 */ /* 0x000fe20000000f00 */
[----:B------:R-:W-:Y:S02]  /*58f80*/  IMAD.MOV.U32 R103, RZ, RZ, R28 ;  /* 0x000000ffff677224 */ /* 0x000fe400078e001c */
[----:B------:R-:W-:Y:S01]  /*58f90*/  IMAD.MOV.U32 R100, RZ, RZ, R33 ;  /* 0x000000ffff647224 */ /* 0x000fe200078e0021 */
[----:B------:R-:W-:Y:S01]  /*58fa0*/  HMMA.1688.F32.TF32 R212, R80, R38, R200 ;  /* 0x0000002650d4723c */ /* 0x000fe200000810c8 */
        /* <DEDUP_REMOVED lines=11> */
[----:B------:R-:W-:Y:S01]  /*59060*/  LDSM.16.M88.4 R64, [R2+UR12+0x2f100] ;  /* 0x02f1000c0240783b */ /* 0x000fe20008000200 */
[----:B------:R-:W-:Y:S02]  /*59070*/  IMAD.MOV.U32 R204, RZ, RZ, R63 ;  /* 0x000000ffffcc7224 */ /* 0x000fe400078e003f */
[----:B------:R-:W-:Y:S01]  /*59080*/  HMMA.1688.F32.TF32 R60, R80, R26, R68 ;  /* 0x0000001a503c723c */ /* 0x000fe20000081044 */
[----:B------:R-:W-:Y:S04]  /*59090*/  LDS R68, [R0+UR12+0x8000] ;  /* 0x0080000c00447984 */ /* 0x000fe80008000800 */
[----:B------:R-:W-:Y:S04]  /*590a0*/  LDS R70, [R0+UR12+0x8800] ;  /* 0x0088000c00467984 */ /* 0x000fe80008000800 */
[----:B------:R-:W-:Y:S04]  /*590b0*/  LDS R69, [R3+UR12+0x8000] ;  /* 0x0080000c03457984 */ /* 0x000fe80008000800 */
[----:B------:R-:W1:Y:S04]  /*590c0*/  LDS R71, [R3+UR12+0x8800] ;  /* 0x0088000c03477984 */ /* 0x000e680008000800 */
[----:B------:R-:W-:Y:S04]  /*590d0*/  STL.64 [R1+0x5b8], R86 ;  /* 0x0005b85601007387 */ /* 0x000fe80000100a00 */
[----:B------:R2:W-:Y:S03]  /*590e0*/  STL [R1+0x3f34], R191 ;  /* 0x003f34bf01007387 */ /* 0x0005e60000100800 */
[----:B------:R-:W-:Y:S01]  /*590f0*/  MOV R188, R61 ;  /* 0x0000003d00bc7202 */ /* 0x000fe20000000f00 */
[----:B------:R-:W-:Y:S01]  /*59100*/  IMAD.MOV.U32 R189, RZ, RZ, R62 ;  /* 0x000000ffffbd7224 */ /* 0x000fe200078e003e */
[----:B------:R-:W-:Y:S01]  /*59110*/  LDSM.16.M88.4 R24, [R2+UR12+0x25100] ;  /* 0x0251000c0218783b */ /* 0x000fe20008000200 */
[----:B------:R-:W-:-:S03]  /*59120*/  IMAD.MOV.U32 R190, RZ, RZ, R63 ;  /* 0x000000ffffbe7224 */ /* 0x000fc600078e003f */
[----:B------:R-:W-:Y:S01]  /*59130*/  LDSM.16.M88.4 R28, [R2+UR12+0x26100] ;  /* 0x0261000c021c783b */ /* 0x000fe20008000200 */
[----:B--2---:R-:W-:Y:S02]  /*59140*/  IMAD.MOV.U32 R191, RZ, RZ, R60 ;  /* 0x000000ffffbf7224 */ /* 0x004fe400078e003c */
[----:B------:R-:W-:Y:S01]  /*59150*/  HMMA.1688.F32.TF32 R60, R80, R22, R208 ;  /* 0x00000016503c723c */ /* 0x000fe200000810d0 */
[----:B------:R-:W2:Y:S04]  /*59160*/  LDSM.16.M88.4 R20, [R2+UR12+0x24100] ;  /* 0x0241000c0214783b */ /* 0x000ea80008000200 */
[----:B------:R-:W3:Y:S04]  /*59170*/  LDSM.16.M88.4 R32, [R2+UR12+0x27100] ;  /* 0x0271000c0220783b */ /* 0x000ee80008000200 */
[----:B------:R-:W4:Y:S01]  /*59180*/  LDSM.16.M88.4 R36, [R2+UR12+0x28100] ;  /* 0x0281000c0224783b */ /* 0x000f220008000200 */
[----:B------:R-:W-:-:S03]  /*59190*/  IMAD.MOV.U32 R88, RZ, RZ, R49 ;  /* 0x000000ffff587224 */ /* 0x000fc600078e0031 */
[----:B------:R-:W4:Y:S01]  /*591a0*/  LDSM.16.M88.4 R40, [R2+UR12+0x29100] ;  /* 0x0291000c0228783b */ /* 0x000f220008000200 */
[----:B------:R-:W-:-:S03]  /*591b0*/  MOV R86, R53 ;  /* 0x0000003500567202 */ /* 0x000fc60000000f00 */
[----:B------:R-:W4:Y:S01]  /*591c0*/  LDSM.16.M88.4 R44, [R2+UR12+0x2a100] ;  /* 0x02a1000c022c783b */ /* 0x000f220008000200 */
[----:B------:R-:W-:Y:S01]  /*591d0*/  IMAD.MOV.U32 R87, RZ, RZ, R52 ;  /* 0x000000ffff577224 */ /* 0x000fe200078e0034 */
[----:B-1----:R-:W-:Y:S02]  /*591e0*/  HMMA.1688.F32.TF32 R76, R68, R4, R108 ;  /* 0x00000004444c723c */ /* 0x002fe4000008106c */
[----:B------:R-:W1:Y:S01]  /*591f0*/  LDSM.16.M88.4 R48, [R2+UR12+0x2b100] ;  /* 0x02b1000c0230783b */ /* 0x000e620008000200 */
[----:B------:R-:W-:Y:S02]  /*59200*/  IMAD.MOV.U32 R84, RZ, RZ, R57 ;  /* 0x000000ffff547224 */ /* 0x000fe400078e0039 */
[----:B------:R-:W-:Y:S01]  /*59210*/  IMAD.MOV.U32 R85, RZ, RZ, R56 ;  /* 0x000000ffff557224 */ /* 0x000fe200078e0038 */
[----:B------:R-:W1:Y:S01]  /*59220*/  LDSM.16.M88.4 R52, [R2+UR12+0x2c100] ;  /* 0x02c1000c0234783b */ /* 0x000e620008000200 */
[----:B------:R-:W-:Y:S01]  /*59230*/  MOV R187, R60 ;  /* 0x0000003c00bb7202 */ /* 0x000fe20000000f00 */
[----:B------:R-:W-:Y:S01]  /*59240*/  IMAD.MOV.U32 R202, RZ, RZ, R61 ;  /* 0x000000ffffca7224 */ /* 0x000fe200078e003d */
[----:B------:R-:W-:Y:S01]  /*59250*/  MOV R200, R63 ;  /* 0x0000003f00c87202 */ /* 0x000fe20000000f00 */
[----:B------:R-:W1:Y:S01]  /*59260*/  LDSM.16.M88.4 R56, [R2+UR12+0x2d100] ;  /* 0x02d1000c0238783b */ /* 0x000e620008000200 */
[----:B------:R-:W-:-:S03]  /*59270*/  IMAD.MOV.U32 R201, RZ, RZ, R62 ;  /* 0x000000ffffc97224 */ /* 0x000fc600078e003e */
[----:B------:R-:W1:Y:S01]  /*59280*/  LDSM.16.M88.4 R60, [R2+UR12+0x2e100] ;  /* 0x02e1000c023c783b */ /* 0x000e620008000200 */
[----:B------:R-:W-:Y:S01]  /*59290*/  IMAD.MOV.U32 R94, RZ, RZ, R13 ;  /* 0x000000ffff5e7224 */ /* 0x000fe200078e000d */
[----:B------:R-:W-:Y:S01]  /*592a0*/  MOV R95, R12 ;  /* 0x0000000c005f7202 */ /* 0x000fe20000000f00 */
[----:B------:R-:W-:Y:S01]  /*592b0*/  HMMA.1688.F32.TF32 R236, R80, R14, R216 ;  /* 0x0000000e50ec723c */ /* 0x000fe200000810d8 */
[----:B------:R-:W1:Y:S04]  /*592c0*/  LDSM.16.M88.4 R12, [R2+UR12+0x22100] ;  /* 0x0221000c020c783b */ /* 0x000e680008000200 */
[----:B------:R-:W-:Y:S02]  /*592d0*/  STL [R1+0x3e3c], R18 ;  /* 0x003e3c1201007387 */ /* 0x000fe40000100800 */
[----:B------:R-:W-:Y:S01]  /*592e0*/  IMAD.MOV.U32 R195, RZ, RZ, R76 ;  /* 0x000000ffffc37224 */ /* 0x000fe200078e004c */
[----:B------:R-:W-:Y:S01]  /*592f0*/  MOV R194, R77 ;  /* 0x0000004d00c27202 */ /* 0x000fe20000000f00 */
[----:B------:R-:W-:Y:S01]  /*59300*/  IMAD.MOV.U32 R193, RZ, RZ, R78 ;  /* 0x000000ffffc17224 */ /* 0x000fe200078e004e */
[----:B------:R-:W-:Y:S01]  /*59310*/  STL [R1+0x3e38], R19 ;  /* 0x003e381301007387 */ /* 0x000fe20000100800 */
[----:B------:R-:W-:-:S02]  /*59320*/  IMAD.MOV.U32 R192, RZ, RZ, R79 ;  /* 0x000000ffffc07224 */ /* 0x000fc400078e004f */
[----:B------:R-:W-:Y:S01]  /*59330*/  HMMA.1688.F32.TF32 R76, R68, R8, R92 ;  /* 0x00000008444c723c */ /* 0x000fe2000008105c */
[----:B--2---:R-:W-:Y:S04]  /*59340*/  STL [R1+0x3e34], R22 ;  /* 0x003e341601007387 */ /* 0x004fe80000100800 */
[----:B------:R-:W-:Y:S04]  /*59350*/  STL [R1+0x3e30], R23 ;  /* 0x003e301701007387 */ /* 0x000fe80000100800 */
[----:B------:R-:W-:Y:S04]  /*59360*/  STL [R1+0x3e28], R26 ;  /* 0x003e281a01007387 */ /* 0x000fe80000100800 */
[----:B------:R-:W-:Y:S04]  /*59370*/  STL [R1+0x3e24], R27 ;  /* 0x003e241b01007387 */ /* 0x000fe80000100800 */
[----:B------:R-:W-:Y:S04]  /*59380*/  STL [R1+0x3e40], R30 ;  /* 0x003e401e01007387 */ /* 0x000fe80000100800 */
[----:B------:R-:W-:Y:S04]  /*59390*/  STL [R1+0x3e2c], R31 ;  /* 0x003e2c1f01007387 */ /* 0x000fe80000100800 */
[----:B---3--:R-:W-:Y:S04]  /*593a0*/  STL [R1+0x3e48], R34 ;  /* 0x003e482201007387 */ /* 0x008fe80000100800 */
[----:B------:R-:W-:Y:S04]  /*593b0*/  STL [R1+0x3e44], R35 ;  /* 0x003e442301007387 */ /* 0x000fe80000100800 */
[----:B----4-:R-:W-:Y:S04]  /*593c0*/  STL [R1+0x3e50], R38 ;  /* 0x003e502601007387 */ /* 0x010fe80000100800 */
[----:B------:R-:W-:Y:S04]  /*593d0*/  STL [R1+0x3e4c], R39 ;  /* 0x003e4c2701007387 */ /* 0x000fe80000100800 */
[----:B------:R-:W-:Y:S04]  /*593e0*/  STL [R1+0x3e58], R42 ;  /* 0x003e582a01007387 */ /* 0x000fe80000100800 */
[----:B------:R-:W-:Y:S04]  /*593f0*/  STL [R1+0x3e54], R43 ;  /* 0x003e542b01007387 */ /* 0x000fe80000100800 */
[----:B------:R-:W-:Y:S04]  /*59400*/  STL [R1+0x3e60], R46 ;  /* 0x003e602e01007387 */ /* 0x000fe80000100800 */
[----:B------:R-:W-:Y:S04]  /*59410*/  STL [R1+0x3e5c], R47 ;  /* 0x003e5c2f01007387 */ /* 0x000fe80000100800 */
[----:B-1----:R-:W-:Y:S04]  /*59420*/  STL [R1+0x3e68], R50 ;  /* 0x003e683201007387 */ /* 0x002fe80000100800 */
[----:B------:R-:W-:Y:S04]  /*59430*/  STL [R1+0x3e64], R51 ;  /* 0x003e643301007387 */ /* 0x000fe80000100800 */
[----:B------:R-:W-:Y:S04]  /*59440*/  STL [R1+0x3e70], R54 ;  /* 0x003e703601007387 */ /* 0x000fe80000100800 */
[----:B------:R-:W-:Y:S04]  /*59450*/  STL [R1+0x3e6c], R55 ;  /* 0x003e6c3701007387 */ /* 0x000fe80000100800 */
[----:B------:R-:W-:Y:S04]  /*59460*/  STL [R1+0x3e78], R58 ;  /* 0x003e783a01007387 */ /* 0x000fe80000100800 */
[----:B------:R-:W-:Y:S01]  /*59470*/  STL [R1+0x3e74], R59 ;  /* 0x003e743b01007387 */ /* 0x000fe20000100800 */
[----:B------:R-:W-:-:S03]  /*59480*/  MOV R211, R76 ;  /* 0x0000004c00d37202 */ /* 0x000fc60000000f00 */
[----:B------:R-:W-:Y:S01]  /*59490*/  STL [R1+0x3e80], R62 ;  /* 0x003e803e01007387 */ /* 0x000fe20000100800 */
[----:B------:R-:W-:Y:S01]  /*594a0*/  IMAD.MOV.U32 R210, RZ, RZ, R77 ;  /* 0x000000ffffd27224 */ /* 0x000fe200078e004d */
[----:B------:R-:W-:Y:S02]  /*594b0*/  MOV R208, R79 ;  /* 0x0000004f00d07202 */ /* 0x000fe40000000f00 */
[----:B------:R1:W-:Y:S01]  /*594c0*/  STL [R1+0x3e7c], R63 ;  /* 0x003e7c3f01007387 */ /* 0x0003e20000100800 */
[----:B------:R-:W-:Y:S01]  /*594d0*/  IMAD.MOV.U32 R209, RZ, RZ, R78 ;  /* 0x000000ffffd17224 */ /* 0x000fe200078e004e */
[----:B------:R-:W-:Y:S02]  /*594e0*/  HMMA.1688.F32.TF32 R100, R68, R16, R100 ;  /* 0x000000104464723c */ /* 0x000fe40000081064 */
[----:B------:R-:W-:Y:S04]  /*594f0*/  STL [R1+0x3e88], R66 ;  /* 0x003e884201007387 */ /* 0x000fe80000100800 */
[----:B------:R-:W-:Y:S01]  /*59500*/  STL [R1+0x3e84], R67 ;  /* 0x003e844301007387 */ /* 0x000fe20000100800 */
[----:B------:R-:W-:Y:S03]  /*59510*/  HMMA.1688.F32.TF32 R248, R80, R250, R228 ;  /* 0x000000fa50f8723c */ /* 0x000fe600000810e4 */
[----:B------:R-:W-:Y:S03]  /*59520*/  STL [R1+0x3930], R2 ;  /* 0x0039300201007387 */ /* 0x000fe60000100800 */
[C---:B------:R-:W-:Y:S01]  /*59530*/  HMMA.1688.F32.TF32 R76, R68.reuse, R12, R104 ;  /* 0x0000000c444c723c */ /* 0x040fe20000081068 */
[----:B------:R-:W2:Y:S04]  /*59540*/  LDL.LU R92, [R1+0x630] ;  /* 0x00063000015c7983 */ /* 0x000ea80000300800 */
[----:B------:R-:W2:Y:S01]  /*59550*/  LDL.LU R93, [R1+0x634] ;  /* 0x00063400015d7983 */ /* 0x000ea20000300800 */
[----:B------:R-:W-:Y:S03]  /*59560*/  HMMA.1688.F32.TF32 R80, R68, R20, R96 ;  /* 0x000000144450723c */ /* 0x000fe60000081060 */
[----:B------:R-:W2:Y:S04]  /*59570*/  LDL.LU R94, [R1+0x638] ;  /* 0x00063800015e7983 */ /* 0x000ea80000300800 */
[----:B------:R-:W2:Y:S04]  /*59580*/  LDL.LU R95, [R1+0x63c] ;  /* 0x00063c00015f7983 */ /* 0x000ea80000300800 */
[----:B------:R3:W-:Y:S04]  /*59590*/  STL.64 [R1+0x100], R100 ;  /* 0x0001006401007387 */ /* 0x0007e80000100a00 */
[----:B------:R4:W-:Y:S03]  /*595a0*/  STL.64 [R1+0x108], R102 ;  /* 0x0001086601007387 */ /* 0x0009e60000100a00 */
[----:B------:R-:W-:Y:S01]  /*595b0*/  IMAD.MOV.U32 R219, RZ, RZ, R76 ;  /* 0x000000ffffdb7224 */ /* 0x000fe200078e004c */
[----:B------:R-:W-:Y:S01]  /*595c0*/  MOV R217, R78 ;  /* 0x0000004e00d97202 */ /* 0x000fe20000000f00 */
[----:B------:R-:W-:Y:S01]  /*595d0*/  IMAD.MOV.U32 R218, RZ, RZ, R77 ;  /* 0x000000ffffda7224 */ /* 0x000fe200078e004d */
[----:B------:R-:W-:Y:S01]  /*595e0*/  LDS R73, [R252+UR12+0x8000] ;  /* 0x0080000cfc497984 */ /* 0x000fe20008000800 */
[----:B------:R-:W-:-:S02]  /*595f0*/  IMAD.MOV.U32 R216, RZ, RZ, R79 ;  /* 0x000000ffffd87224 */ /* 0x000fc400078e004f */
[----:B------:R-:W-:Y:S01]  /*59600*/  HMMA.1688.F32.TF32 R76, R68, R24, R88 ;  /* 0x00000018444c723c */ /* 0x000fe20000081058 */
[----:B------:R-:W-:Y:S04]  /*59610*/  STL.64 [R1+0xf0], R80 ;  /* 0x0000f05001007387 */ /* 0x000fe80000100a00 */
[----:B------:R-:W-:Y:S04]  /*59620*/  STL.64 [R1+0xf8], R82 ;  /* 0x0000f85201007387 */ /* 0x000fe80000100a00 */
[----:B------:R-:W2:Y:S04]  /*59630*/  LDL.LU R88, [R1+0x620] ;  /* 0x0006200001587983 */ /* 0x000ea80000300800 */
[----:B------:R-:W2:Y:S04]  /*59640*/  LDL.LU R89, [R1+0x624] ;  /* 0x0006240001597983 */ /* 0x000ea80000300800 */
[----:B------:R-:W2:Y:S04]  /*59650*/  LDL.LU R90, [R1+0x628] ;  /* 0x00062800015a7983 */ /* 0x000ea80000300800 */
[----:B------:R-:W2:Y:S03]  /*59660*/  LDL.LU R91, [R1+0x62c] ;  /* 0x00062c00015b7983 */ /* 0x000ea60000300800 */
[----:B-1----:R-:W-:Y:S01]  /*59670*/  MOV R63, R77 ;  /* 0x0000004d003f7202 */ /* 0x002fe20000000f00 */
[----:B------:R-:W-:Y:S01]  /*59680*/  IMAD.MOV.U32 R62, RZ, RZ, R76 ;  /* 0x000000ffff3e7224 */ /* 0x000fe200078e004c */
[----:B------:R-:W-:Y:S01]  /*59690*/  LOP3.LUT R203, R0, 0x40, RZ, 0x3c, !PT ;  /* 0x0000004000cb7812 */ /* 0x000fe200078e3cff */
[----:B------:R-:W-:Y:S01]  /*596a0*/  IMAD.MOV.U32 R58, RZ, RZ, R78 ;  /* 0x000000ffff3a7224 */ /* 0x000fe200078e004e */
[----:B------:R-:W-:Y:S01]  /*596b0*/  LDS R75, [R252+UR12+0x8800] ;  /* 0x0088000cfc4b7984 */ /* 0x000fe20008000800 */
[----:B------:R-:W-:-:S03]  /*596c0*/  IMAD.MOV.U32 R59, RZ, RZ, R79 ;  /* 0x000000ffff3b7224 */ /* 0x000fc600078e004f */
[----:B------:R-:W-:Y:S01]  /*596d0*/  STL [R1+0x3e98], R63 ;  /* 0x003e983f01007387 */ /* 0x000fe20000100800 */
[C---:B------:R-:W-:Y:S03]  /*596e0*/  HMMA.1688.F32.TF32 R76, R68.reuse, R28, R84 ;  /* 0x0000001c444c723c */ /* 0x040fe60000081054 */
[----:B------:R-:W-:Y:S04]  /*596f0*/  STL [R1+0x3e94], R62 ;  /* 0x003e943e01007387 */ /* 0x000fe80000100800 */
[----:B------:R-:W-:Y:S04]  /*59700*/  STL [R1+0x3e90], R58 ;  /* 0x003e903a01007387 */ /* 0x000fe80000100800 */
[----:B------:R1:W-:Y:S04]  /*59710*/  STL [R1+0x3e8c], R59 ;  /* 0x003e8c3b01007387 */ /* 0x0003e80000100800 */
        /* <DEDUP_REMOVED lines=8> */
[----:B------:R-:W-:Y:S04]  /*597a0*/  LDS R72, [R203+UR12+0x8000] ;  /* 0x0080000ccb487984 */ /* 0x000fe80008000800 */
[----:B------:R-:W-:Y:S04]  /*597b0*/  STL [R1+0x3ea8], R51 ;  /* 0x003ea83301007387 */ /* 0x000fe80000100800 */
[----:B------:R-:W-:Y:S04]  /*597c0*/  STL [R1+0x3ea4], R50 ;  /* 0x003ea43201007387 */ /* 0x000fe80000100800 */
[----:B------:R1:W-:Y:S04]  /*597d0*/  STL [R1+0x3ea0], R55 ;  /* 0x003ea03701007387 */ /* 0x0003e80000100800 */
[----:B------:R1:W-:Y:S04]  /*597e0*/  STL [R1+0x3e9c], R54 ;  /* 0x003e9c3601007387 */ /* 0x0003e80000100800 */
[----:B---3--:R-:W3:Y:S04]  /*597f0*/  LDL.LU R100, [R1+0x600] ;  /* 0x0006000001647983 */ /* 0x008ee80000300800 */
[----:B------:R-:W3:Y:S04]  /*59800*/  LDL.LU R101, [R1+0x604] ;  /* 0x0006040001657983 */ /* 0x000ee80000300800 */
[----:B----4-:R-:W3:Y:S04]  /*59810*/  LDL.LU R102, [R1+0x608] ;  /* 0x0006080001667983 */ /* 0x010ee80000300800 */
[----:B------:R-:W3:Y:S04]  /*59820*/  LDL.LU R103, [R1+0x60c] ;  /* 0x00060c0001677983 */ /* 0x000ee80000300800 */
[----:B------:R-:W4:Y:S04]  /*59830*/  LDS R74, [R203+UR12+0x8800] ;  /* 0x0088000ccb4a7984 */ /* 0x000f280008000800 */
[----:B------:R-:W-:Y:S04]  /*59840*/  LDS R80, [R0+UR12+0x8080] ;  /* 0x0080800c00507984 */ /* 0x000fe80008000800 */
[----:B------:R-:W-:Y:S04]  /*59850*/  LDS R82, [R0+UR12+0x8880] ;  /* 0x0088800c00527984 */ /* 0x000fe80008000800 */
[----:B------:R-:W-:Y:S04]  /*59860*/  LDS R81, [R3+UR12+0x8080] ;  /* 0x0080800c03517984 */ /* 0x000fe80008000800 */
[----:B------:R-:W4:Y:S01]  /*59870*/  LDS R83, [R3+UR12+0x8880] ;  /* 0x0088800c03537984 */ /* 0x000f220008000800 */
[----:B--2---:R-:W-:-:S15]  /*59880*/  HMMA.1688.F32.TF32 R76, R68, R32, R92 ;  /* 0x00000020444c723c */ /* 0x004fde000008105c */
[----:B------:R-:W-:-:S09]  /*59890*/  NOP ;  /* 0x0000000000007918 */ /* 0x000fd20000000000 */
[----:B------:R-:W-:Y:S01]  /*598a0*/  IMAD.MOV.U32 R46, RZ, RZ, R76 ;  /* 0x000000ffff2e7224 */ /* 0x000fe200078e004c */
[----:B------:R-:W-:Y:S01]  /*598b0*/  MOV R42, R78 ;  /* 0x0000004e002a7202 */ /* 0x000fe20000000f00 */
[----:B------:R-:W-:Y:S02]  /*598c0*/  IMAD.MOV.U32 R47, RZ, RZ, R77 ;  /* 0x000000ffff2f7224 */ /* 0x000fe400078e004d */
[----:B------:R-:W-:-:S05]  /*598d0*/  IMAD.MOV.U32 R43, RZ, RZ, R79 ;  /* 0x000000ffff2b7224 */ /* 0x000fca00078e004f */
[----:B------:R-:W-:Y:S01]  /*598e0*/  STL [R1+0x3eb8], R43 ;  /* 0x003eb82b01007387 */ /* 0x000fe20000100800 */
[----:B------:R-:W-:Y:S03]  /*598f0*/  HMMA.1688.F32.TF32 R76, R68, R36, R88 ;  /* 0x00000024444c723c */ /* 0x000fe60000081058 */
[----:B------:R-:W-:Y:S04]  /*59900*/  STL [R1+0x3eb4], R42 ;  /* 0x003eb42a01007387 */ /* 0x000fe80000100800 */
[----:B------:R2:W-:Y:S04]  /*59910*/  STL [R1+0x3eb0], R47 ;  /* 0x003eb02f01007387 */ /* 0x0005e80000100800 */
[----:B------:R4:W-:Y:S04]  /*59920*/  STL [R1+0x3eac], R46 ;  /* 0x003eac2e01007387 */ /* 0x0009e80000100800 */
[----:B------:R-:W4:Y:S04]  /*59930*/  LDL.LU R96, [R1+0x5f0] ;  /* 0x0005f00001607983 */ /* 0x000f280000300800 */
[----:B------:R-:W4:Y:S04]  /*59940*/  LDL.LU R97, [R1+0x5f4] ;  /* 0x0005f40001617983 */ /* 0x000f280000300800 */
[----:B------:R-:W4:Y:S04]  /*59950*/  LDL.LU R98, [R1+0x5f8] ;  /* 0x0005f80001627983 */ /* 0x000f280000300800 */
[----:B------:R-:W4:Y:S01]  /*59960*/  LDL.LU R99, [R1+0x5fc] ;  /* 0x0005fc0001637983 */ /* 0x000f220000300800 */
[----:B------:R-:W-:Y:S01]  /*59970*/  IMAD.MOV.U32 R67, RZ, RZ, R79 ;  /* 0x000000ffff437224 */ /* 0x000fe200078e004f */
[----:B-1----:R-:W-:Y:S01]  /*59980*/  MOV R59, R77 ;  /* 0x0000004d003b7202 */ /* 0x002fe20000000f00 */
[----:B------:R-:W-:-:S02]  /*59990*/  IMAD.MOV.U32 R66, RZ, RZ, R78 ;  /* 0x000000ffff427224 */ /* 0x000fc400078e004e */
[----:B------:R-:W-:Y:S01]  /*599a0*/  IMAD.MOV.U32 R58, RZ, RZ, R76 ;  /* 0x000000ffff3a7224 */ /* 0x000fe200078e004c */
[----:B------:R-:W-:Y:S04]  /*599b0*/  STL [R1+0x3ec8], R67 ;  /* 0x003ec84301007387 */ /* 0x000fe80000100800 */
[----:B------:R-:W-:Y:S04]  /*599c0*/  STL [R1+0x3ec4], R66 ;  /* 0x003ec44201007387 */ /* 0x000fe80000100800 */
[----:B------:R-:W-:Y:S04]  /*599d0*/  STL [R1+0x3ec0], R59 ;  /* 0x003ec03b01007387 */ /* 0x000fe80000100800 */
[----:B------:R1:W-:Y:S04]  /*599e0*/  STL [R1+0x3ebc], R58 ;  /* 0x003ebc3a01007387 */ /* 0x0003e80000100800 */
        /* <DEDUP_REMOVED lines=8> */
[----:B------:R-:W-:Y:S03]  /*59a70*/  HMMA.1688.F32.TF32 R76, R68, R40, R84 ;  /* 0x00000028444c723c */ /* 0x000fe60000081054 */
[----:B------:R-:W2:Y:S04]  /*59a80*/  LDL.LU R84, [R1+0x4f0] ;  /* 0x0004f00001547983 */ /* 0x000ea80000300800 */
[----:B------:R-:W2:Y:S04]  /*59a90*/  LDL.LU R85, [R1+0x4f4] ;  /* 0x0004f40001557983 */ /* 0x000ea80000300800 */
[----:B------:R-:W2:Y:S04]  /*59aa0*/  LDL.LU R86, [R1+0x4f8] ;  /* 0x0004f80001567983 */ /* 0x000ea80000300800 */
[----:B------:R-:W2:Y:S09]  /*59ab0*/  LDL.LU R87, [R1+0x4fc] ;  /* 0x0004fc0001577983 */ /* 0x000eb20000300800 */
[----:B------:R-:W-:Y:S01]  /*59ac0*/  MOV R38, R76 ;  /* 0x0000004c00267202 */ /* 0x000fe20000000f00 */
[----:B------:R-:W-:Y:S01]  /*59ad0*/  IMAD.MOV.U32 R39, RZ, RZ, R77 ;  /* 0x000000ffff277224 */ /* 0x000fe200078e004d */
[----:B------:R-:W-:Y:S01]  /*59ae0*/  MOV R35, R79 ;  /* 0x0000004f00237202 */ /* 0x000fe20000000f00 */
[----:B------:R-:W-:-:S02]  /*59af0*/  IMAD.MOV.U32 R34, RZ, RZ, R78 ;  /* 0x000000ffff227224 */ /* 0x000fc400078e004e */
[----:B---3--:R-:W-:-:S15]  /*59b00*/  HMMA.1688.F32.TF32 R76, R68, R44, R100 ;  /* 0x0000002c444c723c */ /* 0x008fde0000081064 */
[----:B------:R-:W-:-:S09]  /*59b10*/  NOP ;  /* 0x0000000000007918 */ /* 0x000fd20000000000 */
        /* <DEDUP_REMOVED lines=8> */
[----:B------:R-:W-:Y:S04]  /*59ba0*/  STL [R1+0x3ee8], R62 ;  /* 0x003ee83e01007387 */ /* 0x000fe80000100800 */
[----:B------:R-:W-:Y:S04]  /*59bb0*/  STL [R1+0x3ee4], R63 ;  /* 0x003ee43f01007387 */ /* 0x000fe80000100800 */
[----:B------:R3:W-:Y:S04]  /*59bc0*/  STL [R1+0x3ee0], R54 ;  /* 0x003ee03601007387 */ /* 0x0007e80000100800 */
[----:B------:R3:W-:Y:S01]  /*59bd0*/  STL [R1+0x3edc], R55 ;  /* 0x003edc3701007387 */ /* 0x0007e20000100800 */
[----:B----4-:R-:W-:-:S15]  /*59be0*/  HMMA.1688.F32.TF32 R76, R68, R48, R96 ;  /* 0x00000030444c723c */ /* 0x010fde0000081060 */
[----:B------:R-:W-:-:S09]  /*59bf0*/  NOP ;  /* 0x0000000000007918 */ /* 0x000fd20000000000 */
[----:B--2---:R-:W-:Y:S01]  /*59c00*/  IMAD.MOV.U32 R47, RZ, RZ, R76 ;  /* 0x000000ffff2f7224 */ /* 0x004fe200078e004c */
[----:B------:R-:W-:Y:S01]  /*59c10*/  MOV R46, R77 ;  /* 0x0000004d002e7202 */ /* 0x000fe20000000f00 */
[----:B------:R-:W-:Y:S02]  /*59c20*/  IMAD.MOV.U32 R51, RZ, RZ, R78 ;  /* 0x000000ffff337224 */ /* 0x000fe400078e004e */
[----:B------:R-:W-:Y:S02]  /*59c30*/  IMAD.MOV.U32 R50, RZ, RZ, R79 ;  /* 0x000000ffff327224 */ /* 0x000fe400078e004f */
[----:B------:R-:W-:Y:S03]  /*59c40*/  HMMA.1688.F32.TF32 R76, R68, R52, R92 ;  /* 0x00000034444c723c */ /* 0x000fe6000008105c */
[----:B------:R-:W-:Y:S04]  /*59c50*/  STL [R1+0x3ef8], R50 ;  /* 0x003ef83201007387 */ /* 0x000fe80000100800 */
[----:B------:R-:W-:Y:S04]  /*59c60*/  STL [R1+0x3ef4], R51 ;  /* 0x003ef43301007387 */ /* 0x000fe80000100800 */
[----:B------:R2:W-:Y:S04]  /*59c70*/  STL [R1+0x3ef0], R46 ;  /* 0x003ef02e01007387 */ /* 0x0005e80000100800 */
[----:B------:R4:W-:Y:S09]  /*59c80*/  STL [R1+0x3eec], R47 ;  /* 0x003eec2f01007387 */ /* 0x0009f20000100800 */
[----:B-1----:R-:W-:Y:S01]  /*59c90*/  IMAD.MOV.U32 R58, RZ, RZ, R77 ;  /* 0x000000ffff3a7224 */ /* 0x002fe200078e004d */
[----:B------:R-:W-:Y:S01]  /*59ca0*/  MOV R59, R76 ;  /* 0x0000004c003b7202 */ /* 0x000fe20000000f00 */
[----:B------:R-:W-:Y:S01]  /*59cb0*/  IMAD.MOV.U32 R43, RZ, RZ, R78 ;  /* 0x000000ffff2b7224 */ /* 0x000fe200078e004e */
[----:B------:R-:W-:-:S02]  /*59cc0*/  MOV R42, R79 ;  /* 0x0000004f002a7202 */ /* 0x000fc40000000f00 */
[----:B------:R1:W-:Y:S01]  /*59cd0*/  STL [R1+0x3f00], R58 ;  /* 0x003f003a01007387 */ /* 0x0003e20000100800 */
[----:B------:R-:W-:Y:S03]  /*59ce0*/  HMMA.1688.F32.TF32 R76, R68, R56, R88 ;  /* 0x00000038444c723c */ /* 0x000fe60000081058 */
[----:B------:R1:W-:Y:S04]  /*59cf0*/  STL [R1+0x3efc], R59 ;  /* 0x003efc3b01007387 */ /* 0x0003e80000100800 */
        /* <DEDUP_REMOVED lines=40> */
[----:B------:R-:W-:Y:S01]  /*59f80*/  IMAD.MOV.U32 R30, RZ, RZ, R76 ;  /* 0x000000ffff1e7224 */ /* 0x000fe200078e004c */
[----:B------:R-:W-:Y:S01]  /*59f90*/  MOV R19, R78 ;  /* 0x0000004e00137202 */ /* 0x000fe20000000f00 */
[----:B------:R-:W-:-:S02]  /*59fa0*/  IMAD.MOV.U32 R18, RZ, RZ, R77 ;  /* 0x000000ffff127224 */ /* 0x000fc400078e004d */
[----:B------:R-:W-:Y:S02]  /*59fb0*/  IMAD.MOV.U32 R22, RZ, RZ, R79 ;  /* 0x000000ffff167224 */ /* 0x000fe400078e004f */
[----:B------:R-:W-:Y:S01]  /*59fc0*/  HMMA.1688.F32.TF32 R76, R68, R60, R84 ;  /* 0x0000003c444c723c */ /* 0x000fe20000081054 */
[----:B------:R-:W4:Y:S04]  /*59fd0*/  LDL.LU R84, [R1+0x3d0] ;  /* 0x0003d00001547983 */ /* 0x000f280000300800 */
[----:B------:R-:W4:Y:S04]  /*59fe0*/  LDL.LU R85, [R1+0x3d4] ;  /* 0x0003d40001557983 */ /* 0x000f280000300800 */
[----:B------:R-:W4:Y:S04]  /*59ff0*/  LDL.LU R86, [R1+0x3d8] ;  /* 0x0003d80001567983 */ /* 0x000f280000300800 */
[----:B------:R-:W4:Y:S11]  /*5a000*/  LDL.LU R87, [R1+0x3dc] ;  /* 0x0003dc0001577983 */ /* 0x000f360000300800 */
[----:B---3--:R-:W-:Y:S01]  /*5a010*/  IMAD.MOV.U32 R39, RZ, RZ, R76 ;  /* 0x000000ffff277224 */ /* 0x008fe200078e004c */
[----:B------:R-:W-:Y:S01]  /*5a020*/  MOV R38, R77 ;  /* 0x0000004d00267202 */ /* 0x000fe20000000f00 */
[----:B------:R-:W-:-:S02]  /*5a030*/  IMAD.MOV.U32 R67, RZ, RZ, R78 ;  /* 0x000000ffff437224 */ /* 0x000fc400078e004e */
[----:B------:R-:W-:Y:S01]  /*5a040*/  IMAD.MOV.U32 R66, RZ, RZ, R79 ;  /* 0x000000ffff427224 */ /* 0x000fe200078e004f */
[----:B--2---:R-:W-:-:S15]  /*5a050*/  HMMA.1688.F32.TF32 R68, R68, R64, R124 ;  /* 0x000000404444723c */ /* 0x004fde000008107c */
[----:B------:R-:W-:-:S09]  /*5a060*/  NOP ;  /* 0x0000000000007918 */ /* 0x000fd20000000000 */
[----:B------:R-:W-:Y:S01]  /*5a070*/  MOV R54, R68 ;  /* 0x0000004400367202 */ /* 0x000fe20000000f00 */
[----:B------:R-:W-:Y:S01]  /*5a080*/  IMAD.MOV.U32 R55, RZ, RZ, R69 ;  /* 0x000000ffff377224 */ /* 0x000fe200078e0045 */
[----:B------:R-:W-:Y:S01]  /*5a090*/  MOV R34, R71 ;  /* 0x0000004700227202 */ /* 0x000fe20000000f00 */
[----:B------:R-:W-:Y:S02]  /*5a0a0*/  IMAD.MOV.U32 R35, RZ, RZ, R70 ;  /* 0x000000ffff237224 */ /* 0x000fe400078e0046 */
[----:B----4-:R-:W-:-:S15]  /*5a0b0*/  HMMA.1688.F32.TF32 R68, R72, R4, R120 ;  /* 0x000000044844723c */ /* 0x010fde0000081078 */
        /* <DEDUP_REMOVED lines=13> */
[----:B------:R-:W-:-:S03]  /*5a190*/  NOP ;  /* 0x0000000000007918 */ /* 0x000fc60000000000 */
[----:B-1----:R-:W-:Y:S01]  /*5a1a0*/  MOV R58, R68 ;  /* 0x00000044003a7202 */ /* 0x002fe20000000f00 */
[----:B------:R-:W-:Y:S01]  /*5a1b0*/  IMAD.MOV.U32 R59, RZ, RZ, R69 ;  /* 0x000000ffff3b7224 */ /* 0x000fe200078e0045 */
[----:B------:R-:W-:Y:S01]  /*5a1c0*/  MOV R51, R71 ;  /* 0x0000004700337202 */ /* 0x000fe20000000f00 */
[----:B------:R-:W-:Y:S02]  /*5a1d0*/  IMAD.MOV.U32 R50, RZ, RZ, R70 ;  /* 0x000000ffff327224 */ /* 0x000fe400078e0046 */
[C---:B------:R-:W-:Y:S06]  /*5a1e0*/  HMMA.1688.F32.TF32 R68, R72.reuse, R16, R108 ;  /* 0x000000104844723c */ /* 0x040fec000008106c */
[C---:B------:R-:W-:Y:S06]  /*5a1f0*/  HMMA.1688.F32.TF32 R76, R72.reuse, R24, R100 ;  /* 0x00000018484c723c */ /* 0x040fec0000081064 */
[C---:B------:R-:W-:Y:S11]  /*5a200*/  HMMA.1688.F32.TF32 R92, R72.reuse, R32, R92 ;  /* 0x00000020485c723c */ /* 0x040ff6000008105c */
[----:B------:R-:W-:Y:S04]  /*5a210*/  STL.64 [R1], R68 ;  /* 0x0000004401007387 */ /* 0x000fe80000100a00 */
[----:B------:R1:W-:Y:S04]  /*5a220*/  STL.64 [R1+0x8], R70 ;  /* 0x0000084601007387 */ /* 0x0003e80000100a00 */
[----:B------:R-:W-:Y:S04]  /*5a230*/  STL.64 [R1+0x180], R104 ;  /* 0x0001806801007387 */ /* 0x000fe80000100a00 */
[----:B------:R-:W-:Y:S01]  /*5a240*/  STL.64 [R1+0x188], R106 ;  /* 0x0001886a01007387 */ /* 0x000fe20000100a00 */
[C---:B-1----:R-:W-:Y:S03]  /*5a250*/  HMMA.1688.F32.TF32 R68, R72.reuse, R28, R96 ;  /* 0x0000001c4844723c */ /* 0x042fe60000081060 */
[----:B------:R-:W-:Y:S04]  /*5a260*/  STL.64 [R1+0x170], R76 ;  /* 0x0001704c01007387 */ /* 0x000fe80000100a00 */
[----:B------:R1:W-:Y:S02]  /*5a270*/  STL.64 [R1+0x178], R78 ;  /* 0x0001784e01007387 */ /* 0x0003e40000100a00 */
[----:B-1----:R-:W-:-:S14]  /*5a280*/  HMMA.1688.F32.TF32 R76, R72, R36, R88 ;  /* 0x00000024484c723c */ /* 0x002fdc0000081058 */
[----:B------:R-:W-:Y:S04]  /*5a290*/  STL.64 [R1+0x160], R68 ;  /* 0x0001604401007387 */ /* 0x000fe80000100a00 */
[----:B------:R1:W-:Y:S04]  /*5a2a0*/  STL.64 [R1+0x168], R70 ;  /* 0x0001684601007387 */ /* 0x0003e80000100a00 */
[----:B------:R2:W-:Y:S04]  /*5a2b0*/  STL.64 [R1+0x150], R92 ;  /* 0x0001505c01007387 */ /* 0x0005e80000100a00 */
[----:B------:R3:W-:Y:S01]  /*5a2c0*/  STL.64 [R1+0x158], R94 ;  /* 0x0001585e01007387 */ /* 0x0007e20000100a00 */
[----:B-1----:R-:W-:Y:S03]  /*5a2d0*/  HMMA.1688.F32.TF32 R68, R72, R40, R84 ;  /* 0x000000284844723c */ /* 0x002fe60000081054 */
[----:B------:R-:W4:Y:S04]  /*5a2e0*/  LDL.LU R84, [R1+0x3e0] ;  /* 0x0003e00001547983 */ /* 0x000f280000300800 */
        /* <DEDUP_REMOVED lines=76> */
[----:B------:R1:W-:Y:S04]  /*5a7b0*/  STL [R1+0x3e10], R71 ;  /* 0x003e104701007387 */ /* 0x0003e80000100800 */
[----:B------:R-:W-:Y:S04]  /*5a7c0*/  LDS R76, [R203+UR12+0x8080] ;  /* 0x0080800ccb4c7984 */ /* 0x000fe80008000800 */
[----:B------:R-:W-:Y:S01]  /*5a7d0*/  LDS R78, [R203+UR12+0x8880] ;  /* 0x0088800ccb4e7984 */ /* 0x000fe20008000800 */
[----:B----4-:R-:W-:Y:S03]  /*5a7e0*/  HMMA.1688.F32.TF32 R84, R80, R48, R84 ;  /* 0x000000305054723c */ /* 0x010fe60000081054 */
[----:B------:R-:W-:Y:S04]  /*5a7f0*/  LDS R77, [R252+UR12+0x8080] ;  /* 0x0080800cfc4d7984 */ /* 0x000fe80008000800 */
[----:B------:R-:W4:Y:S01]  /*5a800*/  LDS R79, [R252+UR12+0x8880] ;  /* 0x0088800cfc4f7984 */ /* 0x000f220008000800 */
[C---:B--2---:R-:W-:Y:S06]  /*5a810*/  HMMA.1688.F32.TF32 R136, R72.reuse, R60, R136 ;  /* 0x0000003c4888723c */ /* 0x044fec0000081088 */
[C---:B---3--:R-:W-:Y:S06]  /*5a820*/  HMMA.1688.F32.TF32 R148, R72.reuse, R48, R148 ;  /* 0x000000304894723c */ /* 0x048fec0000081094 */
[C---:B------:R-:W-:Y:S06]  /*5a830*/  HMMA.1688.F32.TF32 R152, R72.reuse, R44, R152 ;  /* 0x0000002c4898723c */ /* 0x040fec0000081098 */
[----:B-1----:R-:W-:-:S15]  /*5a840*/  HMMA.1688.F32.TF32 R68, R72, R52, R144 ;  /* 0x000000344844723c */ /* 0x002fde0000081090 */
[----:B------:R-:W-:-:S02]  /*5a850*/  NOP ;  /* 0x0000000000007918 */ /* 0x000fc40000000000 */
[----:B------:R-:W-:Y:S01]  /*5a860*/  STL.64 [R1+0x1e0], R152 ;  /* 0x0001e09801007387 */ /* 0x000fe20000100a00 */
[C---:B------:R-:W-:Y:S03]  /*5a870*/  HMMA.1688.F32.TF32 R140, R72.reuse, R56, R140 ;  /* 0x00000038488c723c */ /* 0x040fe6000008108c */
[----:B------:R-:W-:Y:S04]  /*5a880*/  STL.64 [R1+0x1e8], R154 ;  /* 0x0001e89a01007387 */ /* 0x000fe80000100a00 */
[----:B------:R-:W-:Y:S04]  /*5a890*/  STL.64 [R1+0x1d0], R148 ;  /* 0x0001d09401007387 */ /* 0x000fe80000100a00 */
[----:B------:R-:W-:Y:S04]  /*5a8a0*/  STL.64 [R1+0x1d8], R150 ;  /* 0x0001d89601007387 */ /* 0x000fe80000100a00 */
[----:B------:R-:W-:Y:S04]  /*5a8b0*/  STL.64 [R1+0x1c0], R68 ;  /* 0x0001c04401007387 */ /* 0x000fe80000100a00 */
[----:B------:R1:W-:Y:S02]  /*5a8c0*/  STL.64 [R1+0x1c8], R70 ;  /* 0x0001c84601007387 */ /* 0x0003e40000100a00 */
[----:B-1----:R-:W-:Y:S02]  /*5a8d0*/  HMMA.1688.F32.TF32 R68, R72, R64, R132 ;  /* 0x000000404844723c */ /* 0x002fe40000081084 */
[----:B------:R-:W-:Y:S04]  /*5a8e0*/  STL.64 [R1+0x1b0], R140 ;  /* 0x0001b08c01007387 */ /* 0x000fe80000100a00 */
[----:B------:R-:W-:Y:S04]  /*5a8f0*/  STL.64 [R1+0x1b8], R142 ;  /* 0x0001b88e01007387 */ /* 0x000fe80000100a00 */
[----:B------:R-:W-:Y:S04]  /*5a900*/  STL.64 [R1+0x1a0], R136 ;  /* 0x0001a08801007387 */ /* 0x000fe80000100a00 */
[----:B------:R-:W-:Y:S01]  /*5a910*/  STL.64 [R1+0x1a8], R138 ;  /* 0x0001a88a01007387 */ /* 0x000fe20000100a00 */
[C---:B------:R-:W-:Y:S03]  /*5a920*/  HMMA.1688.F32.TF32 R124, R80.reuse, R8, R124 ;  /* 0x00000008507c723c */ /* 0x040fe6000008107c */
[----:B------:R-:W-:Y:S03]  /*5a930*/  LDS R72, [R0+UR12+0x8100] ;  /* 0x0081000c00487984 */ /* 0x000fe60008000800 */
[C---:B------:R-:W-:Y:S01]  /*5a940*/  HMMA.1688.F32.TF32 R116, R80.reuse, R16, R116 ;  /* 0x000000105074723c */ /* 0x040fe20000081074 */
[----:B------:R-:W-:Y:S04]  /*5a950*/  LDS R74, [R0+UR12+0x8900] ;  /* 0x0089000c004a7984 */ /* 0x000fe80008000800 */
[----:B------:R-:W-:Y:S04]  /*5a960*/  STL.64 [R1+0x190], R68 ;  /* 0x0001904401007387 */ /* 0x000fe80000100a00 */
[----:B------:R1:W-:Y:S04]  /*5a970*/  STL.64 [R1+0x198], R70 ;  /* 0x0001984601007387 */ /* 0x0003e80000100a00 */
[----:B------:R-:W-:Y:S04]  /*5a980*/  LDS R73, [R3+UR12+0x8100] ;  /* 0x0081000c03497984 */ /* 0x000fe80008000800 */
[----:B------:R-:W2:Y:S01]  /*5a990*/  LDS R75, [R3+UR12+0x8900] ;  /* 0x0089000c034b7984 */ /* 0x000ea20008000800 */
[----:B-1----:R-:W-:-:S15]  /*5a9a0*/  HMMA.1688.F32.TF32 R68, R80, R4, R128 ;  /* 0x000000045044723c */ /* 0x002fde0000081080 */
[----:B------:R-:W-:-:S08]  /*5a9b0*/  NOP ;  /* 0x0000000000007918 */ /* 0x000fd00000000000 */
[----:B------:R1:W-:Y:S04]  /*5a9c0*/  STL.64 [R1+0x540], R68 ;  /* 0x0005404401007387 */ /* 0x0003e80000100a00 */
[----:B------:R-:W-:Y:S01]  /*5a9d0*/  STL [R1+0x548], R70 ;  /* 0x0005484601007387 */ /* 0x000fe20000100800 */
[----:B-1----:R-:W-:-:S05]  /*5a9e0*/  IMAD.MOV.U32 R68, RZ, RZ, R71 ;  /* 0x000000ffff447224 */ /* 0x002fca00078e0047 */
[----:B------:R1:W-:Y:S02]  /*5a9f0*/  STL [R1+0x3e20], R68 ;  /* 0x003e204401007387 */ /* 0x0003e40000100800 */
[----:B-1----:R-:W-:Y:S01]  /*5aa00*/  HMMA.1688.F32.TF32 R68, R80, R12, R120 ;  /* 0x0000000c5044723c */ /* 0x002fe20000081078 */
[----:B------:R-:W-:-:S15]  /*5aa10*/  MOV R2, R119 ;  /* 0x0000007700027202 */ /* 0x000fde0000000f00 */
[----:B------:R-:W-:-:S07]  /*5aa20*/  NOP ;  /* 0x0000000000007918 */ /* 0x000fce0000000000 */
[----:B------:R1:W-:Y:S04]  /*5aa30*/  STL.64 [R1+0x520], R68 ;  /* 0x0005204401007387 */ /* 0x0003e80000100a00 */
[----:B------:R-:W-:Y:S04]  /*5aa40*/  STL.64 [R1+0x530], R124 ;  /* 0x0005307c01007387 */ /* 0x000fe80000100a00 */
[----:B------:R-:W-:Y:S04]  /*5aa50*/  STL.64 [R1+0x538], R126 ;  /* 0x0005387e01007387 */ /* 0x000fe80000100a00 */
[----:B------:R3:W-:Y:S01]  /*5aa60*/  STL [R1+0x528], R70 ;  /* 0x0005284601007387 */ /* 0x0007e20000100800 */
[----:B-1----:R-:W-:Y:S01]  /*5aa70*/  IMAD.MOV.U32 R68, RZ, RZ, R71 ;  /* 0x000000ffff447224 */ /* 0x002fe200078e0047 */
[----:B------:R-:W-:Y:S01]  /*5aa80*/  MOV R69, R116 ;  /* 0x0000007400457202 */ /* 0x000fe20000000f00 */
[----:B------:R-:W-:-:S02]  /*5aa90*/  IMAD.MOV.U32 R71, RZ, RZ, R118 ;  /* 0x000000ffff477224 */ /* 0x000fc400078e0076 */
[----:B---3--:R-:W-:Y:S02]  /*5aaa0*/  IMAD.MOV.U32 R70, RZ, RZ, R117 ;  /* 0x000000ffff467224 */ /* 0x008fe400078e0075 */
[C---:B------:R-:W-:Y:S06]  /*5aab0*/  HMMA.1688.F32.TF32 R116, R80.reuse, R20, R112 ;  /* 0x000000145074723c */ /* 0x040fec0000081070 */
        /* <DEDUP_REMOVED lines=18> */
[----:B------:R-:W2:Y:S04]  /*5abe0*/  LDL.LU R88, [R1+0x310] ;  /* 0x0003100001587983 */ /* 0x000ea80000300800 */
[----:B------:R4:W-:Y:S04]  /*5abf0*/  STL.64 [R1+0x3f0], R92 ;  /* 0x0003f05c01007387 */ /* 0x0009e80000100a00 */
[----:B------:R4:W-:Y:S04]  /*5ac00*/  STL.64 [R1+0x3f8], R94 ;  /* 0x0003f85e01007387 */ /* 0x0009e80000100a00 */
[----:B------:R4:W-:Y:S04]  /*5ac10*/  STL.64 [R1+0x3e0], R84 ;  /* 0x0003e05401007387 */ /* 0x0009e80000100a00 */
[----:B------:R4:W-:Y:S04]  /*5ac20*/  STL.64 [R1+0x3e8], R86 ;  /* 0x0003e85601007387 */ /* 0x0009e80000100a00 */
[----:B------:R-:W2:Y:S04]  /*5ac30*/  LDL.LU R89, [R1+0x314] ;  /* 0x0003140001597983 */ /* 0x000ea80000300800 */
[----:B------:R-:W2:Y:S04]  /*5ac40*/  LDL.LU R90, [R1+0x318] ;  /* 0x00031800015a7983 */ /* 0x000ea80000300800 */
[----:B------:R-:W2:Y:S04]  /*5ac50*/  LDL.LU R91, [R1+0x31c] ;  /* 0x00031c00015b7983 */ /* 0x000ea80000300800 */
[----:B-1----:R-:W2:Y:S04]  /*5ac60*/  LDL.LU R96, [R1+0x2c0] ;  /* 0x0002c00001607983 */ /* 0x002ea80000300800 */
[----:B------:R-:W2:Y:S04]  /*5ac70*/  LDL.LU R97, [R1+0x2c4] ;  /* 0x0002c40001617983 */ /* 0x000ea80000300800 */
[----:B---3--:R-:W3:Y:S04]  /*5ac80*/  LDL.LU R98, [R1+0x2c8] ;  /* 0x0002c80001627983 */ /* 0x008ee80000300800 */
        /* <DEDUP_REMOVED lines=120> */
[----:B------:R-:W4:Y:S01]  /*5b410*/  LDL.LU R83, [R1+0x46c] ;  /* 0x00046c0001537983 */ /* 0x000f220000300800 */
[C---:B------:R-:W-:Y:S06]  /*5b420*/  HMMA.1688.F32.TF32 R152, R76.reuse, R4, R152 ;  /* 0x000000044c98723c */ /* 0x040fec0000081098 */
[C---:B------:R-:W-:Y:S06]  /*5b430*/  HMMA.1688.F32.TF32 R148, R76.reuse, R8, R148 ;  /* 0x000000084c94723c */ /* 0x040fec0000081094 */
[C---:B------:R-:W-:Y:S06]  /*5b440*/  HMMA.1688.F32.TF32 R144, R76.reuse, R12, R144 ;  /* 0x0000000c4c90723c */ /* 0x040fec0000081090 */
[C---:B------:R-:W-:Y:S06]  /*5b450*/  HMMA.1688.F32.TF32 R140, R76.reuse, R16, R140 ;  /* 0x000000104c8c723c */ /* 0x040fec000008108c */
[C---:B------:R-:W-:Y:S01]  /*5b460*/  HMMA.1688.F32.TF32 R136, R76.reuse, R20, R136 ;  /* 0x000000144c88723c */ /* 0x040fe20000081088 */
[----:B------:R-:W-:Y:S05]  /*5b470*/  STL.64 [R1+0x390], R152 ;  /* 0x0003909801007387 */ /* 0x000fea0000100a00 */
[C---:B------:R-:W-:Y:S01]  /*5b480*/  HMMA.1688.F32.TF32 R132, R76.reuse, R24, R132 ;  /* 0x000000184c84723c */ /* 0x040fe20000081084 */
        /* <DEDUP_REMOVED lines=12> */
[----:B------:R1:W-:Y:S01]  /*5b550*/  STL.64 [R1+0x368], R142 ;  /* 0x0003688e01007387 */ /* 0x0003e20000100a00 */
[C---:B------:R-:W-:Y:S03]  /*5b560*/  HMMA.1688.F32.TF32 R228, R76.reuse, R32, R228 ;  /* 0x000000204ce4723c */ /* 0x040fe600000810e4 */
[----:B-1----:R-:W3:Y:S04]  /*5b570*/  LDL.LU.64 R142, [R1+0x4010] ;  /* 0x00401000018e7983 */ /* 0x002ee80000300a00 */
[----:B------:R-:W3:Y:S04]  /*5b580*/  LDL.LU.64 R140, [R1+0x4008] ;  /* 0x00400800018c7983 */ /* 0x000ee80000300a00 */
[----:B------:R-:W-:Y:S04]  /*5b590*/  STL.64 [R1+0x350], R136 ;  /* 0x0003508801007387 */ /* 0x000fe80000100a00 */
[----:B------:R1:W-:Y:S01]  /*5b5a0*/  STL.64 [R1+0x358], R138 ;  /* 0x0003588a01007387 */ /* 0x0003e20000100a00 */
[C---:B------:R-:W-:Y:S03]  /*5b5b0*/  HMMA.1688.F32.TF32 R224, R76.reuse, R36, R224 ;  /* 0x000000244ce0723c */ /* 0x040fe600000810e0 */
[----:B-1----:R-:W2:Y:S04]  /*5b5c0*/  LDL.LU.64 R138, [R1+0x4000] ;  /* 0x00400000018a7983 */ /* 0x002ea80000300a00 */
[----:B------:R-:W2:Y:S04]  /*5b5d0*/  LDL.LU.64 R136, [R1+0x3ff8] ;  /* 0x003ff80001887983 */ /* 0x000ea80000300a00 */
[----:B------:R-:W-:Y:S04]  /*5b5e0*/  STL.64 [R1+0x340], R132 ;  /* 0x0003408401007387 */ /* 0x000fe80000100a00 */
[----:B------:R1:W-:Y:S04]  /*5b5f0*/  STL.64 [R1+0x348], R134 ;  /* 0x0003488601007387 */ /* 0x0003e80000100a00 */
[----:B-1----:R-:W3:Y:S04]  /*5b600*/  LDL.LU.64 R134, [R1+0x3ff0] ;  /* 0x003ff00001867983 */ /* 0x002ee80000300a00 */
[----:B------:R-:W3:Y:S01]  /*5b610*/  LDL.LU.64 R132, [R1+0x3fe8] ;  /* 0x003fe80001847983 */ /* 0x000ee20000300a00 */
[C---:B------:R-:W-:Y:S06]  /*5b620*/  HMMA.1688.F32.TF32 R176, R76.reuse, R44, R176 ;  /* 0x0000002c4cb0723c */ /* 0x040fec00000810b0 */
[C---:B------:R-:W-:Y:S06]  /*5b630*/  HMMA.1688.F32.TF32 R128, R76.reuse, R48, R128 ;  /* 0x000000304c80723c */ /* 0x040fec0000081080 */
[C---:B------:R-:W-:Y:S06]  /*5b640*/  HMMA.1688.F32.TF32 R120, R76.reuse, R56, R120 ;  /* 0x000000384c78723c */ /* 0x040fec0000081078 */
[----:B------:R-:W-:Y:S06]  /*5b650*/  HMMA.1688.F32.TF32 R116, R76, R60, R116 ;  /* 0x0000003c4c74723c */ /* 0x000fec0000081074 */
[----:B------:R-:W-:Y:S06]  /*5b660*/  HMMA.1688.F32.TF32 R104, R72, R8, R104 ;  /* 0x000000084868723c */ /* 0x000fec0000081068 */
[----:B----4-:R-:W-:-:S15]  /*5b670*/  HMMA.1688.F32.TF32 R80, R76, R28, R80 ;  /* 0x0000001c4c50723c */ /* 0x010fde0000081050 */
[----:B------:R-:W-:-:S08]  /*5b680*/  NOP ;  /* 0x0000000000007918 */ /* 0x000fd00000000000 */
[----:B------:R-:W-:Y:S04]  /*5b690*/  STL.64 [R1+0x330], R80 ;  /* 0x0003305001007387 */ /* 0x000fe80000100a00 */
[----:B------:R1:W-:Y:S02]  /*5b6a0*/  STL.64 [R1+0x338], R82 ;  /* 0x0003385201007387 */ /* 0x0003e40000100a00 */
[C---:B-1----:R-:W-:Y:S02]  /*5b6b0*/  HMMA.1688.F32.TF32 R80, R76.reuse, R40, R220 ;  /* 0x000000284c50723c */ /* 0x042fe400000810dc */
[----:B------:R-:W-:Y:S04]  /*5b6c0*/  STL.64 [R1+0x2b0], R228 ;  /* 0x0002b0e401007387 */ /* 0x000fe80000100a00 */
[----:B------:R-:W-:Y:S04]  /*5b6d0*/  STL.64 [R1+0x2b8], R230 ;  /* 0x0002b8e601007387 */ /* 0x000fe80000100a00 */
[----:B------:R-:W-:Y:S04]  /*5b6e0*/  STL.64 [R1+0x2a0], R224 ;  /* 0x0002a0e001007387 */ /* 0x000fe80000100a00 */
[----:B------:R-:W-:Y:S09]  /*5b6f0*/  STL.64 [R1+0x2a8], R226 ;  /* 0x0002a8e201007387 */ /* 0x000ff20000100a00 */
        /* <DEDUP_REMOVED lines=9> */
[----:B-1----:R-:W-:Y:S02]  /*5b790*/  HMMA.1688.F32.TF32 R80, R76, R64, R112 ;  /* 0x000000404c50723c */ /* 0x002fe40000081070 */
[----:B------:R-:W-:Y:S04]  /*5b7a0*/  STL.64 [R1+0x250], R120 ;  /* 0x0002507801007387 */ /* 0x000fe80000100a00 */
[C---:B------:R-:W-:Y:S01]  /*5b7b0*/  HMMA.1688.F32.TF32 R76, R72.reuse, R4, R108 ;  /* 0x00000004484c723c */ /* 0x040fe2000008106c */
[----:B------:R-:W-:Y:S04]  /*5b7c0*/  STL.64 [R1+0x258], R122 ;  /* 0x0002587a01007387 */ /* 0x000fe80000100a00 */
[----:B------:R-:W-:Y:S04]  /*5b7d0*/  STL.64 [R1+0x240], R116 ;  /* 0x0002407401007387 */ /* 0x000fe80000100a00 */
[----:B------:R-:W-:Y:S01]  /*5b7e0*/  STL.64 [R1+0x248], R118 ;  /* 0x0002487601007387 */ /* 0x000fe20000100a00 */
[C---:B------:R-:W-:Y:S03]  /*5b7f0*/  HMMA.1688.F32.TF32 R92, R72.reuse, R20, R92 ;  /* 0x00000014485c723c */ /* 0x040fe6000008105c */
[----:B------:R-:W-:Y:S04]  /*5b800*/  LDS R112, [R203+UR12+0x8100] ;  /* 0x0081000ccb707984 */ /* 0x000fe80008000800 */
[----:B------:R-:W-:Y:S04]  /*5b810*/  STL.64 [R1+0x230], R80 ;  /* 0x0002305001007387 */ /* 0x000fe80000100a00 */
[----:B------:R1:W-:Y:S04]  /*5b820*/  STL.64 [R1+0x238], R82 ;  /* 0x0002385201007387 */ /* 0x0003e80000100a00 */
[----:B------:R-:W-:Y:S04]  /*5b830*/  STL.64 [R1+0x220], R76 ;  /* 0x0002204c01007387 */ /* 0x000fe80000100a00 */
[----:B------:R4:W-:Y:S01]  /*5b840*/  STL.64 [R1+0x228], R78 ;  /* 0x0002284e01007387 */ /* 0x0009e20000100a00 */
[C---:B-1----:R-:W-:Y:S03]  /*5b850*/  HMMA.1688.F32.TF32 R80, R72.reuse, R12, R100 ;  /* 0x0000000c4850723c */ /* 0x042fe60000081064 */
[----:B------:R-:W-:Y:S04]  /*5b860*/  LDS R114, [R203+UR12+0x8900] ;  /* 0x0089000ccb727984 */ /* 0x000fe80008000800 */
[----:B------:R-:W-:Y:S01]  /*5b870*/  LDS R113, [R252+UR12+0x8100] ;  /* 0x0081000cfc717984 */ /* 0x000fe20008000800 */
[C---:B----4-:R-:W-:Y:S03]  /*5b880*/  HMMA.1688.F32.TF32 R76, R72.reuse, R16, R96 ;  /* 0x00000010484c723c */ /* 0x050fe60000081060 */
[----:B------:R-:W-:Y:S04]  /*5b890*/  STL.64 [R1+0x210], R104 ;  /* 0x0002106801007387 */ /* 0x000fe80000100a00 */
[----:B------:R-:W-:Y:S04]  /*5b8a0*/  STL.64 [R1+0x218], R106 ;  /* 0x0002186a01007387 */ /* 0x000fe80000100a00 */
[----:B------:R-:W1:Y:S04]  /*5b8b0*/  LDS R115, [R252+UR12+0x8900] ;  /* 0x0089000cfc737984 */ /* 0x000e680008000800 */
[----:B------:R-:W-:Y:S04]  /*5b8c0*/  STL.64 [R1+0x200], R80 ;  /* 0x0002005001007387 */ /* 0x000fe80000100a00 */
[----:B------:R4:W-:Y:S04]  /*5b8d0*/  STL.64 [R1+0x208], R82 ;  /* 0x0002085201007387 */ /* 0x0009e80000100a00 */
[----:B------:R-:W-:Y:S04]  /*5b8e0*/  STL.64 [R1+0x1f0], R76 ;  /* 0x0001f04c01007387 */ /* 0x000fe80000100a00 */
[----:B------:R2:W-:Y:S01]  /*5b8f0*/  STL.64 [R1+0x1f8], R78 ;  /* 0x0001f84e01007387 */ /* 0x0005e20000100a00 */
[C---:B----4-:R-:W-:Y:S06]  /*5b900*/  HMMA.1688.F32.TF32 R80, R72.reuse, R24, R88 ;  /* 0x000000184850723c */ /* 0x050fec0000081058 */
[----:B--2---:R-:W-:Y:S01]  /*5b910*/  HMMA.1688.F32.TF32 R76, R72, R28, R84 ;  /* 0x0000001c484c723c */ /* 0x004fe20000081054 */
[----:B------:R-:W-:Y:S04]  /*5b920*/  STL.64 [R1+0x320], R92 ;  /* 0x0003205c01007387 */ /* 0x000fe80000100a00 */
[----:B------:R-:W-:Y:S04]  /*5b930*/  STL.64 [R1+0x328], R94 ;  /* 0x0003285e01007387 */ /* 0x000fe80000100a00 */
[----:B------:R-:W2:Y:S08]  /*5b940*/  LDL.LU R228, [R1+0x6b0] ;  /* 0x0006b00001e47983 */ /* 0x000eb00000300800 */
[----:B------:R-:W-:Y:S04]  /*5b950*/  STL.64 [R1+0x310], R80 ;  /* 0x0003105001007387 */ /* 0x000fe80000100a00 */
[----:B------:R-:W-:Y:S04]  /*5b960*/  STL.64 [R1+0x318], R82 ;  /* 0x0003185201007387 */ /* 0x000fe80000100a00 */
[----:B------:R4:W-:Y:S04]  /*5b970*/  STL.64 [R1+0x300], R76 ;  /* 0x0003004c01007387 */ /* 0x0009e80000100a00 */
[----:B------:R3:W-:Y:S04]  /*5b980*/  STL.64 [R1+0x308], R78 ;  /* 0x0003084e01007387 */ /* 0x0007e80000100a00 */
[----:B------:R-:W2:Y:S04]  /*5b990*/  LDL.LU R229, [R1+0x6b4] ;  /* 0x0006b40001e57983 */ /* 0x000ea80000300800 */
[----:B------:R-:W2:Y:S04]  /*5b9a0*/  LDL.LU R230, [R1+0x6b8] ;  /* 0x0006b80001e67983 */ /* 0x000ea80000300800 */
[----:B------:R-:W2:Y:S04]  /*5b9b0*/  LDL.LU R231, [R1+0x6bc] ;  /* 0x0006bc0001e77983 */ /* 0x000ea80000300800 */
[----:B----4-:R-:W4:Y:S04]  /*5b9c0*/  LDL.LU R76, [R1+0x6e0] ;  /* 0x0006e000014c7983 */ /* 0x010f280000300800 */
[----:B------:R-:W4:Y:S04]  /*5b9d0*/  LDL.LU R77, [R1+0x6e4] ;  /* 0x0006e400014d7983 */ /* 0x000f280000300800 */
[----:B---3--:R-:W4:Y:S04]  /*5b9e0*/  LDL.LU R78, [R1+0x6e8] ;  /* 0x0006e800014e7983 */ /* 0x008f280000300800 */
[----:B------:R-:W4:Y:S04]  /*5b9f0*/  LDL.LU R79, [R1+0x6ec] ;  /* 0x0006ec00014f7983 */ /* 0x000f280000300800 */
        /* <DEDUP_REMOVED lines=60> */
[----:B-1----:R-:W-:Y:S06]  /*5bdc0*/  HMMA.1688.F32.TF32 R220, R112, R12, R220 ;  /* 0x0000000c70dc723c */ /* 0x002fec00000810dc */
[C---:B--2---:R-:W-:Y:S06]  /*5bdd0*/  HMMA.1688.F32.TF32 R100, R72.reuse, R60, R100 ;  /* 0x0000003c4864723c */ /* 0x044fec0000081064 */
[C---:B----4-:R-:W-:Y:S06]  /*5bde0*/  HMMA.1688.F32.TF32 R108, R72.reuse, R52, R108 ;  /* 0x00000034486c723c */ /* 0x050fec000008106c */
[C---:B---3--:R-:W-:Y:S06]  /*5bdf0*/  HMMA.1688.F32.TF32 R116, R72.reuse, R48, R116 ;  /* 0x000000304874723c */ /* 0x048fec0000081074 */
        /* <DEDUP_REMOVED lines=11> */
[----:B------:R-:W-:Y:S06]  /*5beb0*/  HMMA.1688.F32.TF32 R72, R72, R64, R96 ;  /* 0x000000404848723c */ /* 0x000fec0000081060 */
[C---:B------:R-:W-:Y:S01]  /*5bec0*/  HMMA.1688.F32.TF32 R92, R112.reuse, R4, R92 ;  /* 0x00000004705c723c */ /* 0x040fe2000008105c */
[----:B-1----:R-:W3:Y:S04]  /*5bed0*/  LDL.LU.64 R126, [R1+0x3fd0] ;  /* 0x003fd000017e7983 */ /* 0x002ee80000300a00 */
[----:B------:R-:W3:Y:S04]  /*5bee0*/  LDL.LU.64 R124, [R1+0x3fc8] ;  /* 0x003fc800017c7983 */ /* 0x000ee80000300a00 */
[----:B------:R-:W-:Y:S04]  /*5bef0*/  STL.64 [R1+0x2d0], R176 ;  /* 0x0002d0b001007387 */ /* 0x000fe80000100a00 */
        /* <DEDUP_REMOVED lines=13> */
[----:B------:R-:W-:Y:S01]  /*5bfd0*/  HMMA.1688.F32.TF32 R80, R112, R24, R80 ;  /* 0x000000187050723c */ /* 0x000fe20000081050 */
[----:B------:R-:W1:Y:S04]  /*5bfe0*/  LDS R179, [R3+UR12+0x8980] ;  /* 0x0089800c03b37984 */ /* 0x000e680008000800 */
[----:B-1----:R-:W4:Y:S04]  /*5bff0*/  LDL.LU.64 R118, [R1+0x3fb0] ;  /* 0x003fb00001767983 */ /* 0x002f280000300a00 */
[----:B------:R-:W4:Y:S04]  /*5c000*/  LDL.LU.64 R116, [R1+0x3fa8] ;  /* 0x003fa80001747983 */ /* 0x000f280000300a00 */
[----:B------:R-:W-:Y:S04]  /*5c010*/  STL.64 [R1+0x4a0], R108 ;  /* 0x0004a06c01007387 */ /* 0x000fe80000100a00 */
[----:B------:R1:W-:Y:S04]  /*5c020*/  STL.64 [R1+0x4a8], R110 ;  /* 0x0004a86e01007387 */ /* 0x0003e80000100a00 */
        /* <DEDUP_REMOVED lines=10> */
[----:B------:R-:W4:Y:S04]  /*5c0d0*/  LDL.LU.64 R98, [R1+0x3f70] ;  /* 0x003f700001627983 */ /* 0x000f280000300a00 */
[----:B------:R-:W4:Y:S04]  /*5c0e0*/  LDL.LU.64 R96, [R1+0x3f68] ;  /* 0x003f680001607983 */ /* 0x000f280000300a00 */
        /* <DEDUP_REMOVED lines=15> */
[----:B------:R-:W4:Y:S04]  /*5c1e0*/  LDS R75, [R252+UR12+0x8980] ;  /* 0x0089800cfc4b7984 */ /* 0x000f280008000800 */
[----:B-1----:R-:W4:Y:S04]  /*5c1f0*/  LDL.LU.64 R90, [R1+0x3f50] ;  /* 0x003f5000015a7983 */ /* 0x002f280000300a00 */
[----:B------:R-:W4:Y:S04]  /*5c200*/  LDL.LU.64 R88, [R1+0x3f48] ;  /* 0x003f480001587983 */ /* 0x000f280000300a00 */
        /* <DEDUP_REMOVED lines=8> */
[----:B-1----:R-:W4:Y:S04]  /*5c290*/  LDL.LU.64 R86, [R1+0x3f40] ;  /* 0x003f400001567983 */ /* 0x002f280000300a00 */
[----:B------:R-:W4:Y:S04]  /*5c2a0*/  LDL.LU.64 R84, [R1+0x3f38] ;  /* 0x003f380001547983 */ /* 0x000f280000300a00 */
[----:B------:R-:W-:Y:S04]  /*5c2b0*/  STL.64 [R1+0x430], R76 ;  /* 0x0004304c01007387 */ /* 0x000fe80000100a00 */
[----:B------:R1:W-:Y:S02]  /*5c2c0*/  STL.64 [R1+0x438], R78 ;  /* 0x0004384e01007387 */ /* 0x0003e40000100a00 */
[----:B-1----:R-:W-:-:S15]  /*5c2d0*/  HMMA.1688.F32.TF32 R76, R112, R28, R228 ;  /* 0x0000001c704c723c */ /* 0x002fde00000810e4 */
[----:B------:R-:W-:-:S08]  /*5c2e0*/  NOP ;  /* 0x0000000000007918 */ /* 0x000fd00000000000 */
[----:B------:R-:W-:Y:S04]  /*5c2f0*/  STL.64 [R1+0x3c48], R78 ;  /* 0x003c484e01007387 */ /* 0x000fe80000100a00 */
[----:B------:R-:W-:Y:S04]  /*5c300*/  STL.64 [R1+0x420], R80 ;  /* 0x0004205001007387 */ /* 0x000fe80000100a00 */
[----:B------:R1:W-:Y:S02]  /*5c310*/  STL.64 [R1+0x428], R82 ;  /* 0x0004285201007387 */ /* 0x0003e40000100a00 */
[----:B-1----:R-:W-:Y:S02]  /*5c320*/  HMMA.1688.F32.TF32 R80, R112, R32, R224 ;  /* 0x000000207050723c */ /* 0x002fe400000810e0 */
[----:B------:R-:W-:Y:S04]  /*5c330*/  STL.64 [R1+0x3c40], R76 ;  /* 0x003c404c01007387 */ /* 0x000fe80000100a00 */
[C---:B---3--:R-:W-:Y:S06]  /*5c340*/  HMMA.1688.F32.TF32 R124, R176.reuse, R12, R124 ;  /* 0x0000000cb07c723c */ /* 0x048fec000008107c */
[C---:B--2---:R-:W-:Y:S11]  /*5c350*/  HMMA.1688.F32.TF32 R128, R176.reuse, R16, R128 ;  /* 0x00000010b080723c */ /* 0x044ff60000081080 */
[----:B------:R-:W-:Y:S01]  /*5c360*/  STL.64 [R1+0x3c58], R82 ;  /* 0x003c585201007387 */ /* 0x000fe20000100a00 */
[C---:B----4-:R-:W-:Y:S03]  /*5c370*/  HMMA.1688.F32.TF32 R120, R176.reuse, R8, R120 ;  /* 0x00000008b078723c */ /* 0x050fe60000081078 */
[----:B------:R1:W-:Y:S03]  /*5c380*/  STL.64 [R1+0x3c50], R80 ;  /* 0x003c505001007387 */ /* 0x0003e60000100a00 */
[C---:B------:R-:W-:Y:S06]  /*5c390*/  HMMA.1688.F32.TF32 R148, R176.reuse, R36, R148 ;  /* 0x00000024b094723c */ /* 0x040fec0000081094 */
[----:B------:R-:W-:Y:S06]  /*5c3a0*/  HMMA.1688.F32.TF32 R116, R176, R4, R116 ;  /* 0x00000004b074723c */ /* 0x000fec0000081074 */
[C---:B------:R-:W-:Y:S06]  /*5c3b0*/  HMMA.1688.F32.TF32 R108, R112.reuse, R60, R108 ;  /* 0x0000003c706c723c */ /* 0x040fec000008106c */
[C---:B------:R-:W-:Y:S06]  /*5c3c0*/  HMMA.1688.F32.TF32 R104, R112.reuse, R56, R104 ;  /* 0x000000387068723c */ /* 0x040fec0000081068 */
[C---:B------:R-:W-:Y:S06]  /*5c3d0*/  HMMA.1688.F32.TF32 R100, R112.reuse, R52, R100 ;  /* 0x000000347064723c */ /* 0x040fec0000081064 */
[C---:B------:R-:W-:Y:S06]  /*5c3e0*/  HMMA.1688.F32.TF32 R96, R112.reuse, R48, R96 ;  /* 0x000000307060723c */ /* 0x040fec0000081060 */
[C---:B------:R-:W-:Y:S06]  /*5c3f0*/  HMMA.1688.F32.TF32 R92, R112.reuse, R44, R92 ;  /* 0x0000002c705c723c */ /* 0x040fec000008105c */
[-C--:B------:R-:W-:Y:S06]  /*5c400*/  HMMA.1688.F32.TF32 R88, R112, R40.reuse, R88 ;  /* 0x000000287058723c */ /* 0x080fec0000081058 */
[C---:B------:R-:W-:Y:S06]  /*5c410*/  HMMA.1688.F32.TF32 R152, R176.reuse, R40, R152 ;  /* 0x00000028b098723c */ /* 0x040fec0000081098 */
[----:B------:R-:W-:Y:S06]  /*5c420*/  HMMA.1688.F32.TF32 R156, R176, R44, R156 ;  /* 0x0000002cb09c723c */ /* 0x000fec000008109c */
[C---:B------:R-:W-:Y:S06]  /*5c430*/  HMMA.1688.F32.TF32 R84, R112.reuse, R36, R84 ;  /* 0x000000247054723c */ /* 0x040fec0000081054 */
[----:B------:R-:W-:-:S15]  /*5c440*/  HMMA.1688.F32.TF32 R112, R112, R64, R220 ;  /* 0x000000407070723c */ /* 0x000fde00000810dc */
[----:B------:R-:W-:-:S02]  /*5c450*/  NOP ;  /* 0x0000000000007918 */ /* 0x000fc40000000000 */
        /* <DEDUP_REMOVED lines=8> */
[----:B------:R4:W-:Y:S04]  /*5c4e0*/  STL.64 [R1+0x3ca8], R102 ;  /* 0x003ca86601007387 */ /* 0x0009e80000100a00 */
[----:B------:R-:W-:Y:S04]  /*5c4f0*/  STL.64 [R1+0x3ca0], R100 ;  /* 0x003ca06401007387 */ /* 0x000fe80000100a00 */
[----:B------:R-:W-:Y:S04]  /*5c500*/  STL.64 [R1+0x3cb8], R106 ;  /* 0x003cb86a01007387 */ /* 0x000fe80000100a00 */
[----:B------:R-:W-:Y:S04]  /*5c510*/  STL.64 [R1+0x3cb0], R104 ;  /* 0x003cb06801007387 */ /* 0x000fe80000100a00 */
[----:B------:R-:W-:Y:S04]  /*5c520*/  STL.64 [R1+0x3cc8], R110 ;  /* 0x003cc86e01007387 */ /* 0x000fe80000100a00 */
[----:B------:R-:W-:Y:S04]  /*5c530*/  STL.64 [R1+0x3cc0], R108 ;  /* 0x003cc06c01007387 */ /* 0x000fe80000100a00 */
[----:B------:R-:W2:Y:S04]  /*5c540*/  LDL.LU R220, [R1+0x5c0] ;  /* 0x0005c00001dc7983 */ /* 0x000ea80000300800 */
[----:B------:R-:W2:Y:S01]  /*5c550*/  LDL.LU R221, [R1+0x5c4] ;  /* 0x0005c40001dd7983 */ /* 0x000ea20000300800 */
[C---:B------:R-:W-:Y:S03]  /*5c560*/  HMMA.1688.F32.TF32 R160, R176.reuse, R48, R160 ;  /* 0x00000030b0a0723c */ /* 0x040fe600000810a0 */
[----:B------:R-:W2:Y:S04]  /*5c570*/  LDL.LU R222, [R1+0x5c8] ;  /* 0x0005c80001de7983 */ /* 0x000ea80000300800 */
[----:B------:R-:W2:Y:S01]  /*5c580*/  LDL.LU R223, [R1+0x5cc] ;  /* 0x0005cc0001df7983 */ /* 0x000ea20000300800 */
[C---:B------:R-:W-:Y:S03]  /*5c590*/  HMMA.1688.F32.TF32 R164, R176.reuse, R52, R164 ;  /* 0x00000034b0a4723c */ /* 0x040fe600000810a4 */
[----:B------:R-:W-:Y:S04]  /*5c5a0*/  STL.64 [R1+0x3cd8], R114 ;  /* 0x003cd87201007387 */ /* 0x000fe80000100a00 */
[----:B------:R-:W-:Y:S01]  /*5c5b0*/  STL.64 [R1+0x3cd0], R112 ;  /* 0x003cd07001007387 */ /* 0x000fe20000100a00 */
[C---:B------:R-:W-:Y:S03]  /*5c5c0*/  HMMA.1688.F32.TF32 R168, R176.reuse, R56, R168 ;  /* 0x00000038b0a8723c */ /* 0x040fe600000810a8 */
        /* <DEDUP_REMOVED lines=27> */
[----:B------:R-:W-:-:S03]  /*5c780*/  MOV R224, R191 ;  /* 0x000000bf00e07202 */ /* 0x000fc60000000f00 */
[----:B------:R-:W-:Y:S04]  /*5c790*/  STL.64 [R1+0x3db8], R170 ;  /* 0x003db8aa01007387 */ /* 0x000fe80000100a00 */
[----:B------:R-:W-:Y:S04]  /*5c7a0*/  STL.64 [R1+0x3db0], R168 ;  /* 0x003db0a801007387 */ /* 0x000fe80000100a00 */
[----:B------:R-:W-:Y:S04]  /*5c7b0*/  STL.64 [R1+0x3dc8], R174 ;  /* 0x003dc8ae01007387 */ /* 0x000fe80000100a00 */
[----:B------:R-:W-:Y:S04]  /*5c7c0*/  STL.64 [R1+0x3dc0], R172 ;  /* 0x003dc0ac01007387 */ /* 0x000fe80000100a00 */
[----:B------:R-:W3:Y:S01]  /*5c7d0*/  LDL.LU R191, [R1+0x3f34] ;  /* 0x003f340001bf7983 */ /* 0x000ee20000300800 */
[----:B------:R-:W-:Y:S01]  /*5c7e0*/  IMAD.MOV.U32 R225, RZ, RZ, R188 ;  /* 0x000000ffffe17224 */ /* 0x000fe200078e00bc */
[----:B------:R-:W-:Y:S01]  /*5c7f0*/  MOV R226, R189 ;  /* 0x000000bd00e27202 */ /* 0x000fe20000000f00 */
[----:B-1----:R-:W-:Y:S01]  /*5c800*/  IMAD.MOV.U32 R80, RZ, RZ, R211 ;  /* 0x000000ffff507224 */ /* 0x002fe200078e00d3 */
[----:B------:R-:W4:Y:S01]  /*5c810*/  LDL.LU R188, [R1+0x3f30] ;  /* 0x003f300001bc7983 */ /* 0x000f220000300800 */
[----:B------:R-:W-:Y:S01]  /*5c820*/  IMAD.MOV.U32 R227, RZ, RZ, R190 ;  /* 0x000000ffffe37224 */ /* 0x000fe200078e00be */
[----:B------:R-:W-:Y:S01]  /*5c830*/  MOV R81, R210 ;  /* 0x000000d200517202 */ /* 0x000fe20000000f00 */
[----:B------:R-:W-:Y:S01]  /*5c840*/  IMAD.MOV.U32 R211, RZ, RZ, R196 ;  /* 0x000000ffffd37224 */ /* 0x000fe200078e00c4 */
[----:B------:R-:W4:Y:S01]  /*5c850*/  LDL.LU R189, [R1+0x3f2c] ;  /* 0x003f2c0001bd7983 */ /* 0x000f220000300800 */
[----:B------:R-:W-:Y:S01]  /*5c860*/  IMAD.MOV.U32 R82, RZ, RZ, R209 ;  /* 0x000000ffff527224 */ /* 0x000fe200078e00d1 */
[----:B------:R-:W-:-:S02]  /*5c870*/  MOV R210, R197 ;  /* 0x000000c500d27202 */ /* 0x000fc40000000f00 */
[----:B------:R-:W4:Y:S01]  /*5c880*/  LDL.LU R190, [R1+0x3f28] ;  /* 0x003f280001be7983 */ /* 0x000f220000300800 */
[----:B------:R-:W-:Y:S01]  /*5c890*/  IMAD.MOV.U32 R83, RZ, RZ, R208 ;  /* 0x000000ffff537224 */ /* 0x000fe200078e00d0 */
[----:B------:R-:W-:Y:S01]  /*5c8a0*/  MOV R208, R199 ;  /* 0x000000c700d07202 */ /* 0x000fe20000000f00 */
[----:B------:R-:W-:Y:S01]  /*5c8b0*/  IMAD.MOV.U32 R209, RZ, RZ, R198 ;  /* 0x000000ffffd17224 */ /* 0x000fe200078e00c6 */
[----:B------:R-:W4:Y:S04]  /*5c8c0*/  LDL.LU R196, [R1+0x5b0] ;  /* 0x0005b00001c47983 */ /* 0x000f280000300800 */
[----:B------:R-:W4:Y:S04]  /*5c8d0*/  LDL.LU R197, [R1+0x5b4] ;  /* 0x0005b40001c57983 */ /* 0x000f280000300800 */
[----:B------:R-:W4:Y:S01]  /*5c8e0*/  LDL.LU R198, [R1+0x5b8] ;  /* 0x0005b80001c67983 */ /* 0x000f220000300800 */
[----:B------:R-:W-:-:S03]  /*5c8f0*/  IMAD.MOV.U32 R79, RZ, RZ, R216 ;  /* 0x000000ffff4f7224 */ /* 0x000fc600078e00d8 */
[----:B------:R-:W4:Y:S01]  /*5c900*/  LDL.LU R199, [R1+0x5bc] ;  /* 0x0005bc0001c77983 */ /* 0x000f220000300800 */
[----:B------:R-:W-:Y:S01]  /*5c910*/  MOV R78, R217 ;  /* 0x000000d9004e7202 */ /* 0x000fe20000000f00 */
[----:B------:R-:W-:Y:S01]  /*5c920*/  IMAD.MOV.U32 R77, RZ, RZ, R218 ;  /* 0x000000ffff4d7224 */ /* 0x000fe200078e00da */
[----:B------:R-:W-:Y:S01]  /*5c930*/  MOV R216, R180 ;  /* 0x000000b400d87202 */ /* 0x000fe20000000f00 */
[----:B------:R-:W-:Y:S01]  /*5c940*/  IMAD.MOV.U32 R217, RZ, RZ, R181 ;  /* 0x000000ffffd97224 */ /* 0x000fe200078e00b5 */
[----:B------:R-:W-:Y:S01]  /*5c950*/  MOV R218, R182 ;  /* 0x000000b600da7202 */ /* 0x000fe20000000f00 */
[----:B------:R-:W-:Y:S01]  /*5c960*/  IMAD.MOV.U32 R76, RZ, RZ, R219 ;  /* 0x000000ffff4c7224 */ /* 0x000fe200078e00db */
[----:B------:R-:W-:Y:S01]  /*5c970*/  MOV R228, R187 ;  /* 0x000000bb00e47202 */ /* 0x000fe20000000f00 */
[----:B------:R-:W-:Y:S01]  /*5c980*/  IMAD.MOV.U32 R219, RZ, RZ, R183 ;  /* 0x000000ffffdb7224 */ /* 0x000fe200078e00b7 */
[----:B--2---:R-:W-:Y:S07]  /*5c990*/  HMMA.1688.F32.TF32 R176, R176, R64, R220 ;  /* 0x00000040b0b0723c */ /* 0x004fee00000810dc */
[----:B------:R-:W-:Y:S01]  /*5c9a0*/  IMAD.MOV.U32 R223, RZ, RZ, R204 ;  /* 0x000000ffffdf7224 */ /* 0x000fe200078e00cc */
[----:B------:R-:W-:Y:S01]  /*5c9b0*/  MOV R222, R205 ;  /* 0x000000cd00de7202 */ /* 0x000fe20000000f00 */
[----:B------:R-:W-:Y:S01]  /*5c9c0*/  IMAD.MOV.U32 R221, RZ, RZ, R206 ;  /* 0x000000ffffdd7224 */ /* 0x000fe200078e00ce */
[----:B------:R-:W-:Y:S01]  /*5c9d0*/  MOV R220, R207 ;  /* 0x000000cf00dc7202 */ /* 0x000fe20000000f00 */
[----:B------:R-:W-:Y:S01]  /*5c9e0*/  IMAD.MOV.U32 R205, RZ, RZ, R184 ;  /* 0x000000ffffcd7224 */ /* 0x000fe200078e00b8 */
[----:B------:R-:W-:Y:S01]  /*5c9f0*/  MOV R206, R185 ;  /* 0x000000b900ce7202 */ /* 0x000fe20000000f00 */
[----:B------:R-:W-:Y:S01]  /*5ca00*/  IMAD.MOV.U32 R207, RZ, RZ, R186 ;  /* 0x000000ffffcf7224 */ /* 0x000fe200078e00ba */
[----:B---3--:R-:W-:-:S02]  /*5ca10*/  MOV R204, R191 ;  /* 0x000000bf00cc7202 */ /* 0x008fc40000000f00 */
        /* <DEDUP_REMOVED lines=13> */
[----:B------:R-:W-:Y:S04]  /*5caf0*/  LDS R194, [R0+UR12+0x9800] ;  /* 0x0098000c00c27984 */ /* 0x000fe80008000800 */
[----:B------:R-:W-:Y:S04]  /*5cb00*/  LDS R192, [R0+UR12+0x9000] ;  /* 0x0090000c00c07984 */ /* 0x000fe80008000800 */
[----:B------:R-:W-:Y:S04]  /*5cb10*/  LDS R193, [R3+UR12+0x9000] ;  /* 0x0090000c03c17984 */ /* 0x000fe80008000800 */
[----:B------:R-:W1:Y:S01]  /*5cb20*/  LDS R195, [R3+UR12+0x9800] ;  /* 0x0098000c03c37984 */ /* 0x000e620008000800 */
[----:B------:R-:W-:Y:S01]  /*5cb30*/  IMAD.MOV.U32 R229, RZ, RZ, R202 ;  /* 0x000000ffffe57224 */ /* 0x000fe200078e00ca */
[----:B------:R-:W-:Y:S01]  /*5cb40*/  MOV R230, R201 ;  /* 0x000000c900e67202 */ /* 0x000fe20000000f00 */
[----:B------:R-:W-:Y:S01]  /*5cb50*/  IMAD.MOV.U32 R231, RZ, RZ, R200 ;  /* 0x000000ffffe77224 */ /* 0x000fe200078e00c8 */
[C---:B----4-:R-:W-:Y:S06]  /*5cb60*/  HMMA.1688.F32.TF32 R196, R72.reuse, R16, R196 ;  /* 0x0000001048c4723c */ /* 0x050fec00000810c4 */
        /* <DEDUP_REMOVED lines=10> */
[C---:B------:R-:W-:Y:S01]  /*5cc10*/  HMMA.1688.F32.TF32 R248, R72.reuse, R64, R248 ;  /* 0x0000004048f8723c */ /* 0x040fe200000810f8 */
[----:B------:R-:W-:Y:S01]  /*5cc20*/  STL.64 [R1+0x3dd8], R178 ;  /* 0x003dd8b201007387 */ /* 0x000fe20000100a00 */
[----:B------:R-:W-:Y:S01]  /*5cc30*/  MOV R88, R54 ;  /* 0x0000003600587202 */ /* 0x000fe20000000f00 */
[----:B------:R-:W-:Y:S01]  /*5cc40*/  IMAD.MOV.U32 R89, RZ, RZ, R55 ;  /* 0x000000ffff597224 */ /* 0x000fe200078e0037 */
[----:B------:R-:W-:Y:S01]  /*5cc50*/  MOV R90, R35 ;  /* 0x00000023005a7202 */ /* 0x000fe20000000f00 */
[----:B------:R-:W-:Y:S01]  /*5cc60*/  IMAD.MOV.U32 R91, RZ, RZ, R34 ;  /* 0x000000ffff5b7224 */ /* 0x000fe200078e0022 */
[C---:B------:R-:W-:Y:S01]  /*5cc70*/  HMMA.1688.F32.TF32 R228, R72.reuse, R44, R228 ;  /* 0x0000002c48e4723c */ /* 0x040fe200000810e4 */
[----:B------:R-:W-:Y:S01]  /*5cc80*/  STL.64 [R1+0x3dd0], R176 ;  /* 0x003dd0b001007387 */ /* 0x000fe20000100a00 */
[----:B------:R-:W-:Y:S01]  /*5cc90*/  MOV R92, R39 ;  /* 0x00000027005c7202 */ /* 0x000fe20000000f00 */
[----:B------:R-:W-:Y:S01]  /*5cca0*/  IMAD.MOV.U32 R93, RZ, RZ, R38 ;  /* 0x000000ffff5d7224 */ /* 0x000fe200078e0026 */
[----:B------:R-:W-:Y:S01]  /*5ccb0*/  MOV R94, R67 ;  /* 0x00000043005e7202 */ /* 0x000fe20000000f00 */
[----:B------:R-:W-:Y:S01]  /*5ccc0*/  IMAD.MOV.U32 R95, RZ, RZ, R66 ;  /* 0x000000ffff5f7224 */ /* 0x000fe200078e0042 */
[C---:B--2---:R-:W-:Y:S01]  /*5ccd0*/  HMMA.1688.F32.TF32 R188, R72.reuse, R12, R188 ;  /* 0x0000000c48bc723c */ /* 0x044fe200000810bc */
[----:B------:R-:W-:Y:S01]  /*5cce0*/  MOV R102, R43 ;  /* 0x0000002b00667202 */ /* 0x000fe20000000f00 */
[----:B------:R-:W-:Y:S01]  /*5ccf0*/  IMAD.MOV.U32 R103, RZ, RZ, R42 ;  /* 0x000000ffff677224 */ /* 0x000fe200078e002a */
[----:B------:R-:W-:Y:S01]  /*5cd00*/  MOV R96, R30 ;  /* 0x0000001e00607202 */ /* 0x000fe20000000f00 */
[----:B------:R-:W-:Y:S01]  /*5cd10*/  IMAD.MOV.U32 R97, RZ, RZ, R18 ;  /* 0x000000ffff617224 */ /* 0x000fe200078e0012 */
[----:B------:R-:W-:Y:S01]  /*5cd20*/  MOV R98, R19 ;  /* 0x0000001300627202 */ /* 0x000fe20000000f00 */
[C---:B---3--:R-:W-:Y:S01]  /*5cd30*/  HMMA.1688.F32.TF32 R180, R72.reuse, R4, R180 ;  /* 0x0000000448b4723c */ /* 0x048fe200000810b4 */
[----:B------:R-:W-:Y:S01]  /*5cd40*/  IMAD.MOV.U32 R99, RZ, RZ, R22 ;  /* 0x000000ffff637224 */ /* 0x000fe200078e0016 */
[----:B------:R-:W-:Y:S04]  /*5cd50*/  LDS R200, [R203+UR12+0x9000] ;  /* 0x0090000ccbc87984 */ /* 0x000fe80008000800 */
[----:B------:R-:W-:Y:S01]  /*5cd60*/  HMMA.1688.F32.TF32 R184, R72, R8, R184 ;  /* 0x0000000848b8723c */ /* 0x000fe200000810b8 */
[----:B------:R-:W-:Y:S04]  /*5cd70*/  LDS R202, [R203+UR12+0x9800] ;  /* 0x0098000ccbca7984 */ /* 0x000fe80008000800 */
[----:B------:R-:W-:Y:S01]  /*5cd80*/  LDS R201, [R252+UR12+0x9000] ;  /* 0x0090000cfcc97984 */ /* 0x000fe20008000800 */
[C---:B-1----:R-:W-:Y:S03]  /*5cd90*/  HMMA.1688.F32.TF32 R72, R192.reuse, R10, R80 ;  /* 0x0000000ac048723c */ /* 0x042fe60000081050 */
[----:B------:R-:W1:Y:S08]  /*5cda0*/  LDS R203, [R252+UR12+0x9800] ;  /* 0x0098000cfccb7984 */ /* 0x000e700008000800 */
        /* <DEDUP_REMOVED lines=8> */
[----:B------:R-:W-:Y:S01]  /*5ce30*/  STL.64 [R1+0x3e08], R190 ;  /* 0x003e08be01007387 */ /* 0x000fe20000100a00 */
[C---:B------:R-:W-:Y:S03]  /*5ce40*/  HMMA.1688.F32.TF32 R72, R192.reuse, R14, R76 ;  /* 0x0000000ec048723c */ /* 0x040fe6000008104c */
[----:B------:R-:W-:Y:S04]  /*5ce50*/  STL.64 [R1+0x3e00], R188 ;  /* 0x003e00bc01007387 */ /* 0x000fe80000100a00 */
[----:B------:R-:W-:Y:S01]  /*5ce60*/  MOV R76, R58 ;  /* 0x0000003a004c7202 */ /* 0x000fe20000000f00 */
[----:B------:R-:W-:Y:S01]  /*5ce70*/  IMAD.MOV.U32 R77, RZ, RZ, R59 ;  /* 0x000000ffff4d7224 */ /* 0x000fe200078e003b */
[----:B------:R-:W2:Y:S04]  /*5ce80*/  LDL.LU R58, [R1+0x3f00] ;  /* 0x003f0000013a7983 */ /* 0x000ea80000300800 */
[----:B------:R-:W3:Y:S01]  /*5ce90*/  LDL.LU R59, [R1+0x3efc] ;  /* 0x003efc00013b7983 */ /* 0x000ee20000300800 */
[----:B------:R-:W-:Y:S01]  /*5cea0*/  HMMA.1688.F32.TF32 R84, R192, R6, R84 ;  /* 0x00000006c054723c */ /* 0x000fe20000081054 */
[----:B------:R-:W-:Y:S01]  /*5ceb0*/  MOV R78, R50 ;  /* 0x00000032004e7202 */ /* 0x000fe20000000f00 */
[----:B------:R-:W-:Y:S01]  /*5cec0*/  IMAD.MOV.U32 R79, RZ, RZ, R51 ;  /* 0x000000ffff4f7224 */ /* 0x000fe200078e0033 */
[----:B------:R-:W4:Y:S04]  /*5ced0*/  LDL.LU R50, [R1+0x3ef8] ;  /* 0x003ef80001327983 */ /* 0x000f280000300800 */
[----:B------:R-:W4:-:S15]  /*5cee0*/  LDL.LU R51, [R1+0x3ef4] ;  /* 0x003ef40001337983 */ /* 0x000f1e0000300800 */
[----:B------:R-:W-:-:S02]  /*5cef0*/  NOP ;  /* 0x0000000000007918 */ /* 0x000fc40000000000 */
[----:B------:R-:W-:Y:S01]  /*5cf00*/  MOV R9, R84 ;  /* 0x0000005400097202 */ /* 0x000fe20000000f00 */
[----:B------:R-:W-:Y:S01]  /*5cf10*/  IMAD.MOV.U32 R8, RZ, RZ, R85 ;  /* 0x000000ffff087224 */ /* 0x000fe200078e0055 */
[----:B------:R-:W-:Y:S01]  /*5cf20*/  MOV R84, R46 ;  /* 0x0000002e00547202 */ /* 0x000fe20000000f00 */
[----:B------:R-:W-:Y:S01]  /*5cf30*/  IMAD.MOV.U32 R85, RZ, RZ, R47 ;  /* 0x000000ffff557224 */ /* 0x000fe200078e002f */
[----:B------:R-:W-:Y:S01]  /*5cf40*/  MOV R5, R86 ;  /* 0x0000005600057202 */ /* 0x000fe20000000f00 */
[----:B------:R-:W4:Y:S01]  /*5cf50*/  LDL.LU R46, [R1+0x3ef0] ;  /* 0x003ef000012e7983 */ /* 0x000f220000300800 */
[----:B------:R-:W-:Y:S01]  /*5cf60*/  IMAD.MOV.U32 R4, RZ, RZ, R87 ;  /* 0x000000ffff047224 */ /* 0x000fe200078e0057 */
[----:B------:R-:W-:Y:S01]  /*5cf70*/  MOV R86, R62 ;  /* 0x0000003e00567202 */ /* 0x000fe20000000f00 */
        /* <DEDUP_REMOVED lines=13> */
[----:B---3--:R-:W-:-:S02]  /*5d050*/  MOV R100, R59 ;  /* 0x0000003b00647202 */ /* 0x008fc40000000f00 */
[----:B------:R-:W2:Y:S04]  /*5d060*/  LDL.LU R59, [R1+0x3ec0] ;  /* 0x003ec000013b7983 */ /* 0x000ea80000300800 */
[----:B------:R-:W3:Y:S04]  /*5d070*/  LDL.LU R58, [R1+0x3ebc] ;  /* 0x003ebc00013a7983 */ /* 0x000ee80000300800 */
[----:B------:R-:W3:Y:S01]  /*5d080*/  LDL.LU R43, [R1+0x3eb8] ;  /* 0x003eb800012b7983 */ /* 0x000ee20000300800 */
[----:B----4-:R-:W-:-:S03]  /*5d090*/  MOV R106, R51 ;  /* 0x00000033006a7202 */ /* 0x010fc60000000f00 */
[----:B------:R-:W4:Y:S01]  /*5d0a0*/  LDL.LU R42, [R1+0x3eb4] ;  /* 0x003eb400012a7983 */ /* 0x000f220000300800 */
[----:B------:R-:W-:Y:S02]  /*5d0b0*/  IMAD.MOV.U32 R107, RZ, RZ, R50 ;  /* 0x000000ffff6b7224 */ /* 0x000fe400078e0032 */
[----:B------:R-:W-:Y:S01]  /*5d0c0*/  IMAD.MOV.U32 R105, RZ, RZ, R46 ;  /* 0x000000ffff697224 */ /* 0x000fe200078e002e */
[----:B------:R-:W-:Y:S02]  /*5d0d0*/  MOV R104, R47 ;  /* 0x0000002f00687202 */ /* 0x000fe40000000f00 */
[----:B------:R-:W4:Y:S04]  /*5d0e0*/  LDL.LU R47, [R1+0x3eb0] ;  /* 0x003eb000012f7983 */ /* 0x000f280000300800 */
[----:B------:R-:W4:Y:S04]  /*5d0f0*/  LDL.LU R46, [R1+0x3eac] ;  /* 0x003eac00012e7983 */ /* 0x000f280000300800 */
[----:B------:R-:W4:Y:S01]  /*5d100*/  LDL.LU R51, [R1+0x3ea8] ;  /* 0x003ea80001337983 */ /* 0x000f220000300800 */
[----:B------:R-:W-:Y:S01]  /*5d110*/  MOV R110, R63 ;  /* 0x0000003f006e7202 */ /* 0x000fe20000000f00 */
[----:B------:R-:W-:-:S02]  /*5d120*/  IMAD.MOV.U32 R109, RZ, RZ, R54 ;  /* 0x000000ffff6d7224 */ /* 0x000fc400078e0036 */
        /* <DEDUP_REMOVED lines=18> */
[----:B------:R-:W3:Y:S01]  /*5d250*/  LDL.LU R59, [R1+0x3e8c] ;  /* 0x003e8c00013b7983 */ /* 0x000ee20000300800 */
[----:B------:R-:W-:Y:S01]  /*5d260*/  MOV R118, R66 ;  /* 0x0000004200767202 */ /* 0x000fe20000000f00 */
[----:B------:R-:W-:Y:S02]  /*5d270*/  IMAD.MOV.U32 R119, RZ, RZ, R67 ;  /* 0x000000ffff777224 */ /* 0x000fe400078e0043 */
[----:B------:R-:W3:Y:S04]  /*5d280*/  LDL.LU R66, [R1+0x3e88] ;  /* 0x003e880001427983 */ /* 0x000ee80000300800 */
[----:B------:R-:W3:Y:S01]  /*5d290*/  LDL.LU R67, [R1+0x3e84] ;  /* 0x003e840001437983 */ /* 0x000ee20000300800 */
[----:B----4-:R-:W-:Y:S01]  /*5d2a0*/  MOV R122, R42 ;  /* 0x0000002a007a7202 */ /* 0x010fe20000000f00 */
[----:B------:R-:W-:Y:S01]  /*5d2b0*/  IMAD.MOV.U32 R123, RZ, RZ, R43 ;  /* 0x000000ffff7b7224 */ /* 0x000fe200078e002b */
[----:B------:R-:W-:Y:S01]  /*5d2c0*/  MOV R112, R38 ;  /* 0x0000002600707202 */ /* 0x000fe20000000f00 */
[----:B------:R-:W-:Y:S01]  /*5d2d0*/  IMAD.MOV.U32 R113, RZ, RZ, R39 ;  /* 0x000000ffff717224 */ /* 0x000fe200078e0027 */
[----:B------:R-:W-:Y:S01]  /*5d2e0*/  MOV R114, R34 ;  /* 0x0000002200727202 */ /* 0x000fe20000000f00 */
[----:B------:R-:W-:-:S02]  /*5d2f0*/  IMAD.MOV.U32 R115, RZ, RZ, R35 ;  /* 0x000000ffff737224 */ /* 0x000fc400078e0023 */
[----:B------:R-:W-:Y:S01]  /*5d300*/  IMAD.MOV.U32 R121, RZ, RZ, R47 ;  /* 0x000000ffff797224 */ /* 0x000fe200078e002f */
[----:B------:R-:W-:Y:S01]  /*5d310*/  MOV R120, R46 ;  /* 0x0000002e00787202 */ /* 0x000fe20000000f00 */
[----:B------:R-:W-:Y:S01]  /*5d320*/  IMAD.MOV.U32 R127, RZ, RZ, R51 ;  /* 0x000000ffff7f7224 */ /* 0x000fe200078e0033 */
[----:B------:R-:W-:Y:S01]  /*5d330*/  MOV R126, R50 ;  /* 0x00000032007e7202 */ /* 0x000fe20000000f00 */
[----:B------:R-:W-:Y:S01]  /*5d340*/  IMAD.MOV.U32 R125, RZ, RZ, R55 ;  /* 0x000000ffff7d7224 */ /* 0x000fe200078e0037 */
[----:B------:R-:W-:Y:S01]  /*5d350*/  MOV R124, R54 ;  /* 0x00000036007c7202 */ /* 0x000fe20000000f00 */
[----:B------:R-:W-:Y:S01]  /*5d360*/  IMAD.MOV.U32 R129, RZ, RZ, R63 ;  /* 0x000000ffff817224 */ /* 0x000fe200078e003f */
[----:B------:R-:W-:Y:S02]  /*5d370*/  MOV R128, R62 ;  /* 0x0000003e00807202 */ /* 0x000fe40000000f00 */
[----:B------:R-:W4:Y:S04]  /*5d380*/  LDL.LU R62, [R1+0x3e80] ;  /* 0x003e8000013e7983 */ /* 0x000f280000300800 */
[----:B------:R-:W4:Y:S01]  /*5d390*/  LDL.LU R63, [R1+0x3e7c] ;  /* 0x003e7c00013f7983 */ /* 0x000f220000300800 */
[----:B------:R-:W-:Y:S01]  /*5d3a0*/  MOV R80, R23 ;  /* 0x0000001700507202 */ /* 0x000fe20000000f00 */
[----:B------:R-:W-:Y:S01]  /*5d3b0*/  IMAD.MOV.U32 R81, RZ, RZ, R31 ;  /* 0x000000ffff517224 */ /* 0x000fe200078e001f */
[----:B------:R-:W-:Y:S01]  /*5d3c0*/  MOV R82, R26 ;  /* 0x0000001a00527202 */ /* 0x000fe20000000f00 */
[----:B------:R-:W-:Y:S01]  /*5d3d0*/  IMAD.MOV.U32 R83, RZ, RZ, R27 ;  /* 0x000000ffff537224 */ /* 0x000fe200078e001b */
[----:B--2---:R-:W-:-:S02]  /*5d3e0*/  MOV R130, R58 ;  /* 0x0000003a00827202 */ /* 0x004fc40000000f00 */
[----:B------:R-:W2:Y:S01]  /*5d3f0*/  LDL.LU R58, [R1+0x3e78] ;  /* 0x003e7800013a7983 */ /* 0x000ea20000300800 */
[----:B---3--:R-:W-:-:S03]  /*5d400*/  IMAD.MOV.U32 R131, RZ, RZ, R59 ;  /* 0x000000ffff837224 */ /* 0x008fc600078e003b */
[----:B------:R-:W2:Y:S04]  /*5d410*/  LDL.LU R59, [R1+0x3e74] ;  /* 0x003e7400013b7983 */ /* 0x000ea80000300800 */
[----:B------:R-:W3:Y:S04]  /*5d420*/  LDL.LU R54, [R1+0x3e70] ;  /* 0x003e700001367983 */ /* 0x000ee80000300800 */
[----:B------:R-:W3:Y:S04]  /*5d430*/  LDL.LU R55, [R1+0x3e6c] ;  /* 0x003e6c0001377983 */ /* 0x000ee80000300800 */
[----:B------:R-:W2:Y:S04]  /*5d440*/  LDL.LU R50, [R1+0x3e68] ;  /* 0x003e680001327983 */ /* 0x000ea80000300800 */
        /* <DEDUP_REMOVED lines=10> */
[----:B------:R-:W2:Y:S04]  /*5d4f0*/  LDL.LU R18, [R1+0x3e3c] ;  /* 0x003e3c0001127983 */ /* 0x000ea80000300800 */
[----:B------:R-:W2:Y:S04]  /*5d500*/  LDL.LU R19, [R1+0x3e38] ;  /* 0x003e380001137983 */ /* 0x000ea80000300800 */
        /* <DEDUP_REMOVED lines=9> */
[C---:B----4-:R-:W-:Y:S06]  /*5d5a0*/  HMMA.1688.F32.TF32 R92, R192.reuse, R62, R92 ;  /* 0x0000003ec05c723c */ /* 0x050fec000008105c */
[----:B--2---:R-:W-:-:S15]  /*5d5b0*/  HMMA.1688.F32.TF32 R72, R192, R18, R136 ;  /* 0x00000012c048723c */ /* 0x004fde0000081088 */
[----:B------:R-:W-:-:S09]  /*5d5c0*/  NOP ;  /* 0x0000000000007918 */ /* 0x000fd20000000000 */
[----:B------:R-:W-:Y:S01]  /*5d5d0*/  MOV R36, R72 ;  /* 0x0000004800247202 */ /* 0x000fe20000000f00 */
[----:B------:R-:W-:Y:S01]  /*5d5e0*/  IMAD.MOV.U32 R33, RZ, RZ, R73 ;  /* 0x000000ffff217224 */ /* 0x000fe200078e0049 */
[----:B------:R-:W-:Y:S01]  /*5d5f0*/  MOV R32, R74 ;  /* 0x0000004a00207202 */ /* 0x000fe20000000f00 */
[----:B------:R-:W-:Y:S02]  /*5d600*/  IMAD.MOV.U32 R29, RZ, RZ, R75 ;  /* 0x000000ffff1d7224 */ /* 0x000fe400078e004b */
[----:B---3--:R-:W-:-:S15]  /*5d610*/  HMMA.1688.F32.TF32 R72, R192, R22, R132 ;  /* 0x00000016c048723c */ /* 0x008fde0000081084 */
[----:B------:R-:W-:-:S09]  /*5d620*/  NOP ;  /* 0x0000000000007918 */ /* 0x000fd20000000000 */
[----:B------:R-:W-:Y:S01]  /*5d630*/  MOV R44, R72 ;  /* 0x00000048002c7202 */ /* 0x000fe20000000f00 */
[----:B------:R-:W-:Y:S01]  /*5d640*/  IMAD.MOV.U32 R41, RZ, RZ, R73 ;  /* 0x000000ffff297224 */ /* 0x000fe200078e0049 */
[----:B------:R-:W-:Y:S01]  /*5d650*/  MOV R40, R74 ;  /* 0x0000004a00287202 */ /* 0x000fe20000000f00 */
[----:B------:R-:W-:Y:S02]  /*5d660*/  IMAD.MOV.U32 R37, RZ, RZ, R75 ;  /* 0x000000ffff257224 */ /* 0x000fe400078e004b */
[----:B------:R-:W-:-:S15]  /*5d670*/  HMMA.1688.F32.TF32 R72, R192, R26, R128 ;  /* 0x0000001ac048723c */ /* 0x000fde0000081080 */
[----:B------:R-:W-:-:S09]  /*5d680*/  NOP ;  /* 0x0000000000007918 */ /* 0x000fd20000000000 */
[----:B------:R-:W-:Y:S01]  /*5d690*/  MOV R52, R72 ;  /* 0x0000004800347202 */ /* 0x000fe20000000f00 */
[----:B------:R-:W-:Y:S01]  /*5d6a0*/  IMAD.MOV.U32 R49, RZ, RZ, R73 ;  /* 0x000000ffff317224 */ /* 0x000fe200078e0049 */
[----:B------:R-:W-:Y:S01]  /*5d6b0*/  MOV R48, R74 ;  /* 0x0000004a00307202 */ /* 0x000fe20000000f00 */
        /* <DEDUP_REMOVED lines=8> */
[C---:B------:R-:W-:Y:S01]  /*5d740*/  HMMA.1688.F32.TF32 R72, R192.reuse, R42, R112 ;  /* 0x0000002ac048723c */ /* 0x040fe20000081070 */
[----:B------:R-:W-:Y:S04]  /*5d750*/  STL.64 [R1+0xc0], R120 ;  /* 0x0000c07801007387 */ /* 0x000fe80000100a00 */
[----:B------:R-:W-:Y:S01]  /*5d760*/  STL.64 [R1+0xc8], R122 ;  /* 0x0000c87a01007387 */ /* 0x000fe20000100a00 */
[C---:B------:R-:W-:Y:S03]  /*5d770*/  HMMA.1688.F32.TF32 R108, R192.reuse, R46, R108 ;  /* 0x0000002ec06c723c */ /* 0x040fe6000008106c */
[----:B------:R-:W-:Y:S03]  /*5d780*/  STL.64 [R1+0xb0], R116 ;  /* 0x0000b07401007387 */ /* 0x000fe60000100a00 */
[C---:B------:R-:W-:Y:S01]  /*5d790*/  HMMA.1688.F32.TF32 R104, R192.reuse, R50, R104 ;  /* 0x00000032c068723c */ /* 0x040fe20000081068 */
[----:B------:R-:W-:Y:S10]  /*5d7a0*/  STL.64 [R1+0xb8], R118 ;  /* 0x0000b87601007387 */ /* 0x000ff40000100a00 */
[----:B------:R-:W-:Y:S04]  /*5d7b0*/  STL.64 [R1+0xa0], R72 ;  /* 0x0000a04801007387 */ /* 0x000fe80000100a00 */
[----:B------:R2:W-:Y:S02]  /*5d7c0*/  STL.64 [R1+0xa8], R74 ;  /* 0x0000a84a01007387 */ /* 0x0005e40000100a00 */
[C---:B--2---:R-:W-:Y:S02]  /*5d7d0*/  HMMA.1688.F32.TF32 R72, R192.reuse, R54, R100 ;  /* 0x00000036c048723c */ /* 0x044fe40000081064 */
[----:B------:R-:W-:Y:S04]  /*5d7e0*/  STL.64 [R1+0x90], R108 ;  /* 0x0000906c01007387 */ /* 0x000fe80000100a00 */
[----:B------:R-:W-:Y:S01]  /*5d7f0*/  STL.64 [R1+0x98], R110 ;  /* 0x0000986e01007387 */ /* 0x000fe20000100a00 */
[C---:B------:R-:W-:Y:S03]  /*5d800*/  HMMA.1688.F32.TF32 R96, R192.reuse, R58, R96 ;  /* 0x0000003ac060723c */ /* 0x040fe60000081060 */
[----:B------:R-:W-:Y:S04]  /*5d810*/  STL.64 [R1+0x80], R104 ;  /* 0x0000806801007387 */ /* 0x000fe80000100a00 */
[----:B------:R-:W-:Y:S09]  /*5d820*/  STL.64 [R1+0x88], R106 ;  /* 0x0000886a01007387 */ /* 0x000ff20000100a00 */
[----:B------:R-:W-:Y:S04]  /*5d830*/  STL.64 [R1+0x70], R72 ;  /* 0x0000704801007387 */ /* 0x000fe80000100a00 */
[----:B------:R2:W-:Y:S02]  /*5d840*/  STL.64 [R1+0x78], R74 ;  /* 0x0000784a01007387 */ /* 0x0005e40000100a00 */
[----:B--2---:R-:W-:Y:S02]  /*5d850*/  HMMA.1688.F32.TF32 R72, R192, R66, R88 ;  /* 0x00000042c048723c */ /* 0x004fe40000081058 */
[----:B------:R-:W-:Y:S04]  /*5d860*/  STL.64 [R1+0x60], R96 ;  /* 0x0000606001007387 */ /* 0x000fe80000100a00 */
[----:B------:R-:W-:Y:S01]  /*5d870*/  STL.64 [R1+0x68], R98 ;  /* 0x0000686201007387 */ /* 0x000fe20000100a00 */
[C---:B-1----:R-:W-:Y:S03]  /*5d880*/  HMMA.1688.F32.TF32 R88, R200.reuse, R6, R84 ;  /* 0x00000006c858723c */ /* 0x042fe60000081054 */
[----:B------:R-:W-:Y:S03]  /*5d890*/  STL.64 [R1+0x50], R92 ;  /* 0x0000505c01007387 */ /* 0x000fe60000100a00 */
[----:B------:R-:W-:Y:S01]  /*5d8a0*/  HMMA.1688.F32.TF32 R84, R200, R10, R80 ;  /* 0x0000000ac854723c */ /* 0x000fe20000081050 */
[----:B------:R-:W-:Y:S01]  /*5d8b0*/  STL.64 [R1+0x58], R94 ;  /* 0x0000585e01007387 */ /* 0x000fe20000100a00 */
[----:B------:R-:W-:-:S03]  /*5d8c0*/  LOP3.LUT R61, R0, 0x40, RZ, 0x3c, !PT ;  /* 0x00000040003d7812 */ /* 0x000fc600078e3cff */
[----:B------:R-:W-:Y:S04]  /*5d8d0*/  LDS R192, [R0+UR12+0x9100] ;  /* 0x0091000c00c07984 */ /* 0x000fe80008000800 */
[----:B------:R-:W-:Y:S04]  /*5d8e0*/  LDS R194, [R0+UR12+0x9900] ;  /* 0x0099000c00c27984 */ /* 0x000fe80008000800 */
[----:B------:R-:W-:Y:S04]  /*5d8f0*/  STL.64 [R1+0x40], R72 ;  /* 0x0000404801007387 */ /* 0x000fe80000100a00 */
[----:B------:R1:W-:Y:S04]  /*5d900*/  STL.64 [R1+0x48], R74 ;  /* 0x0000484a01007387 */ /* 0x0003e80000100a00 */
[----:B------:R-:W-:Y:S04]  /*5d910*/  LDS R193, [R3+UR12+0x9100] ;  /* 0x0091000c03c17984 */ /* 0x000fe80008000800 */
[----:B------:R-:W-:Y:S01]  /*5d920*/  LDS R195, [R3+UR12+0x9900] ;  /* 0x0099000c03c37984 */ /* 0x000fe20008000800 */
[----:B-1----:R-:W-:Y:S03]  /*5d930*/  HMMA.1688.F32.TF32 R72, R200, R14, R76 ;  /* 0x0000000ec848723c */ /* 0x002fe6000008104c */
[----:B------:R-:W-:Y:S04]  /*5d940*/  STL.64 [R1+0x30], R88 ;  /* 0x0000305801007387 */ /* 0x000fe80000100a00 */
[----:B------:R-:W-:Y:S04]  /*5d950*/  STL.64 [R1+0x38], R90 ;  /* 0x0000385a01007387 */ /* 0x000fe80000100a00 */
[----:B------:R-:W2:Y:S04]  /*5d960*/  LDL.LU R80, [R1+0x520] ;  /* 0x0005200001507983 */ /* 0x000ea80000300800 */
[----:B------:R1:W-:Y:S04]  /*5d970*/  STL.64 [R1+0x20], R84 ;  /* 0x0000205401007387 */ /* 0x0003e80000100a00 */
[----:B------:R3:W-:Y:S01]  /*5d980*/  STL.64 [R1+0x28], R86 ;  /* 0x0000285601007387 */ /* 0x0007e20000100a00 */
[----:B------:R-:W-:-:S03]  /*5d990*/  MOV R83, R68 ;  /* 0x0000004400537202 */ /* 0x000fc60000000f00 */
[----:B------:R-:W-:Y:S04]  /*5d9a0*/  STL.64 [R1+0x10], R72 ;  /* 0x0000104801007387 */ /* 0x000fe80000100a00 */
[----:B------:R-:W-:Y:S04]  /*5d9b0*/  STL.64 [R1+0x18], R74 ;  /* 0x0000184a01007387 */ /* 0x000fe80000100a00 */
[----:B------:R-:W2:Y:S04]  /*5d9c0*/  LDL.LU R81, [R1+0x524] ;  /* 0x0005240001517983 */ /* 0x000ea80000300800 */
[----:B------:R-:W2:Y:S04]  /*5d9d0*/  LDL.LU R82, [R1+0x528] ;  /* 0x0005280001527983 */ /* 0x000ea80000300800 */
[----:B------:R-:W4:Y:S04]  /*5d9e0*/  LDL.LU R68, [R1+0x3e20] ;  /* 0x003e200001447983 */ /* 0x000f280000300800 */
        /* <DEDUP_REMOVED lines=52> */
[----:B------:R-:W-:-:S03]  /*5dd30*/  MOV R76, R69 ;  /* 0x00000045004c7202 */ /* 0x000fc60000000f00 */
[----:B------:R-:W2:Y:S01]  /*5dd40*/  LDL.LU R88, [R1+0x540] ;  /* 0x0005400001587983 */ /* 0x000ea20000300800 */
[----:B------:R-:W-:-:S03]  /*5dd50*/  IMAD.MOV.U32 R77, RZ, RZ, R70 ;  /* 0x000000ffff4d7224 */ /* 0x000fc600078e0046 */
[----:B------:R-:W2:Y:S01]  /*5dd60*/  LDL.LU R89, [R1+0x544] ;  /* 0x0005440001597983 */ /* 0x000ea20000300800 */
[----:B------:R-:W-:-:S03]  /*5dd70*/  MOV R78, R71 ;  /* 0x00000047004e7202 */ /* 0x000fc60000000f00 */
[----:B------:R-:W2:Y:S01]  /*5dd80*/  LDL.LU R90, [R1+0x548] ;  /* 0x00054800015a7983 */ /* 0x000ea20000300800 */
[----:B------:R-:W-:-:S03]  /*5dd90*/  IMAD.MOV.U32 R79, RZ, RZ, R2 ;  /* 0x000000ffff4f7224 */ /* 0x000fc600078e0002 */
[----:B------:R-:W-:Y:S04]  /*5dda0*/  LDS R72, [R0+UR12+0x9080] ;  /* 0x0090800c00487984 */ /* 0x000fe80008000800 */
[----:B------:R-:W-:Y:S04]  /*5ddb0*/  LDS R74, [R0+UR12+0x9880] ;  /* 0x0098800c004a7984 */ /* 0x000fe80008000800 */
[----:B------:R-:W-:Y:S04]  /*5ddc0*/  LDS R73, [R3+UR12+0x9080] ;  /* 0x0090800c03497984 */ /* 0x000fe80008000800 */
[----:B------:R-:W1:Y:S01]  /*5ddd0*/  LDS R75, [R3+UR12+0x9880] ;  /* 0x0098800c034b7984 */ /* 0x000e620008000800 */
[----:B----4-:R-:W-:-:S03]  /*5dde0*/  IMAD.MOV.U32 R91, RZ, RZ, R68 ;  /* 0x000000ffff5b7224 */ /* 0x010fc600078e0044 */
        /* <DEDUP_REMOVED lines=8> */
[----:B------:R-:W-:-:S15]  /*5de70*/  HMMA.1688.F32.TF32 R132, R200, R22, R132 ;  /* 0x00000016c884723c */ /* 0x000fde0000081084 */
[----:B------:R-:W-:-:S02]  /*5de80*/  NOP ;  /* 0x0000000000007918 */ /* 0x000fc40000000000 */
[----:B------:R-:W-:Y:S04]  /*5de90*/  STL.64 [R1], R136 ;  /* 0x0000008801007387 */ /* 0x000fe80000100a00 */
[----:B------:R-:W-:Y:S04]  /*5dea0*/  STL.64 [R1+0x8], R138 ;  /* 0x0000088a01007387 */ /* 0x000fe80000100a00 */
[----:B------:R-:W-:Y:S01]  /*5deb0*/  STL.64 [R1+0x7d0], R132 ;  /* 0x0007d08401007387 */ /* 0x000fe20000100a00 */
[----:B------:R-:W-:-:S03]  /*5dec0*/  MOV R2, R135 ;  /* 0x0000008700027202 */ /* 0x000fc60000000f00 */
[----:B------:R2:W-:Y:S02]  /*5ded0*/  STL [R1+0x7d8], R134 ;  /* 0x0007d88601007387 */ /* 0x0005e40000100800 */
[C---:B--2---:R-:W-:Y:S06]  /*5dee0*/  HMMA.1688.F32.TF32 R132, R200.reuse, R26, R128 ;  /* 0x0000001ac884723c */ /* 0x044fec0000081080 */
[C---:B------:R-:W-:Y:S06]  /*5def0*/  HMMA.1688.F32.TF32 R128, R200.reuse, R30, R124 ;  /* 0x0000001ec880723c */ /* 0x040fec000008107c */
[C---:B------:R-:W-:Y:S06]  /*5df00*/  HMMA.1688.F32.TF32 R124, R200.reuse, R34, R120 ;  /* 0x00000022c87c723c */ /* 0x040fec0000081078 */
[C---:B------:R-:W-:Y:S06]  /*5df10*/  HMMA.1688.F32.TF32 R120, R200.reuse, R38, R116 ;  /* 0x00000026c878723c */ /* 0x040fec0000081074 */
[C---:B------:R-:W-:Y:S06]  /*5df20*/  HMMA.1688.F32.TF32 R112, R200.reuse, R46, R112 ;  /* 0x0000002ec870723c */ /* 0x040fec0000081070 */
[C---:B------:R-:W-:Y:S01]  /*5df30*/  HMMA.1688.F32.TF32 R108, R200.reuse, R50, R108 ;  /* 0x00000032c86c723c */ /* 0x040fe2000008106c */
        /* <DEDUP_REMOVED lines=8> */
[----:B------:R-:W-:Y:S01]  /*5dfc0*/  STL.64 [R1+0x158], R122 ;  /* 0x0001587a01007387 */ /* 0x000fe20000100a00 */
[----:B-1----:R-:W-:Y:S06]  /*5dfd0*/  HMMA.1688.F32.TF32 R76, R72, R18, R76 ;  /* 0x00000012484c723c */ /* 0x002fec000008104c */
[----:B----4-:R-:W-:Y:S01]  /*5dfe0*/  HMMA.1688.F32.TF32 R116, R200, R42, R68 ;  /* 0x0000002ac874723c */ /* 0x010fe20000081044 */
[----:B------:R-:W-:Y:S04]  /*5dff0*/  LDS R68, [R61+UR12+0x9080] ;  /* 0x0090800c3d447984 */ /* 0x000fe80008000800 */
[----:B------:R-:W-:Y:S04]  /*5e000*/  LDS R70, [R61+UR12+0x9880] ;  /* 0x0098800c3d467984 */ /* 0x000fe80008000800 */
[----:B------:R-:W-:Y:S04]  /*5e010*/  LDS R69, [R252+UR12+0x9080] ;  /* 0x0090800cfc457984 */ /* 0x000fe80008000800 */
[----:B------:R-:W1:Y:S10]  /*5e020*/  LDS R71, [R252+UR12+0x9880] ;  /* 0x0098800cfc477984 */ /* 0x000e740008000800 */
        /* <DEDUP_REMOVED lines=13> */
[----:B------:R2:W-:Y:S02]  /*5e100*/  STL.64 [R1+0x1a8], R94 ;  /* 0x0001a85e01007387 */ /* 0x0005e40000100a00 */
[C---:B--2---:R-:W-:Y:S06]  /*5e110*/  HMMA.1688.F32.TF32 R92, R72.reuse, R6, R88 ;  /* 0x00000006485c723c */ /* 0x044fec0000081058 */
[C---:B------:R-:W-:Y:S06]  /*5e120*/  HMMA.1688.F32.TF32 R88, R72.reuse, R10, R84 ;  /* 0x0000000a4858723c */ /* 0x040fec0000081054 */
[C---:B------:R-:W-:Y:S11]  /*5e130*/  HMMA.1688.F32.TF32 R84, R72.reuse, R14, R80 ;  /* 0x0000000e4854723c */ /* 0x040ff60000081050 */
        /* <DEDUP_REMOVED lines=126> */
[----:B------:R-:W2:Y:S04]  /*5e920*/  LDL.LU R78, [R1+0x208] ;  /* 0x00020800014e7983 */ /* 0x000ea80000300800 */
[----:B------:R-:W2:Y:S01]  /*5e930*/  LDL.LU R79, [R1+0x20c] ;  /* 0x00020c00014f7983 */ /* 0x000ea20000300800 */
[C---:B---3--:R-:W-:Y:S06]  /*5e940*/  HMMA.1688.F32.TF32 R152, R72.reuse, R58, R152 ;  /* 0x0000003a4898723c */ /* 0x048fec0000081098 */
[C---:B----4-:R-:W-:Y:S06]  /*5e950*/  HMMA.1688.F32.TF32 R156, R72.reuse, R54, R156 ;  /* 0x00000036489c723c */ /* 0x050fec000008109c */
[C---:B--2---:R-:W-:Y:S06]  /*5e960*/  HMMA.1688.F32.TF32 R160, R72.reuse, R50, R160 ;  /* 0x0000003248a0723c */ /* 0x044fec00000810a0 */
[C---:B------:R-:W-:Y:S06]  /*5e970*/  HMMA.1688.F32.TF32 R168, R72.reuse, R42, R168 ;  /* 0x0000002a48a8723c */ /* 0x040fec00000810a8 */
[C---:B------:R-:W-:Y:S06]  /*5e980*/  HMMA.1688.F32.TF32 R172, R72.reuse, R38, R172 ;  /* 0x0000002648ac723c */ /* 0x040fec00000810ac */
[C---:B------:R-:W-:Y:S06]  /*5e990*/  HMMA.1688.F32.TF32 R176, R72.reuse, R34, R176 ;  /* 0x0000002248b0723c */ /* 0x040fec00000810b0 */
[C---:B------:R-:W-:Y:S06]  /*5e9a0*/  HMMA.1688.F32.TF32 R184, R72.reuse, R26, R184 ;  /* 0x0000001a48b8723c */ /* 0x040fec00000810b8 */
[C---:B------:R-:W-:Y:S06]  /*5e9b0*/  HMMA.1688.F32.TF32 R188, R72.reuse, R22, R188 ;  /* 0x0000001648bc723c */ /* 0x040fec00000810bc */
[----:B------:R-:W-:-:S15]  /*5e9c0*/  HMMA.1688.F32.TF32 R180, R72, R30, R180 ;  /* 0x0000001e48b4723c */ /* 0x000fde00000810b4 */
[----:B------:R-:W-:-:S02]  /*5e9d0*/  NOP ;  /* 0x0000000000007918 */ /* 0x000fc40000000000 */
[----:B------:R-:W-:Y:S04]  /*5e9e0*/  STL.64 [R1+0x9c0], R188 ;  /* 0x0009c0bc01007387 */ /* 0x000fe80000100a00 */
[----:B------:R1:W-:Y:S01]  /*5e9f0*/  STL.64 [R1+0x9c8], R190 ;  /* 0x0009c8be01007387 */ /* 0x0003e20000100a00 */
[C---:B------:R-:W-:Y:S03]  /*5ea00*/  HMMA.1688.F32.TF32 R164, R72.reuse, R46, R164 ;  /* 0x0000002e48a4723c */ /* 0x040fe600000810a4 */
        /* <DEDUP_REMOVED lines=44> */
[----:B------:R-:W4:Y:S04]  /*5ecd0*/  LDL.LU.64 R146, [R1+0x3d58] ;  /* 0x003d580001927983 */ /* 0x000f280000300a00 */
[----:B------:R-:W4:Y:S04]  /*5ece0*/  LDL.LU.64 R144, [R1+0x3d50] ;  /* 0x003d500001907983 */ /* 0x000f280000300a00 */
[----:B------:R1:W-:Y:S04]  /*5ecf0*/  STL.64 [R1+0x7b0], R72 ;  /* 0x0007b04801007387 */ /* 0x0003e80000100a00 */
[----:B------:R1:W-:Y:S04]  /*5ed00*/  STL.64 [R1+0x7b8], R74 ;  /* 0x0007b84a01007387 */ /* 0x0003e80000100a00 */
[----:B-1----:R-:W2:Y:S04]  /*5ed10*/  LDL.LU R72, [R1+0x380] ;  /* 0x0003800001487983 */ /* 0x002ea80000300800 */
[----:B------:R-:W2:Y:S04]  /*5ed20*/  LDL.LU R73, [R1+0x384] ;  /* 0x0003840001497983 */ /* 0x000ea80000300800 */
[----:B------:R-:W2:Y:S04]  /*5ed30*/  LDL.LU R74, [R1+0x388] ;  /* 0x00038800014a7983 */ /* 0x000ea80000300800 */
[----:B------:R-:W2:Y:S01]  /*5ed40*/  LDL.LU R75, [R1+0x38c] ;  /* 0x00038c00014b7983 */ /* 0x000ea20000300800 */
[----:B------:R-:W-:-:S15]  /*5ed50*/  HMMA.1688.F32.TF32 R140, R68, R6, R140 ;  /* 0x00000006448c723c */ /* 0x000fde000008108c */
[----:B------:R-:W-:-:S08]  /*5ed60*/  NOP ;  /* 0x0000000000007918 */ /* 0x000fd00000000000 */
[----:B------:R-:W-:Y:S04]  /*5ed70*/  STL.64 [R1+0x7a0], R140 ;  /* 0x0007a08c01007387 */ /* 0x000fe80000100a00 */
[----:B------:R1:W-:Y:S04]  /*5ed80*/  STL.64 [R1+0x7a8], R142 ;  /* 0x0007a88e01007387 */ /* 0x0003e80000100a00 */
[----:B-1----:R-:W3:Y:S04]  /*5ed90*/  LDL.LU.64 R142, [R1+0x3d48] ;  /* 0x003d4800018e7983 */ /* 0x002ee80000300a00 */
[----:B------:R-:W3:Y:S01]  /*5eda0*/  LDL.LU.64 R140, [R1+0x3d40] ;  /* 0x003d4000018c7983 */ /* 0x000ee20000300a00 */
        /* <DEDUP_REMOVED lines=38> */
[C---:B-1----:R-:W-:Y:S06]  /*5f010*/  HMMA.1688.F32.TF32 R72, R68.reuse, R62, R92 ;  /* 0x0000003e4448723c */ /* 0x042fec000008105c */
[----:B------:R-:W-:Y:S01]  /*5f020*/  HMMA.1688.F32.TF32 R68, R68, R66, R88 ;  /* 0x000000424444723c */ /* 0x000fe20000081058 */
        /* <DEDUP_REMOVED lines=8> */
[C---:B-1----:R-:W-:Y:S06]  /*5f0b0*/  HMMA.1688.F32.TF32 R72, R192.reuse, R10, R80 ;  /* 0x0000000ac048723c */ /* 0x042fec0000081050 */
[C---:B--2---:R-:W-:Y:S01]  /*5f0c0*/  HMMA.1688.F32.TF32 R68, R192.reuse, R14, R76 ;  /* 0x0000000ec044723c */ /* 0x044fe2000008104c */
[----:B------:R1:W-:Y:S04]  /*5f0d0*/  STL.64 [R1+0x230], R84 ;  /* 0x0002305401007387 */ /* 0x0003e80000100a00 */
[----:B------:R2:W-:Y:S04]  /*5f0e0*/  STL.64 [R1+0x238], R86 ;  /* 0x0002385601007387 */ /* 0x0005e80000100a00 */
[----:B------:R-:W4:Y:S08]  /*5f0f0*/  LDL.LU R76, [R1+0x430] ;  /* 0x00043000014c7983 */ /* 0x000f300000300800 */
[----:B------:R-:W-:Y:S04]  /*5f100*/  STL.64 [R1+0x220], R72 ;  /* 0x0002204801007387 */ /* 0x000fe80000100a00 */
[----:B------:R-:W-:Y:S04]  /*5f110*/  STL.64 [R1+0x228], R74 ;  /* 0x0002284a01007387 */ /* 0x000fe80000100a00 */
        /* <DEDUP_REMOVED lines=11> */
[----:B--2---:R-:W4:Y:S04]  /*5f1d0*/  LDL.LU R86, [R1+0x458] ;  /* 0x0004580001567983 */ /* 0x004f280000300800 */
        /* <DEDUP_REMOVED lines=66> */
[C---:B--2---:R-:W-:Y:S06]  /*5f600*/  HMMA.1688.F32.TF32 R108, R192.reuse, R54, R108 ;  /* 0x00000036c06c723c */ /* 0x044fec000008106c */
[C---:B------:R-:W-:Y:S06]  /*5f610*/  HMMA.1688.F32.TF32 R112, R192.reuse, R50, R112 ;  /* 0x00000032c070723c */ /* 0x040fec0000081070 */
[C---:B------:R-:W-:Y:S06]  /*5f620*/  HMMA.1688.F32.TF32 R120, R192.reuse, R38, R120 ;  /* 0x00000026c078723c */ /* 0x040fec0000081078 */
[C---:B------:R-:W-:Y:S06]  /*5f630*/  HMMA.1688.F32.TF32 R124, R192.reuse, R34, R124 ;  /* 0x00000022c07c723c */ /* 0x040fec000008107c */
[C---:B---3--:R-:W-:Y:S06]  /*5f640*/  HMMA.1688.F32.TF32 R68, R192.reuse, R18, R68 ;  /* 0x00000012c044723c */ /* 0x048fec0000081044 */
[C---:B------:R-:W-:Y:S06]  /*5f650*/  HMMA.1688.F32.TF32 R128, R192.reuse, R30, R128 ;  /* 0x0000001ec080723c */ /* 0x040fec0000081080 */
[C---:B------:R-:W-:Y:S11]  /*5f660*/  HMMA.1688.F32.TF32 R136, R192.reuse, R22, R136 ;  /* 0x00000016c088723c */ /* 0x040ff60000081088 */
[----:B------:R-:W-:Y:S04]  /*5f670*/  STL.64 [R1+0x200], R68 ;  /* 0x0002004401007387 */ /* 0x000fe80000100a00 */
[----:B------:R-:W-:Y:S04]  /*5f680*/  STL.64 [R1+0x208], R70 ;  /* 0x0002084601007387 */ /* 0x000fe80000100a00 */
[----:B------:R-:W-:Y:S01]  /*5f690*/  LDS R68, [R61+UR12+0x9100] ;  /* 0x0091000c3d447984 */ /* 0x000fe20008000800 */
[C---:B------:R-:W-:Y:S03]  /*5f6a0*/  HMMA.1688.F32.TF32 R132, R192.reuse, R26, R132 ;  /* 0x0000001ac084723c */ /* 0x040fe60000081084 */
[----:B------:R-:W-:Y:S04]  /*5f6b0*/  LDS R70, [R61+UR12+0x9900] ;  /* 0x0099000c3d467984 */ /* 0x000fe80008000800 */
[----:B------:R-:W-:Y:S04]  /*5f6c0*/  LDS R69, [R252+UR12+0x9100] ;  /* 0x0091000cfc457984 */ /* 0x000fe80008000800 */
[----:B------:R-:W1:Y:S01]  /*5f6d0*/  LDS R71, [R252+UR12+0x9900] ;  /* 0x0099000cfc477984 */ /* 0x000e620008000800 */
[C---:B------:R-:W-:Y:S03]  /*5f6e0*/  HMMA.1688.F32.TF32 R72, R192.reuse, R42, R72 ;  /* 0x0000002ac048723c */ /* 0x040fe60000081048 */
[----:B------:R-:W-:Y:S04]  /*5f6f0*/  STL.64 [R1+0x330], R136 ;  /* 0x0003308801007387 */ /* 0x000fe80000100a00 */
[----:B------:R2:W-:Y:S01]  /*5f700*/  STL.64 [R1+0x338], R138 ;  /* 0x0003388a01007387 */ /* 0x0005e20000100a00 */
[C---:B------:R-:W-:Y:S03]  /*5f710*/  HMMA.1688.F32.TF32 R116, R192.reuse, R46, R116 ;  /* 0x0000002ec074723c */ /* 0x040fe60000081074 */
[----:B--2---:R-:W2:Y:S04]  /*5f720*/  LDL.LU.64 R138, [R1+0x3d38] ;  /* 0x003d3800018a7983 */ /* 0x004ea80000300a00 */
[----:B------:R-:W2:Y:S04]  /*5f730*/  LDL.LU.64 R136, [R1+0x3d30] ;  /* 0x003d300001887983 */ /* 0x000ea80000300a00 */
[----:B------:R-:W-:Y:S04]  /*5f740*/  STL.64 [R1+0x320], R132 ;  /* 0x0003208401007387 */ /* 0x000fe80000100a00 */
[----:B------:R3:W-:Y:S01]  /*5f750*/  STL.64 [R1+0x328], R134 ;  /* 0x0003288601007387 */ /* 0x0007e20000100a00 */
[C---:B------:R-:W-:Y:S03]  /*5f760*/  HMMA.1688.F32.TF32 R104, R192.reuse, R58, R104 ;  /* 0x0000003ac068723c */ /* 0x040fe60000081068 */
[----:B---3--:R-:W3:Y:S04]  /*5f770*/  LDL.LU.64 R134, [R1+0x3d28] ;  /* 0x003d280001867983 */ /* 0x008ee80000300a00 */
[----:B------:R-:W3:Y:S04]  /*5f780*/  LDL.LU.64 R132, [R1+0x3d20] ;  /* 0x003d200001847983 */ /* 0x000ee80000300a00 */
[----:B------:R-:W-:Y:S04]  /*5f790*/  STL.64 [R1+0x310], R128 ;  /* 0x0003108001007387 */ /* 0x000fe80000100a00 */
[----:B------:R4:W-:Y:S01]  /*5f7a0*/  STL.64 [R1+0x318], R130 ;  /* 0x0003188201007387 */ /* 0x0009e20000100a00 */
[----:B------:R-:W-:Y:S03]  /*5f7b0*/  HMMA.1688.F32.TF32 R192, R192, R66, R96 ;  /* 0x00000042c0c0723c */ /* 0x000fe60000081060 */
[----:B----4-:R-:W4:Y:S04]  /*5f7c0*/  LDL.LU.64 R130, [R1+0x3d18] ;  /* 0x003d180001827983 */ /* 0x010f280000300a00 */
[----:B------:R-:W4:Y:S04]  /*5f7d0*/  LDL.LU.64 R128, [R1+0x3d10] ;  /* 0x003d100001807983 */ /* 0x000f280000300a00 */
[----:B------:R-:W-:Y:S04]  /*5f7e0*/  STL.64 [R1+0x300], R124 ;  /* 0x0003007c01007387 */ /* 0x000fe80000100a00 */
[----:B------:R1:W-:Y:S02]  /*5f7f0*/  STL.64 [R1+0x308], R126 ;  /* 0x0003087e01007387 */ /* 0x0003e40000100a00 */
[C---:B-1----:R-:W-:Y:S02]  /*5f800*/  HMMA.1688.F32.TF32 R92, R68.reuse, R6, R92 ;  /* 0x00000006445c723c */ /* 0x042fe4000008105c */
[----:B------:R-:W2:Y:S04]  /*5f810*/  LDL.LU.64 R126, [R1+0x3d08] ;  /* 0x003d0800017e7983 */ /* 0x000ea80000300a00 */
[----:B------:R-:W2:Y:S04]  /*5f820*/  LDL.LU.64 R124, [R1+0x3d00] ;  /* 0x003d0000017c7983 */ /* 0x000ea80000300a00 */
[----:B------:R-:W-:Y:S04]  /*5f830*/  STL.64 [R1+0x720], R120 ;  /* 0x0007207801007387 */ /* 0x000fe80000100a00 */
[----:B------:R1:W-:Y:S01]  /*5f840*/  STL.64 [R1+0x728], R122 ;  /* 0x0007287a01007387 */ /* 0x0003e20000100a00 */
[C---:B------:R-:W-:Y:S03]  /*5f850*/  HMMA.1688.F32.TF32 R88, R68.reuse, R10, R88 ;  /* 0x0000000a4458723c */ /* 0x040fe60000081058 */
        /* <DEDUP_REMOVED lines=17> */
[----:B------:R-:W4:Y:S04]  /*5f970*/  LDS R75, [R3+UR12+0x9980] ;  /* 0x0099800c034b7984 */ /* 0x000f280008000800 */
        /* <DEDUP_REMOVED lines=16> */
[----:B------:R-:W-:Y:S04]  /*5fa80*/  STL.64 [R1+0x700], R192 ;  /* 0x000700c001007387 */ /* 0x000fe80000100a00 */
[----:B------:R-:W-:Y:S04]  /*5fa90*/  STL.64 [R1+0x708], R194 ;  /* 0x000708c201007387 */ /* 0x000fe80000100a00 */
        /* <DEDUP_REMOVED lines=25> */
[----:B------:R2:W-:Y:S02]  /*5fc30*/  STL.64 [R1+0x878], R202 ;  /* 0x000878ca01007387 */ /* 0x0005e40000100a00 */
[C---:B--2---:R-:W-:Y:S06]  /*5fc40*/  HMMA.1688.F32.TF32 R200, R68.reuse, R30, R76 ;  /* 0x0000001e44c8723c */ /* 0x044fec000008104c */
[C---:B----4-:R-:W-:Y:S06]  /*5fc50*/  HMMA.1688.F32.TF32 R76, R68.reuse, R34, R80 ;  /* 0x00000022444c723c */ /* 0x050fec0000081050 */
[C---:B---3--:R-:W-:Y:S06]  /*5fc60*/  HMMA.1688.F32.TF32 R80, R68.reuse, R38, R84 ;  /* 0x000000264450723c */ /* 0x048fec0000081054 */
[C---:B------:R-:W-:Y:S05]  /*5fc70*/  HMMA.1688.F32.TF32 R84, R68.reuse, R42, R88 ;  /* 0x0000002a4454723c */ /* 0x040fea0000081058 */
[----:B------:R-:W-:Y:S04]  /*5fc80*/  STL.64 [R1+0x860], R200 ;  /* 0x000860c801007387 */ /* 0x000fe80000100a00 */
[----:B------:R-:W-:Y:S04]  /*5fc90*/  STL.64 [R1+0x868], R202 ;  /* 0x000868ca01007387 */ /* 0x000fe80000100a00 */
[----:B------:R-:W-:Y:S04]  /*5fca0*/  STL.64 [R1+0x850], R76 ;  /* 0x0008504c01007387 */ /* 0x000fe80000100a00 */
[----:B------:R1:W-:Y:S02]  /*5fcb0*/  STL.64 [R1+0x858], R78 ;  /* 0x0008584e01007387 */ /* 0x0003e40000100a00 */
[C---:B-1----:R-:W-:Y:S02]  /*5fcc0*/  HMMA.1688.F32.TF32 R76, R68.reuse, R46, R92 ;  /* 0x0000002e444c723c */ /* 0x042fe4000008105c */
[----:B------:R-:W-:Y:S04]  /*5fcd0*/  STL.64 [R1+0x840], R80 ;  /* 0x0008405001007387 */ /* 0x000fe80000100a00 */
[----:B------:R1:W-:Y:S04]  /*5fce0*/  STL.64 [R1+0x848], R82 ;  /* 0x0008485201007387 */ /* 0x0003e80000100a00 */
[----:B------:R-:W-:Y:S04]  /*5fcf0*/  STL.64 [R1+0x830], R84 ;  /* 0x0008305401007387 */ /* 0x000fe80000100a00 */
[----:B------:R2:W-:Y:S10]  /*5fd00*/  STL.64 [R1+0x838], R86 ;  /* 0x0008385601007387 */ /* 0x0005f40000100a00 */
[----:B-1----:R-:W-:Y:S01]  /*5fd10*/  IMAD.MOV.U32 R83, RZ, RZ, R76 ;  /* 0x000000ffff537224 */ /* 0x002fe200078e004c */
[----:B--2---:R-:W-:Y:S01]  /*5fd20*/  HMMA.1688.F32.TF32 R84, R68, R50, R96 ;  /* 0x000000324454723c */ /* 0x004fe20000081060 */
[----:B------:R-:W-:Y:S01]  /*5fd30*/  MOV R82, R77 ;  /* 0x0000004d00527202 */ /* 0x000fe20000000f00 */
[----:B------:R-:W-:Y:S01]  /*5fd40*/  IMAD.MOV.U32 R81, RZ, RZ, R78 ;  /* 0x000000ffff517224 */ /* 0x000fe200078e004e */
[----:B------:R-:W-:-:S03]  /*5fd50*/  MOV R80, R79 ;  /* 0x0000004f00507202 */ /* 0x000fc60000000f00 */
[C---:B------:R-:W-:Y:S06]  /*5fd60*/  HMMA.1688.F32.TF32 R76, R68.reuse, R54, R100 ;  /* 0x00000036444c723c */ /* 0x040fec0000081064 */
[C---:B------:R-:W-:Y:S11]  /*5fd70*/  HMMA.1688.F32.TF32 R88, R68.reuse, R58, R104 ;  /* 0x0000003a4458723c */ /* 0x040ff60000081068 */
[----:B------:R-:W-:Y:S04]  /*5fd80*/  STL.64 [R1+0x810], R84 ;  /* 0x0008105401007387 */ /* 0x000fe80000100a00 */
[----:B------:R1:W-:Y:S04]  /*5fd90*/  STL.64 [R1+0x818], R86 ;  /* 0x0008185601007387 */ /* 0x0003e80000100a00 */
[----:B------:R-:W-:Y:S04]  /*5fda0*/  STL.64 [R1+0x800], R76 ;  /* 0x0008004c01007387 */ /* 0x000fe80000100a00 */
[----:B------:R2:W-:Y:S01]  /*5fdb0*/  STL.64 [R1+0x808], R78 ;  /* 0x0008084e01007387 */ /* 0x0005e20000100a00 */
[C---:B-1----:R-:W-:Y:S06]  /*5fdc0*/  HMMA.1688.F32.TF32 R84, R68.reuse, R62, R108 ;  /* 0x0000003e4454723c */ /* 0x042fec000008106c */
[----:B--2---:R-:W-:Y:S06]  /*5fdd0*/  HMMA.1688.F32.TF32 R76, R68, R66, R112 ;  /* 0x00000042444c723c */ /* 0x004fec0000081070 */
[C---:B------:R-:W-:Y:S01]  /*5fde0*/  HMMA.1688.F32.TF32 R68, R72.reuse, R6, R116 ;  /* 0x000000064844723c */ /* 0x040fe20000081074 */
[----:B------:R-:W-:Y:S04]  /*5fdf0*/  STL.64 [R1+0x7f0], R88 ;  /* 0x0007f05801007387 */ /* 0x000fe80000100a00 */
[----:B------:R-:W-:Y:S06]  /*5fe00*/  STL.64 [R1+0x7f8], R90 ;  /* 0x0007f85a01007387 */ /* 0x000fec0000100a00 */
[----:B------:R-:W-:Y:S04]  /*5fe10*/  STL.64 [R1+0x7e0], R84 ;  /* 0x0007e05401007387 */ /* 0x000fe80000100a00 */
[----:B------:R-:W-:Y:S04]  /*5fe20*/  STL.64 [R1+0x7e8], R86 ;  /* 0x0007e85601007387 */ /* 0x000fe80000100a00 */
[----:B------:R-:W-:Y:S04]  /*5fe30*/  STL.64 [R1+0x6f0], R76 ;  /* 0x0006f04c01007387 */ /* 0x000fe80000100a00 */
[----:B------:R-:W-:Y:S04]  /*5fe40*/  STL.64 [R1+0x6f8], R78 ;  /* 0x0006f84e01007387 */ /* 0x000fe80000100a00 */
[----:B------:R-:W-:Y:S04]  /*5fe50*/  STL.64 [R1+0x6e0], R68 ;  /* 0x0006e04401007387 */ /* 0x000fe80000100a00 */
[----:B------:R1:W-:Y:S02]  /*5fe60*/  STL.64 [R1+0x6e8], R70 ;  /* 0x0006e84601007387 */ /* 0x0003e40000100a00 */
[C---:B-1----:R-:W-:Y:S06]  /*5fe70*/  HMMA.1688.F32.TF32 R68, R72.reuse, R18, R128 ;  /* 0x000000124844723c */ /* 0x042fec0000081080 */
[C---:B------:R-:W-:Y:S06]  /*5fe80*/  HMMA.1688.F32.TF32 R84, R72.reuse, R10, R120 ;  /* 0x0000000a4854723c */ /* 0x040fec0000081078 */
[----:B------:R-:W-:-:S12]  /*5fe90*/  HMMA.1688.F32.TF32 R76, R72, R14, R124 ;  /* 0x0000000e484c723c */ /* 0x000fd8000008107c */
[----:B------:R-:W-:Y:S01]  /*5fea0*/  IMAD.MOV.U32 R127, RZ, RZ, R68 ;  /* 0x000000ffff7f7224 */ /* 0x000fe200078e0044 */
[----:B------:R-:W-:Y:S01]  /*5feb0*/  MOV R126, R69 ;  /* 0x00000045007e7202 */ /* 0x000fe20000000f00 */
[----:B------:R-:W-:Y:S01]  /*5fec0*/  IMAD.MOV.U32 R125, RZ, RZ, R70 ;  /* 0x000000ffff7d7224 */ /* 0x000fe200078e0046 */
[----:B------:R-:W-:Y:S02]  /*5fed0*/  MOV R124, R71 ;  /* 0x00000047007c7202 */ /* 0x000fe40000000f00 */
[C---:B------:R-:W-:Y:S01]  /*5fee0*/  HMMA.1688.F32.TF32 R68, R72.reuse, R22, R132 ;  /* 0x000000164844723c */ /* 0x040fe20000081084 */
[----:B------:R-:W-:Y:S04]  /*5fef0*/  STL.64 [R1+0x6d0], R84 ;  /* 0x0006d05401007387 */ /* 0x000fe80000100a00 */
[----:B------:R1:W-:Y:S04]  /*5ff00*/  STL.64 [R1+0x6d8], R86 ;  /* 0x0006d85601007387 */ /* 0x0003e80000100a00 */
[----:B------:R-:W-:Y:S04]  /*5ff10*/  STL.64 [R1+0x6c0], R76 ;  /* 0x0006c04c01007387 */ /* 0x000fe80000100a00 */
[----:B------:R2:W-:Y:S01]  /*5ff20*/  STL.64 [R1+0x6c8], R78 ;  /* 0x0006c84e01007387 */ /* 0x0005e20000100a00 */
[C---:B-1----:R-:W-:Y:S09]  /*5ff30*/  HMMA.1688.F32.TF32 R84, R72.reuse, R26, R136 ;  /* 0x0000001a4854723c */ /* 0x042ff20000081088 */
[----:B------:R-:W-:Y:S01]  /*5ff40*/  STL.64 [R1+0x6a0], R68 ;  /* 0x0006a04401007387 */ /* 0x000fe20000100a00 */
[C---:B--2---:R-:W-:Y:S03]  /*5ff50*/  HMMA.1688.F32.TF32 R76, R72.reuse, R30, R140 ;  /* 0x0000001e484c723c */ /* 0x044fe6000008108c */
[----:B------:R1:W-:Y:S03]  /*5ff60*/  STL.64 [R1+0x6a8], R70 ;  /* 0x0006a84601007387 */ /* 0x0003e60000100a00 */
[C---:B-1----:R-:W-:Y:S07]  /*5ff70*/  HMMA.1688.F32.TF32 R68, R72.reuse, R34, R144 ;  /* 0x000000224844723c */ /* 0x042fee0000081090 */
[----:B------:R-:W-:Y:S04]  /*5ff80*/  STL.64 [R1+0x690], R84 ;  /* 0x0006905401007387 */ /* 0x000fe80000100a00 */
[----:B------:R-:W-:Y:S06]  /*5ff90*/  STL.64 [R1+0x698], R86 ;  /* 0x0006985601007387 */ /* 0x000fec0000100a00 */
[----:B------:R-:W-:Y:S04]  /*5ffa0*/  STL.64 [R1+0x680], R76 ;  /* 0x0006804c01007387 */ /* 0x000fe80000100a00 */
[----:B------:R1:W-:Y:S03]  /*5ffb0*/  STL.64 [R1+0x688], R78 ;  /* 0x0006884e01007387 */ /* 0x0003e60000100a00 */
[----:B------:R-:W-:Y:S01]  /*5ffc0*/  IMAD.MOV.U32 R135, RZ, RZ, R68 ;  /* 0x000000ffff877224 */ /* 0x000fe200078e0044 */
[----:B-1----:R-:W-:Y:S01]  /*5ffd0*/  HMMA.1688.F32.TF32 R76, R72, R38, R148 ;  /* 0x00000026484c723c */ /* 0x002fe20000081094 */
        /* <DEDUP_REMOVED lines=10> */
[----:B--2---:R-:W-:Y:S01]  /*60080*/  HMMA.1688.F32.TF32 R68, R72, R54, R164 ;  /* 0x000000364844723c */ /* 0x004fe200000810a4 */
[----:B------:R-:W-:Y:S04]  /*60090*/  STL.64 [R1+0x640], R84 ;  /* 0x0006405401007387 */ /* 0x000fe80000100a00 */
[----:B------:R-:W-:-:S12]  /*600a0*/  STL.64 [R1+0x648], R86 ;  /* 0x0006485601007387 */ /* 0x000fd80000100a00 */
[----:B------:R-:W-:Y:S04]  /*600b0*/  STL.64 [R1+0x630], R76 ;  /* 0x0006304c01007387 */ /* 0x000fe80000100a00 */
[----:B------:R-:W-:Y:S04]  /*600c0*/  STL.64 [R1+0x638], R78 ;  /* 0x0006384e01007387 */ /* 0x000fe80000100a00 */
[----:B------:R-:W-:Y:S04]  /*600d0*/  STL.64 [R1+0x620], R68 ;  /* 0x0006204401007387 */ /* 0x000fe80000100a00 */
[----:B------:R1:W-:Y:S02]  /*600e0*/  STL.64 [R1+0x628], R70 ;  /* 0x0006284601007387 */ /* 0x0003e40000100a00 */
[C---:B-1----:R-:W-:Y:S06]  /*600f0*/  HMMA.1688.F32.TF32 R68, R72.reuse, R66, R176 ;  /* 0x000000424844723c */ /* 0x042fec00000810b0 */
[C---:B------:R-:W-:Y:S06]  /*60100*/  HMMA.1688.F32.TF32 R84, R72.reuse, R58, R168 ;  /* 0x0000003a4854723c */ /* 0x040fec00000810a8 */
[----:B------:R-:W-:Y:S06]  /*60110*/  HMMA.1688.F32.TF32 R76, R72, R62, R172 ;  /* 0x0000003e484c723c */ /* 0x000fec00000810ac */
[----:B------:R-:W-:Y:S06]  /*60120*/  HMMA.1688.F32.TF32 R72, R192, R6, R180 ;  /* 0x00000006c048723c */ /* 0x000fec00000810b4 */
[----:B------:R-:W-:Y:S01]  /*60130*/  IMAD.MOV.U32 R175, RZ, RZ, R68 ;  /* 0x000000ffffaf7224 */ /* 0x000fe200078e0044 */
[----:B------:R-:W-:Y:S01]  /*60140*/  MOV R174, R69 ;  /* 0x0000004500ae7202 */ /* 0x000fe20000000f00 */
[----:B------:R-:W-:Y:S01]  /*60150*/  IMAD.MOV.U32 R173, RZ, RZ, R70 ;  /* 0x000000ffffad7224 */ /* 0x000fe200078e0046 */
[----:B------:R-:W-:-:S02]  /*60160*/  MOV R172, R71 ;  /* 0x0000004700ac7202 */ /* 0x000fc40000000f00 */
[C---:B------:R-:W-:Y:S01]  /*60170*/  HMMA.1688.F32.TF32 R68, R192.reuse, R14, R188 ;  /* 0x0000000ec044723c */ /* 0x040fe200000810bc */
        /* <DEDUP_REMOVED lines=12> */
[----:B------:R-:W-:Y:S04]  /*60240*/  STL.64 [R1+0x5c8], R78 ;  /* 0x0005c84e01007387 */ /* 0x000fe80000100a00 */
[----:B------:R-:W-:Y:S04]  /*60250*/  STL.64 [R1+0x5b0], R72 ;  /* 0x0005b04801007387 */ /* 0x000fe80000100a00 */
[----:B------:R-:W-:Y:S04]  /*60260*/  STL.64 [R1+0x5b8], R74 ;  /* 0x0005b84a01007387 */ /* 0x000fe80000100a00 */
[----:B------:R-:W-:Y:S04]  /*60270*/  STL.64 [R1+0x5a0], R68 ;  /* 0x0005a04401007387 */ /* 0x000fe80000100a00 */
[----:B------:R1:W-:Y:S02]  /*60280*/  STL.64 [R1+0x5a8], R70 ;  /* 0x0005a84601007387 */ /* 0x0003e40000100a00 */
[C---:B-1----:R-:W-:Y:S06]  /*60290*/  HMMA.1688.F32.TF32 R68, R192.reuse, R38, R220 ;  /* 0x00000026c044723c */ /* 0x042fec00000810dc */
[----:B------:R-:W-:-:S15]  /*602a0*/  HMMA.1688.F32.TF32 R76, R192, R30, R212 ;  /* 0x0000001ec04c723c */ /* 0x000fde00000810d4 */
[----:B------:R-:W-:-:S03]  /*602b0*/  NOP ;  /* 0x0000000000007918 */ /* 0x000fc60000000000 */
[----:B------:R-:W-:Y:S01]  /*602c0*/  IMAD.MOV.U32 R215, RZ, RZ, R68 ;  /* 0x000000ffffd77224 */ /* 0x000fe200078e0044 */
[----:B------:R-:W-:Y:S01]  /*602d0*/  MOV R214, R69 ;  /* 0x0000004500d67202 */ /* 0x000fe20000000f00 */
[----:B------:R-:W-:Y:S01]  /*602e0*/  IMAD.MOV.U32 R213, RZ, RZ, R70 ;  /* 0x000000ffffd57224 */ /* 0x000fe200078e0046 */
[----:B------:R-:W-:Y:S02]  /*602f0*/  MOV R212, R71 ;  /* 0x0000004700d47202 */ /* 0x000fe40000000f00 */
[C---:B------:R-:W-:Y:S06]  /*60300*/  HMMA.1688.F32.TF32 R68, R192.reuse, R42, R224 ;  /* 0x0000002ac044723c */ /* 0x040fec00000810e0 */
[----:B------:R-:W-:-:S15]  /*60310*/  HMMA.1688.F32.TF32 R72, R192, R34, R216 ;  /* 0x00000022c048723c */ /* 0x000fde00000810d8 */
[----:B------:R-:W-:-:S03]  /*60320*/  NOP ;  /* 0x0000000000007918 */ /* 0x000fc60000000000 */
[----:B------:R-:W-:Y:S01]  /*60330*/  IMAD.MOV.U32 R223, RZ, RZ, R68 ;  /* 0x000000ffffdf7224 */ /* 0x000fe200078e0044 */
[----:B------:R-:W-:Y:S01]  /*60340*/  MOV R222, R69 ;  /* 0x0000004500de7202 */ /* 0x000fe20000000f00 */
[----:B------:R-:W-:Y:S01]  /*60350*/  IMAD.MOV.U32 R221, RZ, RZ, R70 ;  /* 0x000000ffffdd7224 */ /* 0x000fe200078e0046 */
[----:B------:R-:W-:Y:S02]  /*60360*/  MOV R220, R71 ;  /* 0x0000004700dc7202 */ /* 0x000fe40000000f00 */
[C---:B------:R-:W-:Y:S01]  /*60370*/  HMMA.1688.F32.TF32 R68, R192.reuse, R50, R232 ;  /* 0x00000032c044723c */ /* 0x040fe200000810e8 */
[----:B------:R-:W-:Y:S04]  /*60380*/  STL.64 [R1+0x590], R76 ;  /* 0x0005904c01007387 */ /* 0x000fe80000100a00 */
[----:B------:R-:W-:Y:S04]  /*60390*/  STL.64 [R1+0x598], R78 ;  /* 0x0005984e01007387 */ /* 0x000fe80000100a00 */
[----:B------:R-:W-:Y:S04]  /*603a0*/  STL.64 [R1+0x580], R72 ;  /* 0x0005804801007387 */ /* 0x000fe80000100a00 */
[----:B------:R1:W-:Y:S11]  /*603b0*/  STL.64 [R1+0x588], R74 ;  /* 0x0005884a01007387 */ /* 0x0003f60000100a00 */
[----:B------:R-:W-:Y:S01]  /*603c0*/  IMAD.MOV.U32 R211, RZ, RZ, R68 ;  /* 0x000000ffffd37224 */ /* 0x000fe200078e0044 */
[----:B-1----:R-:W-:Y:S01]  /*603d0*/  HMMA.1688.F32.TF32 R72, R192, R46, R228 ;  /* 0x0000002ec048723c */ /* 0x002fe200000810e4 */
[----:B------:R-:W-:Y:S01]  /*603e0*/  MOV R210, R69 ;  /* 0x0000004500d27202 */ /* 0x000fe20000000f00 */
[----:B------:R-:W-:Y:S01]  /*603f0*/  IMAD.MOV.U32 R209, RZ, RZ, R70 ;  /* 0x000000ffffd17224 */ /* 0x000fe200078e0046 */
[----:B------:R-:W-:-:S03]  /*60400*/  MOV R208, R71 ;  /* 0x0000004700d07202 */ /* 0x000fc60000000f00 */
[----:B------:R-:W-:-:S15]  /*60410*/  HMMA.1688.F32.TF32 R68, R192, R54, R236 ;  /* 0x00000036c044723c */ /* 0x000fde00000810ec */
[----:B------:R-:W-:-:S02]  /*60420*/  NOP ;  /* 0x0000000000007918 */ /* 0x000fc40000000000 */
[----:B------:R-:W-:Y:S04]  /*60430*/  STL.64 [R1+0x550], R72 ;  /* 0x0005504801007387 */ /* 0x000fe80000100a00 */
[----:B------:R1:W-:Y:S03]  /*60440*/  STL.64 [R1+0x558], R74 ;  /* 0x0005584a01007387 */ /* 0x0003e60000100a00 */
[----:B------:R-:W-:Y:S01]  /*60450*/  IMAD.MOV.U32 R219, RZ, RZ, R68 ;  /* 0x000000ffffdb7224 */ /* 0x000fe200078e0044 */
[----:B------:R-:W-:Y:S01]  /*60460*/  MOV R218, R69 ;  /* 0x0000004500da7202 */ /* 0x000fe20000000f00 */
[----:B------:R-:W-:Y:S01]  /*60470*/  IMAD.MOV.U32 R217, RZ, RZ, R70 ;  /* 0x000000ffffd97224 */ /* 0x000fe200078e0046 */
[----:B------:R-:W-:-:S02]  /*60480*/  MOV R216, R71 ;  /* 0x0000004700d87202 */ /* 0x000fc40000000f00 */
[C---:B------:R-:W-:Y:S06]  /*60490*/  HMMA.1688.F32.TF32 R68, R192.reuse, R62, R244 ;  /* 0x0000003ec044723c */ /* 0x040fec00000810f4 */
[C---:B-1----:R-:W-:Y:S06]  /*604a0*/  HMMA.1688.F32.TF32 R72, R192.reuse, R58, R240 ;  /* 0x0000003ac048723c */ /* 0x042fec00000810f0 */
[----:B------:R-:W-:Y:S01]  /*604b0*/  HMMA.1688.F32.TF32 R60, R192, R66, R248 ;  /* 0x00000042c03c723c */ /* 0x000fe200000810f8 */
[----:B------:R-:W-:-:S15]  /*604c0*/  MOV R87, R21 ;  /* 0x0000001500577202 */ /* 0x000fde0000000f00 */
[----:B------:R-:W-:-:S01]  /*604d0*/  NOP ;  /* 0x0000000000007918 */ /* 0x000fc20000000000 */
[----:B------:R-:W-:Y:S04]  /*604e0*/  STL.64 [R1+0x520], R72 ;  /* 0x0005204801007387 */ /* 0x000fe80000100a00 */
[----:B------:R-:W-:Y:S04]  /*604f0*/  STL.64 [R1+0x528], R74 ;  /* 0x0005284a01007387 */ /* 0x000fe80000100a00 */
[----:B------:R-:W-:Y:S04]  /*60500*/  STL.64 [R1+0x510], R68 ;  /* 0x0005104401007387 */ /* 0x000fe80000100a00 */
[----:B------:R-:W-:Y:S04]  /*60510*/  STL.64 [R1+0x518], R70 ;  /* 0x0005184601007387 */ /* 0x000fe80000100a00 */
[----:B------:R-:W-:Y:S04]  /*60520*/  STL.64 [R1+0x140], R60 ;  /* 0x0001403c01007387 */ /* 0x000fe80000100a00 */
[----:B------:R-:W-:Y:S04]  /*60530*/  STL.64 [R1+0x148], R62 ;  /* 0x0001483e01007387 */ /* 0x000fe80000100a00 */
[----:B------:R-:W2:Y:S01]  /*60540*/  LDL R21, [R1+0x1668] ;  /* 0x0016680001157983 */ /* 0x000ea20000100800 */
[----:B------:R-:W-:Y:S01]  /*60550*/  IMAD.MOV.U32 R84, RZ, RZ, R57 ;  /* 0x000000ffff547224 */ /* 0x000fe200078e0039 */
[----:B------:R-:W-:Y:S01]  /*60560*/  MOV R85, R56 ;  /* 0x0000003800557202 */ /* 0x000fe20000000f00 */
[----:B------:R-:W-:Y:S01]  /*60570*/  HMMA.1688.F32.TF32 R200, R192, R10, R184 ;  /* 0x0000000ac0c8723c */ /* 0x000fe200000810b8 */
[----:B------:R-:W-:Y:S01]  /*60580*/  IMAD.MOV.U32 R108, RZ, RZ, R9 ;  /* 0x000000ffff6c7224 */ /* 0x000fe200078e0009 */
[----:B------:R-:W-:Y:S01]  /*60590*/  MOV R109, R8 ;  /* 0x00000008006d7202 */ /* 0x000fe20000000f00 */
[----:B------:R-:W-:Y:S01]  /*605a0*/  IMAD.MOV.U32 R76, RZ, RZ, R17 ;  /* 0x000000ffff4c7224 */ /* 0x000fe200078e0011 */
[----:B------:R-:W-:Y:S01]  /*605b0*/  MOV R77, R16 ;  /* 0x00000010004d7202 */ /* 0x000fe20000000f00 */
[----:B------:R-:W-:Y:S01]  /*605c0*/  IMAD.MOV.U32 R78, RZ, RZ, R13 ;  /* 0x000000ffff4e7224 */ /* 0x000fe200078e000d */
[----:B------:R-:W-:Y:S01]  /*605d0*/  MOV R79, R12 ;  /* 0x0000000c004f7202 */ /* 0x000fe20000000f00 */
[----:B------:R-:W-:Y:S01]  /*605e0*/  LDS R68, [R0+UR12+0xa000] ;  /* 0x00a0000c00447984 */ /* 0x000fe20008000800 */
[----:B------:R-:W-:Y:S01]  /*605f0*/  IMAD.MOV.U32 R110, RZ, RZ, R5 ;  /* 0x000000ffff6e7224 */ /* 0x000fe200078e0005 */
[----:B------:R-:W-:-:S02]  /*60600*/  MOV R111, R4 ;  /* 0x00000004006f7202 */ /* 0x000fc40000000f00 */
[----:B------:R-:W-:Y:S01]  /*60610*/  LDS R70, [R0+UR12+0xa800] ;  /* 0x00a8000c00467984 */ /* 0x000fe20008000800 */
[----:B------:R-:W-:-:S03]  /*60620*/  IMAD.MOV.U32 R86, RZ, RZ, R53 ;  /* 0x000000ffff567224 */ /* 0x000fc600078e0035 */
[----:B------:R-:W-:Y:S01]  /*60630*/  LDS R69, [R3+UR12+0xa000] ;  /* 0x00a0000c03457984 */ /* 0x000fe20008000800 */
[----:B------:R-:W-:-:S03]  /*60640*/  IMAD.MOV.U32 R88, RZ, RZ, R52 ;  /* 0x000000ffff587224 */ /* 0x000fc600078e0034 */
[----:B------:R-:W-:Y:S01]  /*60650*/  LDS R71, [R3+UR12+0xa800] ;  /* 0x00a8000c03477984 */ /* 0x000fe20008000800 */
        /* <DEDUP_REMOVED lines=15> */
[----:B------:R-:W-:Y:S01]  /*60750*/  LDS R73, [R252+UR12+0xa000] ;  /* 0x00a0000cfc497984 */ /* 0x000fe20008000800 */
[----:B------:R-:W-:-:S03]  /*60760*/  LOP3.LUT R99, R0, 0x40, RZ, 0x3c, !PT ;  /* 0x0000004000637812 */ /* 0x000fc600078e3cff */
        /* <DEDUP_REMOVED lines=21> */
[----:B--2---:R1:W-:Y:S04]  /*608c0*/  STL [R1+0x3c28], R62 ;  /* 0x003c283e01007387 */ /* 0x0043e80000100800 */
[----:B------:R2:W-:Y:S04]  /*608d0*/  STL [R1+0x3c24], R63 ;  /* 0x003c243f01007387 */ /* 0x0005e80000100800 */
[----:B---3--:R-:W-:Y:S04]  /*608e0*/  STL [R1+0x3c30], R58 ;  /* 0x003c303a01007387 */ /* 0x008fe80000100800 */
[----:B------:R-:W-:Y:S04]  /*608f0*/  STL [R1+0x3c2c], R59 ;  /* 0x003c2c3b01007387 */ /* 0x000fe80000100800 */
[----:B----4-:R-:W-:Y:S01]  /*60900*/  STL [R1+0x3c38], R10 ;  /* 0x003c380a01007387 */ /* 0x010fe20000100800 */
[C---:B------:R-:W-:Y:S03]  /*60910*/  HMMA.1688.F32.TF32 R112, R68.reuse, R64, R108 ;  /* 0x000000404470723c */ /* 0x040fe6000008106c */
[----:B------:R-:W-:Y:S04]  /*60920*/  STL [R1+0x3c34], R11 ;  /* 0x003c340b01007387 */ /* 0x000fe80000100800 */
        /* <DEDUP_REMOVED lines=24> */
[----:B------:R3:W-:Y:S04]  /*60ab0*/  STL [R1+0x3bc8], R23 ;  /* 0x003bc81701007387 */ /* 0x0007e80000100800 */
[----:B------:R-:W4:Y:S04]  /*60ac0*/  LDL.LU R76, [R1+0xc0] ;  /* 0x0000c000014c7983 */ /* 0x000f280000300800 */
[----:B------:R-:W-:Y:S04]  /*60ad0*/  STL.64 [R1+0x130], R112 ;  /* 0x0001307001007387 */ /* 0x000fe80000100a00 */
[----:B------:R-:W-:Y:S04]  /*60ae0*/  STL.64 [R1+0x138], R114 ;  /* 0x0001387201007387 */ /* 0x000fe80000100a00 */
[----:B------:R-:W-:Y:S04]  /*60af0*/  STL.64 [R1+0x120], R108 ;  /* 0x0001206c01007387 */ /* 0x000fe80000100a00 */
[----:B------:R-:W-:Y:S04]  /*60b00*/  STL.64 [R1+0x128], R110 ;  /* 0x0001286e01007387 */ /* 0x000fe80000100a00 */
[----:B------:R-:W4:Y:S04]  /*60b10*/  LDL.LU R77, [R1+0xc4] ;  /* 0x0000c400014d7983 */ /* 0x000f280000300800 */
[----:B------:R-:W4:Y:S04]  /*60b20*/  LDL.LU R78, [R1+0xc8] ;  /* 0x0000c800014e7983 */ /* 0x000f280000300800 */
[----:B------:R-:W4:Y:S01]  /*60b30*/  LDL.LU R79, [R1+0xcc] ;  /* 0x0000cc00014f7983 */ /* 0x000f220000300800 */
[C---:B------:R-:W-:Y:S06]  /*60b40*/  HMMA.1688.F32.TF32 R100, R68.reuse, R8, R100 ;  /* 0x000000084464723c */ /* 0x040fec0000081064 */
[C---:B------:R-:W-:Y:S06]  /*60b50*/  HMMA.1688.F32.TF32 R88, R68.reuse, R12, R88 ;  /* 0x0000000c4458723c */ /* 0x040fec0000081058 */
[----:B------:R-:W-:-:S12]  /*60b60*/  HMMA.1688.F32.TF32 R84, R68, R4, R84 ;  /* 0x000000044454723c */ /* 0x000fd80000081054 */
[----:B-1----:R-:W-:Y:S01]  /*60b70*/  IMAD.MOV.U32 R62, RZ, RZ, R100 ;  /* 0x000000ffff3e7224 */ /* 0x002fe200078e0064 */
[----:B--2---:R-:W-:Y:S01]  /*60b80*/  MOV R63, R101 ;  /* 0x00000065003f7202 */ /* 0x004fe20000000f00 */
[----:B------:R-:W-:Y:S01]  /*60b90*/  IMAD.MOV.U32 R66, RZ, RZ, R102 ;  /* 0x000000ffff427224 */ /* 0x000fe200078e0066 */
[----:B------:R-:W-:Y:S02]  /*60ba0*/  MOV R67, R103 ;  /* 0x0000006700437202 */ /* 0x000fe40000000f00 */
[----:B------:R-:W-:Y:S01]  /*60bb0*/  HMMA.1688.F32.TF32 R100, R68, R16, R92 ;  /* 0x000000104464723c */ /* 0x000fe2000008105c */
[----:B------:R-:W2:Y:S06]  /*60bc0*/  LDL.LU R92, [R1+0xb0] ;  /* 0x0000b000015c7983 */ /* 0x000eac0000300800 */
[----:B---3--:R-:W-:Y:S01]  /*60bd0*/  IMAD.MOV.U32 R23, RZ, RZ, R84 ;  /* 0x000000ffff177224 */ /* 0x008fe200078e0054 */
[----:B------:R-:W-:Y:S01]  /*60be0*/  MOV R26, R85 ;  /* 0x00000055001a7202 */ /* 0x000fe20000000f00 */
[----:B------:R-:W-:Y:S01]  /*60bf0*/  IMAD.MOV.U32 R27, RZ, RZ, R86 ;  /* 0x000000ffff1b7224 */ /* 0x000fe200078e0056 */
[----:B------:R-:W-:-:S13]  /*60c00*/  MOV R30, R87 ;  /* 0x00000057001e7202 */ /* 0x000fda0000000f00 */
[----:B------:R-:W-:Y:S04]  /*60c10*/  STL.64 [R1+0xf0], R100 ;  /* 0x0000f06401007387 */ /* 0x000fe80000100a00 */
[----:B------:R-:W-:Y:S04]  /*60c20*/  STL.64 [R1+0xf8], R102 ;  /* 0x0000f86601007387 */ /* 0x000fe80000100a00 */
        /* <DEDUP_REMOVED lines=13> */
[----:B------:R-:W-:Y:S04]  /*60d00*/  STL [R1+0x3be0], R26 ;  /* 0x003be01a01007387 */ /* 0x000fe80000100800 */
[----:B------:R-:W-:Y:S04]  /*60d10*/  STL [R1+0x3bdc], R23 ;  /* 0x003bdc1701007387 */ /* 0x000fe80000100800 */
[----:B------:R1:W-:Y:S04]  /*60d20*/  STL [R1+0x3bd8], R27 ;  /* 0x003bd81b01007387 */ /* 0x0003e80000100800 */
[----:B------:R1:W-:Y:S01]  /*60d30*/  STL [R1+0x3bd4], R30 ;  /* 0x003bd41e01007387 */ /* 0x0003e20000100800 */
[----:B----4-:R-:W-:-:S15]  /*60d40*/  HMMA.1688.F32.TF32 R76, R68, R52, R76 ;  /* 0x00000034444c723c */ /* 0x010fde000008104c */
[----:B------:R-:W-:-:S09]  /*60d50*/  NOP ;  /* 0x0000000000007918 */ /* 0x000fd20000000000 */
[----:B------:R-:W-:Y:S01]  /*60d60*/  IMAD.MOV.U32 R31, RZ, RZ, R76 ;  /* 0x000000ffff1f7224 */ /* 0x000fe200078e004c */
[----:B------:R-:W-:Y:S01]  /*60d70*/  MOV R34, R77 ;  /* 0x0000004d00227202 */ /* 0x000fe20000000f00 */
[----:B------:R-:W4:Y:S01]  /*60d80*/  LDL.LU R76, [R1+0x80] ;  /* 0x00008000014c7983 */ /* 0x000f220000300800 */
[----:B------:R-:W-:Y:S01]  /*60d90*/  IMAD.MOV.U32 R35, RZ, RZ, R78 ;  /* 0x000000ffff237224 */ /* 0x000fe200078e004e */
[----:B------:R-:W-:Y:S02]  /*60da0*/  MOV R38, R79 ;  /* 0x0000004f00267202 */ /* 0x000fe40000000f00 */
[----:B------:R-:W4:Y:S04]  /*60db0*/  LDL.LU R77, [R1+0x84] ;  /* 0x00008400014d7983 */ /* 0x000f280000300800 */
[----:B------:R-:W4:Y:S04]  /*60dc0*/  LDL.LU R78, [R1+0x88] ;  /* 0x00008800014e7983 */ /* 0x000f280000300800 */
[----:B------:R-:W4:Y:S04]  /*60dd0*/  LDL.LU R79, [R1+0x8c] ;  /* 0x00008c00014f7983 */ /* 0x000f280000300800 */
[----:B------:R-:W-:Y:S04]  /*60de0*/  STL [R1+0x3bec], R38 ;  /* 0x003bec2601007387 */ /* 0x000fe80000100800 */
[----:B------:R-:W-:Y:S04]  /*60df0*/  STL [R1+0x3be8], R35 ;  /* 0x003be82301007387 */ /* 0x000fe80000100800 */
[----:B------:R-:W-:Y:S01]  /*60e00*/  STL [R1+0x3be4], R34 ;  /* 0x003be42201007387 */ /* 0x000fe20000100800 */
[C---:B--2---:R-:W-:Y:S06]  /*60e10*/  HMMA.1688.F32.TF32 R92, R68.reuse, R48, R92 ;  /* 0x00000030445c723c */ /* 0x044fec000008105c */
[C---:B---3--:R-:W-:Y:S06]  /*60e20*/  HMMA.1688.F32.TF32 R88, R68.reuse, R44, R88 ;  /* 0x0000002c4458723c */ /* 0x048fec0000081058 */
[----:B------:R-:W-:-:S12]  /*60e30*/  HMMA.1688.F32.TF32 R84, R68, R40, R84 ;  /* 0x000000284454723c */ /* 0x000fd80000081054 */
[----:B------:R-:W-:Y:S01]  /*60e40*/  MOV R46, R95 ;  /* 0x0000005f002e7202 */ /* 0x000fe20000000f00 */
[----:B------:R-:W-:Y:S01]  /*60e50*/  IMAD.MOV.U32 R43, RZ, RZ, R94 ;  /* 0x000000ffff2b7224 */ /* 0x000fe200078e005e */
[----:B------:R-:W-:Y:S01]  /*60e60*/  MOV R42, R93 ;  /* 0x0000005d002a7202 */ /* 0x000fe20000000f00 */
[----:B------:R-:W-:Y:S01]  /*60e70*/  IMAD.MOV.U32 R39, RZ, RZ, R92 ;  /* 0x000000ffff277224 */ /* 0x000fe200078e005c */
[----:B------:R2:W-:Y:S02]  /*60e80*/  STL [R1+0x3bd0], R31 ;  /* 0x003bd01f01007387 */ /* 0x0005e40000100800 */
[----:B------:R-:W-:Y:S02]  /*60e90*/  MOV R54, R91 ;  /* 0x0000005b00367202 */ /* 0x000fe40000000f00 */
[----:B------:R-:W-:Y:S01]  /*60ea0*/  STL [R1+0x3bfc], R46 ;  /* 0x003bfc2e01007387 */ /* 0x000fe20000100800 */
[----:B------:R-:W-:Y:S01]  /*60eb0*/  IMAD.MOV.U32 R51, RZ, RZ, R90 ;  /* 0x000000ffff337224 */ /* 0x000fe200078e005a */
[----:B------:R-:W-:Y:S01]  /*60ec0*/  MOV R50, R89 ;  /* 0x0000005900327202 */ /* 0x000fe20000000f00 */
[----:B------:R-:W-:Y:S01]  /*60ed0*/  HMMA.1688.F32.TF32 R104, R68, R56, R104 ;  /* 0x000000384468723c */ /* 0x000fe20000081068 */
[----:B------:R3:W-:Y:S01]  /*60ee0*/  STL [R1+0x3bf8], R43 ;  /* 0x003bf82b01007387 */ /* 0x0007e20000100800 */
[----:B------:R-:W-:-:S03]  /*60ef0*/  IMAD.MOV.U32 R47, RZ, RZ, R88 ;  /* 0x000000ffff2f7224 */ /* 0x000fc600078e0058 */
[----:B------:R3:W-:Y:S04]  /*60f00*/  STL [R1+0x3bf4], R42 ;  /* 0x003bf42a01007387 */ /* 0x0007e80000100800 */
[----:B------:R3:W-:Y:S01]  /*60f10*/  STL [R1+0x3bf0], R39 ;  /* 0x003bf02701007387 */ /* 0x0007e20000100800 */
[----:B------:R-:W-:-:S03]  /*60f20*/  IMAD.MOV.U32 R55, RZ, RZ, R86 ;  /* 0x000000ffff377224 */ /* 0x000fc600078e0056 */
[----:B------:R-:W-:Y:S01]  /*60f30*/  STL [R1+0x3c0c], R54 ;  /* 0x003c0c3601007387 */ /* 0x000fe20000100800 */
[----:B------:R-:W-:Y:S01]  /*60f40*/  MOV R19, R85 ;  /* 0x0000005500137202 */ /* 0x000fe20000000f00 */
[----:B------:R-:W-:Y:S02]  /*60f50*/  IMAD.MOV.U32 R18, RZ, RZ, R84 ;  /* 0x000000ffff127224 */ /* 0x000fe400078e0054 */
[----:B------:R3:W-:Y:S04]  /*60f60*/  STL [R1+0x3c08], R51 ;  /* 0x003c083301007387 */ /* 0x0007e80000100800 */
[----:B------:R3:W-:Y:S04]  /*60f70*/  STL [R1+0x3c04], R50 ;  /* 0x003c043201007387 */ /* 0x0007e80000100800 */
[----:B------:R3:W-:Y:S04]  /*60f80*/  STL [R1+0x3c00], R47 ;  /* 0x003c002f01007387 */ /* 0x0007e80000100800 */
[----:B------:R3:W-:Y:S04]  /*60f90*/  STL [R1+0x3c18], R55 ;  /* 0x003c183701007387 */ /* 0x0007e80000100800 */
[----:B------:R3:W-:Y:S04]  /*60fa0*/  STL [R1+0x3c14], R19 ;  /* 0x003c141301007387 */ /* 0x0007e80000100800 */
[----:B------:R3:W-:Y:S04]  /*60fb0*/  STL [R1+0x3c10], R18 ;  /* 0x003c101201007387 */ /* 0x0007e80000100800 */
        /* <DEDUP_REMOVED lines=8> */
[----:B------:R-:W-:Y:S01]  /*61040*/  IMAD.MOV.U32 R10, RZ, RZ, R104 ;  /* 0x000000ffff0a7224 */ /* 0x000fe200078e0068 */
[----:B------:R-:W-:Y:S01]  /*61050*/  MOV R11, R105 ;  /* 0x00000069000b7202 */ /* 0x000fe20000000f00 */
[----:B------:R-:W-:Y:S01]  /*61060*/  IMAD.MOV.U32 R58, RZ, RZ, R106 ;  /* 0x000000ffff3a7224 */ /* 0x000fe200078e006a */
[----:B------:R-:W-:Y:S01]  /*61070*/  MOV R59, R107 ;  /* 0x0000006b003b7202 */ /* 0x000fe20000000f00 */
[----:B----4-:R-:W-:-:S15]  /*61080*/  HMMA.1688.F32.TF32 R76, R68, R36, R76 ;  /* 0x00000024444c723c */ /* 0x010fde000008104c */
[----:B------:R-:W-:-:S09]  /*61090*/  NOP ;  /* 0x0000000000007918 */ /* 0x000fd20000000000 */
[----:B-1----:R-:W-:Y:S01]  /*610a0*/  IMAD.MOV.U32 R27, RZ, RZ, R76 ;  /* 0x000000ffff1b7224 */ /* 0x002fe200078e004c */
[----:B------:R-:W-:Y:S01]  /*610b0*/  MOV R30, R77 ;  /* 0x0000004d001e7202 */ /* 0x000fe20000000f00 */
[----:B------:R-:W4:Y:S01]  /*610c0*/  LDL.LU R76, [R1] ;  /* 0x00000000014c7983 */ /* 0x000f220000300800 */
[----:B--2---:R-:W-:Y:S01]  /*610d0*/  IMAD.MOV.U32 R31, RZ, RZ, R78 ;  /* 0x000000ffff1f7224 */ /* 0x004fe200078e004e */
[----:B------:R-:W-:Y:S02]  /*610e0*/  MOV R22, R79 ;  /* 0x0000004f00167202 */ /* 0x000fe40000000f00 */
        /* <DEDUP_REMOVED lines=27> */
[----:B------:R-:W-:Y:S01]  /*612a0*/  HMMA.1688.F32.TF32 R112, R68, R28, R112 ;  /* 0x0000001c4470723c */ /* 0x000fe20000081070 */
[----:B------:R-:W-:Y:S01]  /*612b0*/  MOV R14, R87 ;  /* 0x00000057000e7202 */ /* 0x000fe20000000f00 */
[----:B------:R-:W-:-:S15]  /*612c0*/  IMAD.MOV.U32 R87, RZ, RZ, R2 ;  /* 0x000000ffff577224 */ /* 0x000fde00078e0002 */
[----:B------:R-:W-:-:S01]  /*612d0*/  NOP ;  /* 0x0000000000007918 */ /* 0x000fc20000000000 */
[----:B------:R-:W-:Y:S01]  /*612e0*/  MOV R35, R116 ;  /* 0x0000007400237202 */ /* 0x000fe20000000f00 */
[----:B------:R-:W-:Y:S01]  /*612f0*/  IMAD.MOV.U32 R34, RZ, RZ, R117 ;  /* 0x000000ffff227224 */ /* 0x000fe200078e0075 */
[----:B------:R-:W-:Y:S01]  /*61300*/  MOV R26, R118 ;  /* 0x00000076001a7202 */ /* 0x000fe20000000f00 */
[----:B------:R-:W-:-:S03]  /*61310*/  IMAD.MOV.U32 R23, RZ, RZ, R119 ;  /* 0x000000ffff177224 */ /* 0x000fc600078e0077 */
[----:B------:R-:W-:Y:S01]  /*61320*/  MOV R43, R112 ;  /* 0x00000070002b7202 */ /* 0x000fe20000000f00 */
[----:B------:R-:W-:Y:S01]  /*61330*/  IMAD.MOV.U32 R42, RZ, RZ, R113 ;  /* 0x000000ffff2a7224 */ /* 0x000fe200078e0071 */
[----:B------:R-:W-:Y:S01]  /*61340*/  MOV R39, R114 ;  /* 0x0000007200277202 */ /* 0x000fe20000000f00 */
[----:B------:R-:W-:Y:S01]  /*61350*/  IMAD.MOV.U32 R38, RZ, RZ, R115 ;  /* 0x000000ffff267224 */ /* 0x000fe200078e0073 */
[C---:B--2---:R-:W-:Y:S06]  /*61360*/  HMMA.1688.F32.TF32 R108, R68.reuse, R24, R108 ;  /* 0x00000018446c723c */ /* 0x044fec000008106c */
[----:B----4-:R-:W-:-:S15]  /*61370*/  HMMA.1688.F32.TF32 R68, R68, R20, R104 ;  /* 0x000000144444723c */ /* 0x010fde0000081068 */
        /* <DEDUP_REMOVED lines=13> */
[----:B------:R1:W-:Y:S04]  /*61450*/  STL.64 [R1+0x20], R92 ;  /* 0x0000205c01007387 */ /* 0x0003e80000100a00 */
[----:B------:R-:W-:Y:S01]  /*61460*/  STL.64 [R1+0x28], R94 ;  /* 0x0000285e01007387 */ /* 0x000fe20000100a00 */
[----:B------:R-:W-:Y:S01]  /*61470*/  MOV R15, R108 ;  /* 0x0000006c000f7202 */ /* 0x000fe20000000f00 */
[----:B------:R-:W-:Y:S01]  /*61480*/  IMAD.MOV.U32 R6, RZ, RZ, R109 ;  /* 0x000000ffff067224 */ /* 0x000fe200078e006d */
[----:B------:R-:W-:Y:S01]  /*61490*/  MOV R7, R110 ;  /* 0x0000006e00077202 */ /* 0x000fe20000000f00 */
[----:B------:R-:W-:Y:S01]  /*614a0*/  IMAD.MOV.U32 R2, RZ, RZ, R111 ;  /* 0x000000ffff027224 */ /* 0x000fe200078e006f */
[----:B------:R-:W-:Y:S04]  /*614b0*/  LDS R76, [R0+UR12+0xa080] ;  /* 0x00a0800c004c7984 */ /* 0x000fe80008000800 */
[----:B------:R-:W-:Y:S04]  /*614c0*/  STL.64 [R1+0x10], R88 ;  /* 0x0000105801007387 */ /* 0x000fe80000100a00 */
[----:B------:R-:W-:Y:S04]  /*614d0*/  STL.64 [R1+0x18], R90 ;  /* 0x0000185a01007387 */ /* 0x000fe80000100a00 */
[----:B------:R-:W-:Y:S04]  /*614e0*/  LDS R78, [R0+UR12+0xa880] ;  /* 0x00a8800c004e7984 */ /* 0x000fe80008000800 */
[----:B------:R-:W-:Y:S04]  /*614f0*/  STL.64 [R1], R68 ;  /* 0x0000004401007387 */ /* 0x000fe80000100a00 */
[----:B------:R2:W-:Y:S04]  /*61500*/  STL.64 [R1+0x8], R70 ;  /* 0x0000084601007387 */ /* 0x0005e80000100a00 */
[----:B-1----:R-:W3:Y:S04]  /*61510*/  LDL.LU R92, [R1+0x9e0] ;  /* 0x0009e000015c7983 */ /* 0x002ee80000300800 */
[----:B------:R-:W-:Y:S01]  /*61520*/  LDS R77, [R3+UR12+0xa080] ;  /* 0x00a0800c034d7984 */ /* 0x000fe20008000800 */
[----:B--2---:R-:W-:Y:S03]  /*61530*/  HMMA.1688.F32.TF32 R68, R72, R16, R84 ;  /* 0x000000104844723c */ /* 0x004fe60000081054 */
[----:B------:R-:W1:-:S15]  /*61540*/  LDS R79, [R3+UR12+0xa880] ;  /* 0x00a8800c034f7984 */ /* 0x000e5e0008000800 */
[----:B------:R-:W-:-:S05]  /*61550*/  NOP ;  /* 0x0000000000007918 */ /* 0x000fca0000000000 */
[----:B------:R-:W-:Y:S04]  /*61560*/  STL.64 [R1+0x190], R68 ;  /* 0x0001904401007387 */ /* 0x000fe80000100a00 */
[----:B------:R2:W-:Y:S04]  /*61570*/  STL.64 [R1+0x198], R70 ;  /* 0x0001984601007387 */ /* 0x0005e80000100a00 */
[----:B------:R-:W3:Y:S04]  /*61580*/  LDL.LU R93, [R1+0x9e4] ;  /* 0x0009e400015d7983 */ /* 0x000ee80000300800 */
[----:B------:R-:W3:Y:S04]  /*61590*/  LDL.LU R94, [R1+0x9e8] ;  /* 0x0009e800015e7983 */ /* 0x000ee80000300800 */
[----:B------:R-:W3:Y:S04]  /*615a0*/  LDL.LU R95, [R1+0x9ec] ;  /* 0x0009ec00015f7983 */ /* 0x000ee80000300800 */
[----:B------:R-:W1:Y:S04]  /*615b0*/  LDL.LU R100, [R1+0x9f0] ;  /* 0x0009f00001647983 */ /* 0x000e680000300800 */
[----:B------:R-:W1:Y:S04]  /*615c0*/  LDL.LU R101, [R1+0x9f4] ;  /* 0x0009f40001657983 */ /* 0x000e680000300800 */
[----:B------:R-:W1:Y:S04]  /*615d0*/  LDL.LU R102, [R1+0x9f8] ;  /* 0x0009f80001667983 */ /* 0x000e680000300800 */
[----:B------:R-:W1:Y:S04]  /*615e0*/  LDL.LU R103, [R1+0x9fc] ;  /* 0x0009fc0001677983 */ /* 0x000e680000300800 */
        /* <DEDUP_REMOVED lines=52> */
[----:B--2---:R-:W-:Y:S03]  /*61930*/  HMMA.1688.F32.TF32 R68, R72, R12, R84 ;  /* 0x0000000c4844723c */ /* 0x004fe60000081054 */
[----:B------:R-:W2:-:S15]  /*61940*/  LDL.LU R84, [R1+0x9c0] ;  /* 0x0009c00001547983 */ /* 0x000e9e0000300800 */
[----:B------:R-:W-:-:S05]  /*61950*/  NOP ;  /* 0x0000000000007918 */ /* 0x000fca0000000000 */
[----:B------:R-:W-:Y:S04]  /*61960*/  STL.64 [R1+0x180], R68 ;  /* 0x0001804401007387 */ /* 0x000fe80000100a00 */
[----:B------:R1:W-:Y:S04]  /*61970*/  STL.64 [R1+0x188], R70 ;  /* 0x0001884601007387 */ /* 0x0003e80000100a00 */
[----:B------:R-:W2:Y:S04]  /*61980*/  LDL.LU R85, [R1+0x9c4] ;  /* 0x0009c40001557983 */ /* 0x000ea80000300800 */
[----:B------:R-:W2:Y:S04]  /*61990*/  LDL.LU R86, [R1+0x9c8] ;  /* 0x0009c80001567983 */ /* 0x000ea80000300800 */
[----:B------:R-:W2:Y:S01]  /*619a0*/  LDL.LU R87, [R1+0x9cc] ;  /* 0x0009cc0001577983 */ /* 0x000ea20000300800 */
[C---:B----4-:R-:W-:Y:S06]  /*619b0*/  HMMA.1688.F32.TF32 R152, R72.reuse, R4, R152 ;  /* 0x000000044898723c */ /* 0x050fec0000081098 */
[C---:B---3--:R-:W-:Y:S06]  /*619c0*/  HMMA.1688.F32.TF32 R148, R72.reuse, R52, R148 ;  /* 0x000000344894723c */ /* 0x048fec0000081094 */
[C---:B------:R-:W-:Y:S06]  /*619d0*/  HMMA.1688.F32.TF32 R248, R72.reuse, R44, R140 ;  /* 0x0000002c48f8723c */ /* 0x040fec000008108c */
[C---:B-1----:R-:W-:Y:S06]  /*619e0*/  HMMA.1688.F32.TF32 R68, R72.reuse, R48, R144 ;  /* 0x000000304844723c */ /* 0x042fec0000081090 */
[C---:B------:R-:W-:Y:S06]  /*619f0*/  HMMA.1688.F32.TF32 R136, R72.reuse, R40, R136 ;  /* 0x000000284888723c */ /* 0x040fec0000081088 */
[C---:B------:R-:W-:Y:S06]  /*61a00*/  HMMA.1688.F32.TF32 R120, R72.reuse, R32, R120 ;  /* 0x000000204878723c */ /* 0x040fec0000081078 */
[C---:B------:R-:W-:Y:S06]  /*61a10*/  HMMA.1688.F32.TF32 R116, R72.reuse, R28, R116 ;  /* 0x0000001c4874723c */ /* 0x040fec0000081074 */
[C---:B------:R-:W-:Y:S01]  /*61a20*/  HMMA.1688.F32.TF32 R128, R72.reuse, R36, R128 ;  /* 0x000000244880723c */ /* 0x040fe20000081080 */
[----:B------:R-:W-:Y:S05]  /*61a30*/  STL.64 [R1+0x170], R152 ;  /* 0x0001709801007387 */ /* 0x000fea0000100a00 */
[C---:B------:R-:W-:Y:S01]  /*61a40*/  HMMA.1688.F32.TF32 R112, R72.reuse, R24, R112 ;  /* 0x000000184870723c */ /* 0x040fe20000081070 */
[----:B------:R-:W-:Y:S05]  /*61a50*/  STL.64 [R1+0x178], R154 ;  /* 0x0001789a01007387 */ /* 0x000fea0000100a00 */
[----:B------:R-:W-:Y:S01]  /*61a60*/  HMMA.1688.F32.TF32 R108, R72, R20, R108 ;  /* 0x00000014486c723c */ /* 0x000fe2000008106c */
[----:B------:R-:W-:Y:S05]  /*61a70*/  STL.64 [R1+0x160], R148 ;  /* 0x0001609401007387 */ /* 0x000fea0000100a00 */
[C---:B------:R-:W-:Y:S01]  /*61a80*/  HMMA.1688.F32.TF32 R100, R76.reuse, R60, R100 ;  /* 0x0000003c4c64723c */ /* 0x040fe20000081064 */
[----:B------:R-:W-:Y:S04]  /*61a90*/  STL.64 [R1+0x168], R150 ;  /* 0x0001689601007387 */ /* 0x000fe80000100a00 */
[----:B------:R1:W-:Y:S01]  /*61aa0*/  STL [R1+0x3b6c], R248 ;  /* 0x003b6cf801007387 */ /* 0x0003e20000100800 */
[C---:B------:R-:W-:Y:S06]  /*61ab0*/  HMMA.1688.F32.TF32 R92, R76.reuse, R56, R92 ;  /* 0x000000384c5c723c */ /* 0x040fec000008105c */
[C---:B------:R-:W-:Y:S01]  /*61ac0*/  HMMA.1688.F32.TF32 R104, R76.reuse, R64, R104 ;  /* 0x000000404c68723c */ /* 0x040fe20000081068 */
[----:B------:R-:W-:Y:S04]  /*61ad0*/  STL.64 [R1+0x150], R68 ;  /* 0x0001504401007387 */ /* 0x000fe80000100a00 */
[----:B------:R-:W-:Y:S04]  /*61ae0*/  STL.64 [R1+0x158], R70 ;  /* 0x0001584601007387 */ /* 0x000fe80000100a00 */
[----:B------:R3:W-:Y:S01]  /*61af0*/  STL [R1+0x3b68], R249 ;  /* 0x003b68f901007387 */ /* 0x0007e20000100800 */
[----:B------:R-:W-:Y:S03]  /*61b00*/  HMMA.1688.F32.TF32 R88, R76, R8, R88 ;  /* 0x000000084c58723c */ /* 0x000fe60000081058 */
[----:B------:R4:W-:Y:S04]  /*61b10*/  STL [R1+0x3b64], R250 ;  /* 0x003b64fa01007387 */ /* 0x0009e80000100800 */
[----:B------:R4:W-:Y:S04]  /*61b20*/  STL [R1+0x3b60], R251 ;  /* 0x003b60fb01007387 */ /* 0x0009e80000100800 */
        /* <DEDUP_REMOVED lines=14> */
[----:B-1----:R-:W-:-:S03]  /*61c10*/  MOV R248, R88 ;  /* 0x0000005800f87202 */ /* 0x002fc60000000f00 */
[----:B------:R-:W-:Y:S04]  /*61c20*/  STL.64 [R1+0x4f0], R100 ;  /* 0x0004f06401007387 */ /* 0x000fe80000100a00 */
[----:B------:R-:W-:Y:S04]  /*61c30*/  STL.64 [R1+0x4f8], R102 ;  /* 0x0004f86601007387 */ /* 0x000fe80000100a00 */
[----:B------:R1:W-:Y:S01]  /*61c40*/  STL.64 [R1+0x4e0], R92 ;  /* 0x0004e05c01007387 */ /* 0x0003e20000100a00 */
[----:B---3--:R-:W-:-:S03]  /*61c50*/  IMAD.MOV.U32 R249, RZ, RZ, R89 ;  /* 0x000000fffff97224 */ /* 0x008fc600078e0059 */
[----:B------:R3:W-:Y:S01]  /*61c60*/  STL.64 [R1+0x4e8], R94 ;  /* 0x0004e85e01007387 */ /* 0x0007e20000100a00 */
[----:B----4-:R-:W-:-:S03]  /*61c70*/  MOV R250, R90 ;  /* 0x0000005a00fa7202 */ /* 0x010fc60000000f00 */
[----:B------:R-:W4:Y:S01]  /*61c80*/  LDL.LU R88, [R1+0x210] ;  /* 0x0002100001587983 */ /* 0x000f220000300800 */
[----:B------:R-:W-:-:S03]  /*61c90*/  IMAD.MOV.U32 R251, RZ, RZ, R91 ;  /* 0x000000fffffb7224 */ /* 0x000fc600078e005b */
[----:B------:R-:W-:Y:S04]  /*61ca0*/  LDS R68, [R99+UR12+0xa080] ;  /* 0x00a0800c63447984 */ /* 0x000fe80008000800 */
[----:B------:R-:W-:Y:S04]  /*61cb0*/  LDS R70, [R99+UR12+0xa880] ;  /* 0x00a8800c63467984 */ /* 0x000fe80008000800 */
[----:B------:R-:W-:Y:S04]  /*61cc0*/  LDS R69, [R252+UR12+0xa080] ;  /* 0x00a0800cfc457984 */ /* 0x000fe80008000800 */
[----:B------:R-:W4:Y:S04]  /*61cd0*/  LDS R71, [R252+UR12+0xa880] ;  /* 0x00a8800cfc477984 */ /* 0x000f280008000800 */
[----:B------:R-:W-:Y:S04]  /*61ce0*/  LDS R72, [R0+UR12+0xa100] ;  /* 0x00a1000c00487984 */ /* 0x000fe80008000800 */
[----:B------:R-:W-:Y:S04]  /*61cf0*/  LDS R74, [R0+UR12+0xa900] ;  /* 0x00a9000c004a7984 */ /* 0x000fe80008000800 */
[----:B------:R-:W-:Y:S04]  /*61d00*/  LDS R73, [R3+UR12+0xa100] ;  /* 0x00a1000c03497984 */ /* 0x000fe80008000800 */
[----:B------:R-:W4:Y:S01]  /*61d10*/  LDS R75, [R3+UR12+0xa900] ;  /* 0x00a9000c034b7984 */ /* 0x000f220008000800 */
[----:B--2---:R-:W-:-:S15]  /*61d20*/  HMMA.1688.F32.TF32 R84, R76, R16, R84 ;  /* 0x000000104c54723c */ /* 0x004fde0000081054 */
[----:B------:R-:W-:-:S08]  /*61d30*/  NOP ;  /* 0x0000000000007918 */ /* 0x000fd00000000000 */
[----:B------:R2:W-:Y:S04]  /*61d40*/  STL.64 [R1+0x4c0], R84 ;  /* 0x0004c05401007387 */ /* 0x0005e80000100a00 */
[----:B------:R2:W-:Y:S04]  /*61d50*/  STL.64 [R1+0x4c8], R86 ;  /* 0x0004c85601007387 */ /* 0x0005e80000100a00 */
[----:B------:R-:W4:Y:S04]  /*61d60*/  LDL.LU R89, [R1+0x214] ;  /* 0x0002140001597983 */ /* 0x000f280000300800 */
[----:B------:R-:W4:Y:S04]  /*61d70*/  LDL.LU R90, [R1+0x218] ;  /* 0x00021800015a7983 */ /* 0x000f280000300800 */
[----:B------:R-:W4:Y:S04]  /*61d80*/  LDL.LU R91, [R1+0x21c] ;  /* 0x00021c00015b7983 */ /* 0x000f280000300800 */
[----:B-1----:R-:W4:Y:S04]  /*61d90*/  LDL.LU R92, [R1+0x220] ;  /* 0x00022000015c7983 */ /* 0x002f280000300800 */
[----:B------:R-:W4:Y:S04]  /*61da0*/  LDL.LU R93, [R1+0x224] ;  /* 0x00022400015d7983 */ /* 0x000f280000300800 */
        /* <DEDUP_REMOVED lines=117> */
[----:B------:R-:W2:Y:S01]  /*62500*/  LDL.LU R87, [R1+0x20c] ;  /* 0x00020c0001577983 */ /* 0x000ea20000300800 */
[C---:B----4-:R-:W-:Y:S06]  /*62510*/  HMMA.1688.F32.TF32 R164, R68.reuse, R56, R164 ;  /* 0x0000003844a4723c */ /* 0x050fec00000810a4 */
[----:B---3--:R-:W-:Y:S06]  /*62520*/  HMMA.1688.F32.TF32 R168, R68, R60, R168 ;  /* 0x0000003c44a8723c */ /* 0x008fec00000810a8 */
[C---:B------:R-:W-:Y:S06]  /*62530*/  HMMA.1688.F32.TF32 R184, R76.reuse, R24, R184 ;  /* 0x000000184cb8723c */ /* 0x040fec00000810b8 */
[C---:B------:R-:W-:Y:S06]  /*62540*/  HMMA.1688.F32.TF32 R188, R76.reuse, R28, R188 ;  /* 0x0000001c4cbc723c */ /* 0x040fec00000810bc */
[C---:B------:R-:W-:Y:S06]  /*62550*/  HMMA.1688.F32.TF32 R224, R76.reuse, R40, R224 ;  /* 0x000000284ce0723c */ /* 0x040fec00000810e0 */
[C---:B------:R-:W-:Y:S06]  /*62560*/  HMMA.1688.F32.TF32 R192, R76.reuse, R4, R240 ;  /* 0x000000044cc0723c */ /* 0x040fec00000810f0 */
[C---:B------:R-:W-:Y:S06]  /*62570*/  HMMA.1688.F32.TF32 R244, R76.reuse, R12, R244 ;  /* 0x0000000c4cf4723c */ /* 0x040fec00000810f4 */
[C---:B------:R-:W-:Y:S06]  /*62580*/  HMMA.1688.F32.TF32 R232, R76.reuse, R48, R232 ;  /* 0x000000304ce8723c */ /* 0x040fec00000810e8 */
[C---:B------:R-:W-:Y:S11]  /*62590*/  HMMA.1688.F32.TF32 R236, R76.reuse, R52, R236 ;  /* 0x000000344cec723c */ /* 0x040ff600000810ec */
[----:B------:R-:W-:Y:S04]  /*625a0*/  STL.64 [R1+0x4b0], R244 ;  /* 0x0004b0f401007387 */ /* 0x000fe80000100a00 */
[----:B------:R-:W-:Y:S04]  /*625b0*/  STL.64 [R1+0x4b8], R246 ;  /* 0x0004b8f601007387 */ /* 0x000fe80000100a00 */
[----:B------:R-:W-:Y:S04]  /*625c0*/  STL.64 [R1+0x420], R192 ;  /* 0x000420c001007387 */ /* 0x000fe80000100a00 */
[----:B------:R1:W-:Y:S02]  /*625d0*/  STL.64 [R1+0x428], R194 ;  /* 0x000428c201007387 */ /* 0x0003e40000100a00 */
[C---:B-1----:R-:W-:Y:S02]  /*625e0*/  HMMA.1688.F32.TF32 R192, R76.reuse, R44, R228 ;  /* 0x0000002c4cc0723c */ /* 0x042fe400000810e4 */
[----:B------:R-:W-:Y:S04]  /*625f0*/  STL.64 [R1+0x410], R236 ;  /* 0x000410ec01007387 */ /* 0x000fe80000100a00 */
[----:B------:R-:W-:Y:S01]  /*62600*/  STL.64 [R1+0x418], R238 ;  /* 0x000418ee01007387 */ /* 0x000fe20000100a00 */
[C---:B------:R-:W-:Y:S03]  /*62610*/  HMMA.1688.F32.TF32 R204, R76.reuse, R36, R204 ;  /* 0x000000244ccc723c */ /* 0x040fe600000810cc */
[----:B------:R-:W-:Y:S04]  /*62620*/  STL.64 [R1+0x400], R232 ;  /* 0x000400e801007387 */ /* 0x000fe80000100a00 */
[----:B------:R-:W-:Y:S01]  /*62630*/  STL.64 [R1+0x408], R234 ;  /* 0x000408ea01007387 */ /* 0x000fe20000100a00 */
[C---:B------:R-:W-:Y:S08]  /*62640*/  HMMA.1688.F32.TF32 R180, R76.reuse, R20, R180 ;  /* 0x000000144cb4723c */ /* 0x040ff000000810b4 */
[----:B------:R-:W-:Y:S04]  /*62650*/  STL.64 [R1+0x3f0], R192 ;  /* 0x0003f0c001007387 */ /* 0x000fe80000100a00 */
[----:B------:R1:W-:Y:S02]  /*62660*/  STL.64 [R1+0x3f8], R194 ;  /* 0x0003f8c201007387 */ /* 0x0003e40000100a00 */
[----:B-1----:R-:W-:Y:S06]  /*62670*/  HMMA.1688.F32.TF32 R192, R76, R32, R196 ;  /* 0x000000204cc0723c */ /* 0x002fec00000810c4 */
        /* <DEDUP_REMOVED lines=19> */
[----:B------:R-:W-:Y:S01]  /*627b0*/  LDS R193, [R3+UR12+0xa180] ;  /* 0x00a1800c03c17984 */ /* 0x000fe20008000800 */
[C---:B-1----:R-:W-:Y:S03]  /*627c0*/  HMMA.1688.F32.TF32 R76, R68.reuse, R8, R160 ;  /* 0x00000008444c723c */ /* 0x042fe600000810a0 */
[----:B------:R-:W-:Y:S04]  /*627d0*/  STL.64 [R1+0x370], R168 ;  /* 0x000370a801007387 */ /* 0x000fe80000100a00 */
[----:B------:R-:W-:Y:S04]  /*627e0*/  STL.64 [R1+0x378], R170 ;  /* 0x000378aa01007387 */ /* 0x000fe80000100a00 */
[----:B------:R-:W-:Y:S04]  /*627f0*/  STL.64 [R1+0x360], R164 ;  /* 0x000360a401007387 */ /* 0x000fe80000100a00 */
[----:B------:R-:W-:Y:S01]  /*62800*/  STL.64 [R1+0x368], R166 ;  /* 0x000368a601007387 */ /* 0x000fe20000100a00 */
[C---:B------:R-:W-:Y:S03]  /*62810*/  HMMA.1688.F32.TF32 R144, R68.reuse, R52, R144 ;  /* 0x000000344490723c */ /* 0x040fe60000081090 */
[----:B------:R-:W-:Y:S04]  /*62820*/  LDS R195, [R3+UR12+0xa980] ;  /* 0x00a9800c03c37984 */ /* 0x000fe80008000800 */
[----:B------:R-:W-:Y:S04]  /*62830*/  STL.64 [R1+0x350], R76 ;  /* 0x0003504c01007387 */ /* 0x000fe80000100a00 */
[----:B------:R1:W-:Y:S02]  /*62840*/  STL.64 [R1+0x358], R78 ;  /* 0x0003584e01007387 */ /* 0x0003e40000100a00 */
[C---:B-1----:R-:W-:Y:S02]  /*62850*/  HMMA.1688.F32.TF32 R76, R68.reuse, R4, R148 ;  /* 0x00000004444c723c */ /* 0x042fe40000081094 */
[----:B------:R-:W-:Y:S04]  /*62860*/  STL.64 [R1+0x340], R156 ;  /* 0x0003409c01007387 */ /* 0x000fe80000100a00 */
[----:B------:R-:W-:Y:S01]  /*62870*/  STL.64 [R1+0x348], R158 ;  /* 0x0003489e01007387 */ /* 0x000fe20000100a00 */
[C---:B------:R-:W-:Y:S03]  /*62880*/  HMMA.1688.F32.TF32 R140, R68.reuse, R48, R140 ;  /* 0x00000030448c723c */ /* 0x040fe6000008108c */
[----:B------:R-:W-:Y:S04]  /*62890*/  STL.64 [R1+0x2f0], R152 ;  /* 0x0002f09801007387 */ /* 0x000fe80000100a00 */
[----:B------:R-:W-:Y:S09]  /*628a0*/  STL.64 [R1+0x2f8], R154 ;  /* 0x0002f89a01007387 */ /* 0x000ff20000100a00 */
[----:B------:R-:W-:Y:S04]  /*628b0*/  STL.64 [R1+0x2e0], R76 ;  /* 0x0002e04c01007387 */ /* 0x000fe80000100a00 */
[----:B------:R1:W-:Y:S02]  /*628c0*/  STL.64 [R1+0x2e8], R78 ;  /* 0x0002e84e01007387 */ /* 0x0003e40000100a00 */
[C---:B-1----:R-:W-:Y:S02]  /*628d0*/  HMMA.1688.F32.TF32 R76, R68.reuse, R44, R136 ;  /* 0x0000002c444c723c */ /* 0x042fe40000081088 */
[----:B------:R-:W-:Y:S04]  /*628e0*/  STL.64 [R1+0x2d0], R144 ;  /* 0x0002d09001007387 */ /* 0x000fe80000100a00 */
[----:B------:R-:W-:Y:S01]  /*628f0*/  STL.64 [R1+0x2d8], R146 ;  /* 0x0002d89201007387 */ /* 0x000fe20000100a00 */
[C---:B------:R-:W-:Y:S03]  /*62900*/  HMMA.1688.F32.TF32 R128, R68.reuse, R40, R128 ;  /* 0x000000284480723c */ /* 0x040fe60000081080 */
[----:B------:R-:W-:Y:S03]  /*62910*/  STL.64 [R1+0x2c0], R140 ;  /* 0x0002c08c01007387 */ /* 0x000fe60000100a00 */
[C---:B------:R-:W-:Y:S01]  /*62920*/  HMMA.1688.F32.TF32 R120, R68.reuse, R36, R120 ;  /* 0x000000244478723c */ /* 0x040fe20000081078 */
        /* <DEDUP_REMOVED lines=8> */
[----:B------:R-:W-:Y:S01]  /*629b0*/  HMMA.1688.F32.TF32 R108, R68, R24, R108 ;  /* 0x00000018446c723c */ /* 0x000fe2000008106c */
[----:B------:R-:W-:Y:S04]  /*629c0*/  STL.64 [R1+0x298], R122 ;  /* 0x0002987a01007387 */ /* 0x000fe80000100a00 */
[----:B------:R-:W-:Y:S01]  /*629d0*/  LDS R128, [R99+UR12+0xa100] ;  /* 0x00a1000c63807984 */ /* 0x000fe20008000800 */
[----:B------:R-:W-:Y:S03]  /*629e0*/  HMMA.1688.F32.TF32 R92, R72, R60, R92 ;  /* 0x0000003c485c723c */ /* 0x000fe6000008105c */
[----:B------:R-:W-:Y:S04]  /*629f0*/  LDS R130, [R99+UR12+0xa900] ;  /* 0x00a9000c63827984 */ /* 0x000fe80008000800 */
[----:B------:R-:W-:Y:S04]  /*62a00*/  STL.64 [R1+0x280], R76 ;  /* 0x0002804c01007387 */ /* 0x000fe80000100a00 */
[----:B------:R1:W-:Y:S04]  /*62a10*/  STL.64 [R1+0x288], R78 ;  /* 0x0002884e01007387 */ /* 0x0003e80000100a00 */
[----:B------:R-:W-:Y:S04]  /*62a20*/  LDS R129, [R252+UR12+0xa100] ;  /* 0x00a1000cfc817984 */ /* 0x000fe80008000800 */
[----:B------:R-:W3:Y:S01]  /*62a30*/  LDS R131, [R252+UR12+0xa900] ;  /* 0x00a9000cfc837984 */ /* 0x000ee20008000800 */
[----:B-1----:R-:W-:Y:S06]  /*62a40*/  HMMA.1688.F32.TF32 R76, R68, R20, R104 ;  /* 0x00000014444c723c */ /* 0x002fec0000081068 */
[C---:B------:R-:W-:Y:S01]  /*62a50*/  HMMA.1688.F32.TF32 R68, R72.reuse, R64, R100 ;  /* 0x000000404844723c */ /* 0x040fe20000081064 */
        /* <DEDUP_REMOVED lines=14> */
[----:B------:R3:W-:Y:S04]  /*62b40*/  STL.64 [R1+0x228], R78 ;  /* 0x0002284e01007387 */ /* 0x0007e80000100a00 */
        /* <DEDUP_REMOVED lines=57> */
[----:B------:R-:W2:Y:S04]  /*62ee0*/  LDL.LU R84, [R1+0x8a0] ;  /* 0x0008a00001547983 */ /* 0x000ea80000300800 */
[----:B------:R-:W2:Y:S04]  /*62ef0*/  LDL.LU R85, [R1+0x8a4] ;  /* 0x0008a40001557983 */ /* 0x000ea80000300800 */
[----:B------:R-:W2:Y:S04]  /*62f00*/  LDL.LU R86, [R1+0x8a8] ;  /* 0x0008a80001567983 */ /* 0x000ea80000300800 */
[----:B------:R-:W2:Y:S01]  /*62f10*/  LDL.LU R87, [R1+0x8ac] ;  /* 0x0008ac0001577983 */ /* 0x000ea20000300800 */
[C---:B---3--:R-:W-:Y:S06]  /*62f20*/  HMMA.1688.F32.TF32 R76, R72.reuse, R12, R152 ;  /* 0x0000000c484c723c */ /* 0x048fec0000081098 */
[C---:B----4-:R-:W-:Y:S06]  /*62f30*/  HMMA.1688.F32.TF32 R156, R72.reuse, R16, R156 ;  /* 0x00000010489c723c */ /* 0x050fec000008109c */
[----:B------:R-:W-:-:S15]  /*62f40*/  HMMA.1688.F32.TF32 R68, R72, R4, R148 ;  /* 0x000000044844723c */ /* 0x000fde0000081094 */
[----:B------:R-:W-:-:S02]  /*62f50*/  NOP ;  /* 0x0000000000007918 */ /* 0x000fc40000000000 */
[----:B------:R-:W-:Y:S01]  /*62f60*/  STL.64 [R1+0x330], R156 ;  /* 0x0003309c01007387 */ /* 0x000fe20000100a00 */
[C---:B------:R-:W-:Y:S03]  /*62f70*/  HMMA.1688.F32.TF32 R144, R72.reuse, R52, R144 ;  /* 0x000000344890723c */ /* 0x040fe60000081090 */
[----:B------:R-:W-:Y:S04]  /*62f80*/  STL.64 [R1+0x338], R158 ;  /* 0x0003389e01007387 */ /* 0x000fe80000100a00 */
[----:B------:R-:W-:Y:S04]  /*62f90*/  STL.64 [R1+0x320], R76 ;  /* 0x0003204c01007387 */ /* 0x000fe80000100a00 */
[----:B------:R1:W-:Y:S04]  /*62fa0*/  STL.64 [R1+0x328], R78 ;  /* 0x0003284e01007387 */ /* 0x0003e80000100a00 */
[----:B------:R-:W-:Y:S04]  /*62fb0*/  STL.64 [R1+0x310], R68 ;  /* 0x0003104401007387 */ /* 0x000fe80000100a00 */
[----:B------:R3:W-:Y:S01]  /*62fc0*/  STL.64 [R1+0x318], R70 ;  /* 0x0003184601007387 */ /* 0x0007e20000100a00 */
[C---:B-1----:R-:W-:Y:S06]  /*62fd0*/  HMMA.1688.F32.TF32 R76, R72.reuse, R48, R140 ;  /* 0x00000030484c723c */ /* 0x042fec000008108c */
[----:B---3--:R-:W-:Y:S01]  /*62fe0*/  HMMA.1688.F32.TF32 R68, R72, R44, R136 ;  /* 0x0000002c4844723c */ /* 0x008fe20000081088 */
[----:B------:R-:W-:Y:S04]  /*62ff0*/  STL.64 [R1+0x300], R144 ;  /* 0x0003009001007387 */ /* 0x000fe80000100a00 */
[----:B------:R-:W-:-:S15]  /*63000*/  STL.64 [R1+0x308], R146 ;  /* 0x0003089201007387 */ /* 0x000fde0000100a00 */
[----:B------:R-:W-:-:S03]  /*63010*/  NOP ;  /* 0x0000000000007918 */ /* 0x000fc60000000000 */
[----:B------:R-:W-:Y:S04]  /*63020*/  STL.64 [R1+0x39d8], R70 ;  /* 0x0039d84601007387 */ /* 0x000fe80000100a00 */
[----:B------:R-:W-:Y:S04]  /*63030*/  STL.64 [R1+0x200], R76 ;  /* 0x0002004c01007387 */ /* 0x000fe80000100a00 */
[----:B------:R1:W-:Y:S04]  /*63040*/  STL.64 [R1+0x208], R78 ;  /* 0x0002084e01007387 */ /* 0x0003e80000100a00 */
[----:B------:R3:W-:Y:S01]  /*63050*/  STL.64 [R1+0x39d0], R68 ;  /* 0x0039d04401007387 */ /* 0x0007e20000100a00 */
[C---:B-1----:R-:W-:Y:S06]  /*63060*/  HMMA.1688.F32.TF32 R76, R72.reuse, R40, R120 ;  /* 0x00000028484c723c */ /* 0x042fec0000081078 */
[C---:B---3--:R-:W-:Y:S06]  /*63070*/  HMMA.1688.F32.TF32 R68, R72.reuse, R36, R116 ;  /* 0x000000244844723c */ /* 0x048fec0000081074 */
[C---:B------:R-:W-:Y:S11]  /*63080*/  HMMA.1688.F32.TF32 R112, R72.reuse, R32, R112 ;  /* 0x000000204870723c */ /* 0x040ff60000081070 */
[----:B------:R-:W-:Y:S04]  /*63090*/  STL.64 [R1+0x4a0], R76 ;  /* 0x0004a04c01007387 */ /* 0x000fe80000100a00 */
[----:B------:R1:W-:Y:S04]  /*630a0*/  STL.64 [R1+0x4a8], R78 ;  /* 0x0004a84e01007387 */ /* 0x0003e80000100a00 */
[----:B------:R-:W-:Y:S04]  /*630b0*/  STL.64 [R1+0x490], R68 ;  /* 0x0004904401007387 */ /* 0x000fe80000100a00 */
[----:B------:R3:W-:Y:S01]  /*630c0*/  STL.64 [R1+0x498], R70 ;  /* 0x0004984601007387 */ /* 0x0007e20000100a00 */
[C---:B-1----:R-:W-:Y:S06]  /*630d0*/  HMMA.1688.F32.TF32 R76, R72.reuse, R28, R108 ;  /* 0x0000001c484c723c */ /* 0x042fec000008106c */
[C---:B---3--:R-:W-:Y:S06]  /*630e0*/  HMMA.1688.F32.TF32 R68, R72.reuse, R24, R104 ;  /* 0x000000184844723c */ /* 0x048fec0000081068 */
[----:B------:R-:W-:Y:S01]  /*630f0*/  HMMA.1688.F32.TF32 R72, R72, R20, R100 ;  /* 0x000000144848723c */ /* 0x000fe20000081064 */
[----:B------:R-:W-:Y:S04]  /*63100*/  STL.64 [R1+0x480], R112 ;  /* 0x0004807001007387 */ /* 0x000fe80000100a00 */
[----:B------:R-:W-:Y:S06]  /*63110*/  STL.64 [R1+0x488], R114 ;  /* 0x0004887201007387 */ /* 0x000fec0000100a00 */
[----:B------:R-:W-:Y:S01]  /*63120*/  STL.64 [R1+0x470], R76 ;  /* 0x0004704c01007387 */ /* 0x000fe20000100a00 */
[C---:B--2---:R-:W-:Y:S03]  /*63130*/  HMMA.1688.F32.TF32 R92, R128.reuse, R64, R92 ;  /* 0x00000040805c723c */ /* 0x044fe6000008105c */
[----:B------:R-:W-:Y:S01]  /*63140*/  STL.64 [R1+0x478], R78 ;  /* 0x0004784e01007387 */ /* 0x000fe20000100a00 */
[----:B------:R-:W-:Y:S01]  /*63150*/  IMAD.MOV.U32 R111, RZ, RZ, R80 ;  /* 0x000000ffff6f7224 */ /* 0x000fe200078e0050 */
[----:B------:R-:W-:Y:S01]  /*63160*/  MOV R110, R81 ;  /* 0x00000051006e7202 */ /* 0x000fe20000000f00 */
[----:B------:R-:W-:Y:S01]  /*63170*/  IMAD.MOV.U32 R109, RZ, RZ, R82 ;  /* 0x000000ffff6d7224 */ /* 0x000fe200078e0052 */
[----:B------:R-:W-:Y:S01]  /*63180*/  MOV R108, R83 ;  /* 0x00000053006c7202 */ /* 0x000fe20000000f00 */
[----:B------:R-:W-:Y:S04]  /*63190*/  LDS R76, [R99+UR12+0xa180] ;  /* 0x00a1800c634c7984 */ /* 0x000fe80008000800 */
[----:B------:R-:W-:Y:S04]  /*631a0*/  LDS R78, [R99+UR12+0xa980] ;  /* 0x00a9800c634e7984 */ /* 0x000fe80008000800 */
[----:B------:R-:W-:Y:S04]  /*631b0*/  STL.64 [R1+0x3998], R74 ;  /* 0x0039984a01007387 */ /* 0x000fe80000100a00 */
[----:B------:R-:W-:Y:S04]  /*631c0*/  STL.64 [R1+0x460], R68 ;  /* 0x0004604401007387 */ /* 0x000fe80000100a00 */
[----:B------:R1:W-:Y:S04]  /*631d0*/  STL.64 [R1+0x468], R70 ;  /* 0x0004684601007387 */ /* 0x0003e80000100a00 */
[----:B------:R2:W-:Y:S01]  /*631e0*/  STL.64 [R1+0x3990], R72 ;  /* 0x0039904801007387 */ /* 0x0005e20000100a00 */
[----:B------:R-:W-:Y:S01]  /*631f0*/  IMAD.MOV.U32 R147, RZ, RZ, R124 ;  /* 0x000000ffff937224 */ /* 0x000fe200078e007c */
[----:B------:R-:W-:Y:S01]  /*63200*/  MOV R146, R125 ;  /* 0x0000007d00927202 */ /* 0x000fe20000000f00 */
[----:B------:R-:W-:Y:S01]  /*63210*/  IMAD.MOV.U32 R145, RZ, RZ, R126 ;  /* 0x000000ffff917224 */ /* 0x000fe200078e007e */
[----:B------:R-:W-:Y:S01]  /*63220*/  MOV R144, R127 ;  /* 0x0000007f00907202 */ /* 0x000fe20000000f00 */
[----:B------:R-:W-:Y:S01]  /*63230*/  IMAD.MOV.U32 R163, RZ, RZ, R132 ;  /* 0x000000ffffa37224 */ /* 0x000fe200078e0084 */
[----:B------:R-:W-:Y:S01]  /*63240*/  MOV R162, R133 ;  /* 0x0000008500a27202 */ /* 0x000fe20000000f00 */
[----:B------:R-:W-:Y:S01]  /*63250*/  IMAD.MOV.U32 R161, RZ, RZ, R134 ;  /* 0x000000ffffa17224 */ /* 0x000fe200078e0086 */
[C---:B-1----:R-:W-:Y:S01]  /*63260*/  HMMA.1688.F32.TF32 R68, R128.reuse, R56, R84 ;  /* 0x000000388044723c */ /* 0x042fe20000081054 */
[----:B------:R-:W-:Y:S01]  /*63270*/  MOV R160, R135 ;  /* 0x0000008700a07202 */ /* 0x000fe20000000f00 */
[----:B------:R-:W-:Y:S01]  /*63280*/  IMAD.MOV.U32 R227, RZ, RZ, R172 ;  /* 0x000000ffffe37224 */ /* 0x000fe200078e00ac */
[----:B------:R-:W-:Y:S01]  /*63290*/  MOV R226, R173 ;  /* 0x000000ad00e27202 */ /* 0x000fe20000000f00 */
[----:B------:R-:W-:Y:S01]  /*632a0*/  IMAD.MOV.U32 R225, RZ, RZ, R174 ;  /* 0x000000ffffe17224 */ /* 0x000fe200078e00ae */
[----:B------:R-:W-:Y:S01]  /*632b0*/  MOV R224, R175 ;  /* 0x000000af00e07202 */ /* 0x000fe20000000f00 */
[C---:B--2---:R-:W-:Y:S01]  /*632c0*/  HMMA.1688.F32.TF32 R72, R128.reuse, R60, R88 ;  /* 0x0000003c8048723c */ /* 0x044fe20000081058 */
[----:B------:R1:W-:Y:S04]  /*632d0*/  STL.64 [R1+0x450], R92 ;  /* 0x0004505c01007387 */ /* 0x0003e80000100a00 */
[----:B------:R2:W-:Y:S04]  /*632e0*/  STL.64 [R1+0x458], R94 ;  /* 0x0004585e01007387 */ /* 0x0005e80000100a00 */
[----:B------:R-:W-:Y:S04]  /*632f0*/  LDS R77, [R252+UR12+0xa180] ;  /* 0x00a1800cfc4d7984 */ /* 0x000fe80008000800 */
[----:B------:R-:W3:Y:S10]  /*63300*/  LDS R79, [R252+UR12+0xa980] ;  /* 0x00a9800cfc4f7984 */ /* 0x000ef40008000800 */
[----:B------:R4:W-:Y:S04]  /*63310*/  STL.64 [R1+0x440], R72 ;  /* 0x0004404801007387 */ /* 0x0009e80000100a00 */
[----:B------:R4:W-:Y:S04]  /*63320*/  STL.64 [R1+0x448], R74 ;  /* 0x0004484a01007387 */ /* 0x0009e80000100a00 */
[----:B------:R4:W-:Y:S04]  /*63330*/  STL.64 [R1+0x430], R68 ;  /* 0x0004304401007387 */ /* 0x0009e80000100a00 */
[----:B------:R4:W-:Y:S04]  /*63340*/  STL.64 [R1+0x438], R70 ;  /* 0x0004384601007387 */ /* 0x0009e80000100a00 */
        /* <DEDUP_REMOVED lines=40> */
[----:B------:R-:W3:Y:S01]  /*635d0*/  LDL.LU R123, [R1+0x7fc] ;  /* 0x0007fc00017b7983 */ /* 0x000ee20000300800 */
[C---:B----4-:R-:W-:Y:S06]  /*635e0*/  HMMA.1688.F32.TF32 R92, R128.reuse, R4, R92 ;  /* 0x00000004805c723c */ /* 0x050fec000008105c */
[C---:B--2---:R-:W-:Y:S06]  /*635f0*/  HMMA.1688.F32.TF32 R80, R128.reuse, R8, R80 ;  /* 0x000000088050723c */ /* 0x044fec0000081050 */
[C---:B---3--:R-:W-:Y:S06]  /*63600*/  HMMA.1688.F32.TF32 R84, R128.reuse, R16, R84 ;  /* 0x000000108054723c */ /* 0x048fec0000081054 */
[C---:B------:R-:W-:Y:S11]  /*63610*/  HMMA.1688.F32.TF32 R88, R128.reuse, R12, R88 ;  /* 0x0000000c8058723c */ /* 0x040ff60000081058 */
[----:B------:R1:W-:Y:S01]  /*63620*/  STL.64 [R1+0x3988], R82 ;  /* 0x0039885201007387 */ /* 0x0003e20000100a00 */
[C---:B------:R-:W-:Y:S03]  /*63630*/  HMMA.1688.F32.TF32 R96, R128.reuse, R52, R96 ;  /* 0x000000348060723c */ /* 0x040fe60000081060 */
[----:B------:R-:W-:Y:S03]  /*63640*/  STL.64 [R1+0x3980], R80 ;  /* 0x0039805001007387 */ /* 0x000fe60000100a00 */
[C---:B------:R-:W-:Y:S01]  /*63650*/  HMMA.1688.F32.TF32 R100, R128.reuse, R48, R100 ;  /* 0x000000308064723c */ /* 0x040fe20000081064 */
[----:B------:R-:W-:Y:S05]  /*63660*/  STL.64 [R1+0x39a8], R86 ;  /* 0x0039a85601007387 */ /* 0x000fea0000100a00 */
[C---:B------:R-:W-:Y:S01]  /*63670*/  HMMA.1688.F32.TF32 R104, R128.reuse, R44, R104 ;  /* 0x0000002c8068723c */ /* 0x040fe20000081068 */
[----:B------:R-:W-:Y:S04]  /*63680*/  STL.64 [R1+0x39a0], R84 ;  /* 0x0039a05401007387 */ /* 0x000fe80000100a00 */
[----:B------:R-:W-:Y:S01]  /*63690*/  STL.64 [R1+0x39b8], R90 ;  /* 0x0039b85a01007387 */ /* 0x000fe20000100a00 */
[C---:B------:R-:W-:Y:S03]  /*636a0*/  HMMA.1688.F32.TF32 R112, R128.reuse, R36, R112 ;  /* 0x000000248070723c */ /* 0x040fe60000081070 */
        /* <DEDUP_REMOVED lines=49> */
[----:B------:R-:W4:Y:S03]  /*639c0*/  LDL.LU R164, [R1+0x660] ;  /* 0x0006600001a47983 */ /* 0x000f260000300800 */
[C---:B------:R-:W-:Y:S01]  /*639d0*/  HMMA.1688.F32.TF32 R144, R192.reuse, R8, R144 ;  /* 0x00000008c090723c */ /* 0x040fe20000081090 */
[----:B------:R-:W4:Y:S04]  /*639e0*/  LDL.LU R165, [R1+0x664] ;  /* 0x0006640001a57983 */ /* 0x000f280000300800 */
[----:B------:R-:W4:Y:S01]  /*639f0*/  LDL.LU R166, [R1+0x668] ;  /* 0x0006680001a67983 */ /* 0x000f220000300800 */
[----:B------:R-:W-:Y:S03]  /*63a00*/  HMMA.1688.F32.TF32 R160, R192, R52, R160 ;  /* 0x00000034c0a0723c */ /* 0x000fe600000810a0 */
[----:B------:R-:W4:Y:S08]  /*63a10*/  LDL.LU R167, [R1+0x66c] ;  /* 0x00066c0001a77983 */ /* 0x000f300000300800 */
[----:B------:R-:W-:Y:S04]  /*63a20*/  STL.64 [R1+0x3a48], R122 ;  /* 0x003a487a01007387 */ /* 0x000fe80000100a00 */
[----:B------:R-:W-:Y:S01]  /*63a30*/  STL.64 [R1+0x3a40], R120 ;  /* 0x003a407801007387 */ /* 0x000fe20000100a00 */
[C---:B---3--:R-:W-:Y:S06]  /*63a40*/  HMMA.1688.F32.TF32 R124, R128.reuse, R24, R124 ;  /* 0x00000018807c723c */ /* 0x048fec000008107c */
[----:B--2---:R-:W-:Y:S06]  /*63a50*/  HMMA.1688.F32.TF32 R128, R128, R20, R168 ;  /* 0x000000148080723c */ /* 0x004fec00000810a8 */
[C---:B----4-:R-:W-:Y:S06]  /*63a60*/  HMMA.1688.F32.TF32 R132, R192.reuse, R64, R132 ;  /* 0x00000040c084723c */ /* 0x050fec0000081084 */
[C---:B------:R-:W-:Y:S05]  /*63a70*/  HMMA.1688.F32.TF32 R136, R192.reuse, R60, R136 ;  /* 0x0000003cc088723c */ /* 0x040fea0000081088 */
[----:B------:R-:W-:Y:S01]  /*63a80*/  STL.64 [R1+0x3a58], R126 ;  /* 0x003a587e01007387 */ /* 0x000fe20000100a00 */
        /* <DEDUP_REMOVED lines=52> */
[----:B------:R-:W-:-:S15]  /*63dd0*/  HMMA.1688.F32.TF32 R200, R76, R60, R200 ;  /* 0x0000003c4cc8723c */ /* 0x000fde00000810c8 */
[----:B------:R-:W-:-:S02]  /*63de0*/  NOP ;  /* 0x0000000000007918 */ /* 0x000fc40000000000 */
[----:B------:R-:W-:Y:S04]  /*63df0*/  STL.64 [R1+0x3af8], R166 ;  /* 0x003af8a601007387 */ /* 0x000fe80000100a00 */
[----:B------:R-:W-:Y:S04]  /*63e00*/  STL.64 [R1+0x3af0], R164 ;  /* 0x003af0a401007387 */ /* 0x000fe80000100a00 */
[----:B------:R-:W4:Y:S04]  /*63e10*/  LDL.LU R204, [R1+0x5d0] ;  /* 0x0005d00001cc7983 */ /* 0x000f280000300800 */
[----:B------:R-:W4:Y:S04]  /*63e20*/  LDL.LU R205, [R1+0x5d4] ;  /* 0x0005d40001cd7983 */ /* 0x000f280000300800 */
[----:B------:R-:W4:Y:S04]  /*63e30*/  LDL.LU R206, [R1+0x5d8] ;  /* 0x0005d80001ce7983 */ /* 0x000f280000300800 */
[----:B------:R-:W4:Y:S01]  /*63e40*/  LDL.LU R207, [R1+0x5dc] ;  /* 0x0005dc0001cf7983 */ /* 0x000f220000300800 */
        /* <DEDUP_REMOVED lines=8> */
[C---:B--2---:R-:W-:Y:S06]  /*63ed0*/  HMMA.1688.F32.TF32 R168, R192.reuse, R44, R168 ;  /* 0x0000002cc0a8723c */ /* 0x044fec00000810a8 */
[C---:B---3--:R-:W-:Y:S06]  /*63ee0*/  HMMA.1688.F32.TF32 R172, R192.reuse, R40, R172 ;  /* 0x00000028c0ac723c */ /* 0x048fec00000810ac */
[C---:B----4-:R-:W-:Y:S11]  /*63ef0*/  HMMA.1688.F32.TF32 R176, R192.reuse, R36, R176 ;  /* 0x00000024c0b0723c */ /* 0x050ff600000810b0 */
[----:B------:R2:W-:Y:S01]  /*63f00*/  STL [R1+0x395c], R168 ;  /* 0x00395ca801007387 */ /* 0x0005e20000100800 */
[C---:B------:R-:W-:Y:S03]  /*63f10*/  HMMA.1688.F32.TF32 R180, R192.reuse, R32, R180 ;  /* 0x00000020c0b4723c */ /* 0x040fe600000810b4 */
[----:B------:R3:W-:Y:S03]  /*63f20*/  STL [R1+0x3958], R169 ;  /* 0x003958a901007387 */ /* 0x0007e60000100800 */
[C---:B------:R-:W-:Y:S01]  /*63f30*/  HMMA.1688.F32.TF32 R184, R192.reuse, R28, R184 ;  /* 0x0000001cc0b8723c */ /* 0x040fe200000810b8 */
[----:B------:R4:W-:Y:S04]  /*63f40*/  STL [R1+0x3954], R170 ;  /* 0x003954aa01007387 */ /* 0x0009e80000100800 */
[----:B------:R4:W-:Y:S01]  /*63f50*/  STL [R1+0x3950], R171 ;  /* 0x003950ab01007387 */ /* 0x0009e20000100800 */
[C---:B------:R-:W-:Y:S06]  /*63f60*/  HMMA.1688.F32.TF32 R188, R192.reuse, R24, R188 ;  /* 0x00000018c0bc723c */ /* 0x040fec00000810bc */
[----:B------:R-:W-:Y:S01]  /*63f70*/  HMMA.1688.F32.TF32 R192, R192, R20, R224 ;  /* 0x00000014c0c0723c */ /* 0x000fe200000810e0 */
[----:B------:R-:W-:Y:S05]  /*63f80*/  STL [R1+0x396c], R172 ;  /* 0x00396cac01007387 */ /* 0x000fea0000100800 */
[C---:B------:R-:W-:Y:S01]  /*63f90*/  HMMA.1688.F32.TF32 R196, R76.reuse, R64, R196 ;  /* 0x000000404cc4723c */ /* 0x040fe200000810c4 */
        /* <DEDUP_REMOVED lines=33> */
[C---:B------:R-:W-:Y:S01]  /*641b0*/  HMMA.1688.F32.TF32 R204, R76.reuse, R56, R204 ;  /* 0x000000384ccc723c */ /* 0x040fe200000810cc */
[----:B------:R-:W-:Y:S01]  /*641c0*/  MOV R72, R211 ;  /* 0x000000d300487202 */ /* 0x000fe20000000f00 */
[----:B------:R-:W-:Y:S01]  /*641d0*/  IMAD.MOV.U32 R73, RZ, RZ, R210 ;  /* 0x000000ffff497224 */ /* 0x000fe200078e00d2 */
[----:B------:R-:W-:Y:S01]  /*641e0*/  MOV R74, R209 ;  /* 0x000000d1004a7202 */ /* 0x000fe20000000f00 */
[----:B------:R-:W-:Y:S01]  /*641f0*/  IMAD.MOV.U32 R75, RZ, RZ, R208 ;  /* 0x000000ffff4b7224 */ /* 0x000fe200078e00d0 */
[----:B------:R-:W4:Y:S04]  /*64200*/  LDL.LU R228, [R1+0x590] ;  /* 0x0005900001e47983 */ /* 0x000f280000300800 */
[----:B------:R-:W4:Y:S02]  /*64210*/  LDL.LU R229, [R1+0x594] ;  /* 0x0005940001e57983 */ /* 0x000f240000300800 */
[C---:B------:R-:W-:Y:S02]  /*64220*/  HMMA.1688.F32.TF32 R72, R76.reuse, R36, R72 ;  /* 0x000000244c48723c */ /* 0x040fe40000081048 */
        /* <DEDUP_REMOVED lines=8> */
[----:B------:R-:W-:Y:S01]  /*642b0*/  MOV R68, R219 ;  /* 0x000000db00447202 */ /* 0x000fe20000000f00 */
[----:B------:R-:W-:Y:S01]  /*642c0*/  IMAD.MOV.U32 R69, RZ, RZ, R218 ;  /* 0x000000ffff457224 */ /* 0x000fe200078e00da */
[----:B------:R-:W-:Y:S01]  /*642d0*/  MOV R70, R217 ;  /* 0x000000d900467202 */ /* 0x000fe20000000f00 */
[----:B------:R-:W-:Y:S01]  /*642e0*/  IMAD.MOV.U32 R71, RZ, RZ, R216 ;  /* 0x000000ffff477224 */ /* 0x000fe200078e00d8 */
[----:B------:R-:W-:Y:S04]  /*642f0*/  LDS R208, [R0+UR12+0xb000] ;  /* 0x00b0000c00d07984 */ /* 0x000fe80008000800 */
[----:B------:R-:W-:Y:S02]  /*64300*/  LDS R210, [R0+UR12+0xb800] ;  /* 0x00b8000c00d27984 */ /* 0x000fe40008000800 */
[C---:B------:R-:W-:Y:S02]  /*64310*/  HMMA.1688.F32.TF32 R68, R76.reuse, R32, R68 ;  /* 0x000000204c44723c */ /* 0x040fe40000081044 */
[----:B------:R-:W-:Y:S04]  /*64320*/  LDS R209, [R3+UR12+0xb000] ;  /* 0x00b0000c03d17984 */ /* 0x000fe80008000800 */
[----:B------:R-:W4:Y:S01]  /*64330*/  LDS R211, [R3+UR12+0xb800] ;  /* 0x00b8000c03d37984 */ /* 0x000f220008000800 */
[----:B------:R-:W-:Y:S01]  /*64340*/  HMMA.1688.F32.TF32 R236, R76, R48, R236 ;  /* 0x000000304cec723c */ /* 0x000fe200000810ec */
[----:B-1----:R-:W-:-:S02]  /*64350*/  LOP3.LUT R83, R0, 0x40, RZ, 0x3c, !PT ;  /* 0x0000004000537812 */ /* 0x002fc400078e3cff */
[----:B------:R-:W-:Y:S03]  /*64360*/  LDS R217, [R252+UR12+0xb000] ;  /* 0x00b0000cfcd97984 */ /* 0x000fe60008000800 */
[C---:B------:R-:W-:Y:S01]  /*64370*/  HMMA.1688.F32.TF32 R240, R76.reuse, R44, R240 ;  /* 0x0000002c4cf0723c */ /* 0x040fe200000810f0 */
[----:B------:R-:W-:Y:S04]  /*64380*/  LDS R216, [R83+UR12+0xb000] ;  /* 0x00b0000c53d87984 */ /* 0x000fe80008000800 */
[----:B------:R-:W-:Y:S04]  /*64390*/  LDS R218, [R83+UR12+0xb800] ;  /* 0x00b8000c53da7984 */ /* 0x000fe80008000800 */
[----:B------:R-:W1:Y:S02]  /*643a0*/  LDS R219, [R252+UR12+0xb800] ;  /* 0x00b8000cfcdb7984 */ /* 0x000e640008000800 */
[----:B--2---:R-:W-:Y:S01]  /*643b0*/  MOV R168, R68 ;  /* 0x0000004400a87202 */ /* 0x004fe20000000f00 */
[----:B---3--:R-:W-:Y:S01]  /*643c0*/  IMAD.MOV.U32 R169, RZ, RZ, R69 ;  /* 0x000000ffffa97224 */ /* 0x008fe200078e0045 */
[----:B------:R-:W-:Y:S01]  /*643d0*/  MOV R68, R62 ;  /* 0x0000003e00447202 */ /* 0x000fe20000000f00 */
[----:B------:R-:W-:Y:S01]  /*643e0*/  IMAD.MOV.U32 R69, RZ, RZ, R63 ;  /* 0x000000ffff457224 */ /* 0x000fe200078e003f */
[----:B----4-:R-:W-:Y:S01]  /*643f0*/  MOV R170, R70 ;  /* 0x0000004600aa7202 */ /* 0x010fe20000000f00 */
[----:B------:R-:W-:Y:S01]  /*64400*/  IMAD.MOV.U32 R171, RZ, RZ, R71 ;  /* 0x000000ffffab7224 */ /* 0x000fe200078e0047 */
[----:B------:R-:W-:Y:S01]  /*64410*/  MOV R70, R66 ;  /* 0x0000004200467202 */ /* 0x000fe20000000f00 */
[----:B------:R-:W-:Y:S01]  /*64420*/  IMAD.MOV.U32 R71, RZ, RZ, R67 ;  /* 0x000000ffff477224 */ /* 0x000fe200078e0043 */
[----:B------:R-:W-:-:S15]  /*64430*/  HMMA.1688.F32.TF32 R212, R76, R8, R212 ;  /* 0x000000084cd4723c */ /* 0x000fde00000810d4 */
[----:B------:R-:W-:-:S08]  /*64440*/  NOP ;  /* 0x0000000000007918 */ /* 0x000fd00000000000 */
[----:B------:R-:W-:Y:S01]  /*64450*/  STL.64 [R1+0x3b48], R214 ;  /* 0x003b48d601007387 */ /* 0x000fe20000100a00 */
[----:B------:R-:W-:Y:S03]  /*64460*/  HMMA.1688.F32.TF32 R220, R76, R16, R220 ;  /* 0x000000104cdc723c */ /* 0x000fe600000810dc */
[----:B------:R-:W-:-:S15]  /*64470*/  STL.64 [R1+0x3b40], R212 ;  /* 0x003b40d401007387 */ /* 0x000fde0000100a00 */
[----:B------:R-:W-:-:S05]  /*64480*/  NOP ;  /* 0x0000000000007918 */ /* 0x000fca0000000000 */
[----:B------:R-:W-:Y:S04]  /*64490*/  STL.64 [R1+0x3b58], R222 ;  /* 0x003b58de01007387 */ /* 0x000fe80000100a00 */
[----:B------:R-:W-:Y:S04]  /*644a0*/  STL.64 [R1+0x3b50], R220 ;  /* 0x003b50dc01007387 */ /* 0x000fe80000100a00 */
[----:B------:R-:W2:Y:S04]  /*644b0*/  LDL.LU R100, [R1+0x520] ;  /* 0x0005200001647983 */ /* 0x000ea80000300800 */
[----:B------:R-:W2:Y:S04]  /*644c0*/  LDL.LU R101, [R1+0x524] ;  /* 0x0005240001657983 */ /* 0x000ea80000300800 */
[----:B------:R-:W2:Y:S04]  /*644d0*/  LDL.LU R102, [R1+0x528] ;  /* 0x0005280001667983 */ /* 0x000ea80000300800 */
[----:B------:R-:W2:Y:S04]  /*644e0*/  LDL.LU R103, [R1+0x52c] ;  /* 0x00052c0001677983 */ /* 0x000ea80000300800 */
[----:B------:R-:W3:Y:S04]  /*644f0*/  LDL.LU R96, [R1+0x510] ;  /* 0x0005100001607983 */ /* 0x000ee80000300800 */
[----:B------:R4:W-:Y:S04]  /*64500*/  STL.64 [R1+0x540], R72 ;  /* 0x0005404801007387 */ /* 0x0009e80000100a00 */
[----:B------:R1:W-:Y:S04]  /*64510*/  STL.64 [R1+0x548], R74 ;  /* 0x0005484a01007387 */ /* 0x0003e80000100a00 */
        /* <DEDUP_REMOVED lines=11> */
[----:B----4-:R-:W-:-:S03]  /*645d0*/  MOV R72, R10 ;  /* 0x0000000a00487202 */ /* 0x010fc60000000f00 */
[----:B------:R-:W4:Y:S01]  /*645e0*/  LDL.LU R84, [R1+0x120] ;  /* 0x0001200001547983 */ /* 0x000f220000300800 */
[----:B------:R-:W-:-:S03]  /*645f0*/  IMAD.MOV.U32 R73, RZ, RZ, R11 ;  /* 0x000000ffff497224 */ /* 0x000fc600078e000b */
[----:B------:R-:W4:Y:S01]  /*64600*/  LDL.LU R85, [R1+0x124] ;  /* 0x0001240001557983 */ /* 0x000f220000300800 */
[----:B-1----:R-:W-:-:S03]  /*64610*/  MOV R74, R58 ;  /* 0x0000003a004a7202 */ /* 0x002fc60000000f00 */
        /* <DEDUP_REMOVED lines=13> */
[C---:B------:R-:W-:Y:S06]  /*646f0*/  HMMA.1688.F32.TF32 R232, R76.reuse, R52, R232 ;  /* 0x000000344ce8723c */ /* 0x040fec00000810e8 */
[C---:B------:R-:W-:Y:S06]  /*64700*/  HMMA.1688.F32.TF32 R244, R76.reuse, R40, R244 ;  /* 0x000000284cf4723c */ /* 0x040fec00000810f4 */
[C---:B--2---:R-:W-:Y:S06]  /*64710*/  HMMA.1688.F32.TF32 R100, R76.reuse, R28, R100 ;  /* 0x0000001c4c64723c */ /* 0x044fec0000081064 */
[C---:B---3--:R-:W-:Y:S06]  /*64720*/  HMMA.1688.F32.TF32 R96, R76.reuse, R24, R96 ;  /* 0x000000184c60723c */ /* 0x048fec0000081060 */
[----:B------:R-:W-:-:S15]  /*64730*/  HMMA.1688.F32.TF32 R76, R76, R20, R92 ;  /* 0x000000144c4c723c */ /* 0x000fde000008105c */
[----:B------:R-:W-:-:S09]  /*64740*/  NOP ;  /* 0x0000000000007918 */ /* 0x000fd20000000000 */
[----:B------:R-:W-:Y:S01]  /*64750*/  MOV R183, R76 ;  /* 0x0000004c00b77202 */ /* 0x000fe20000000f00 */
[----:B------:R-:W-:Y:S01]  /*64760*/  IMAD.MOV.U32 R186, RZ, RZ, R77 ;  /* 0x000000ffffba7224 */ /* 0x000fe200078e004d */
[----:B------:R-:W-:Y:S01]  /*64770*/  MOV R187, R78 ;  /* 0x0000004e00bb7202 */ /* 0x000fe20000000f00 */
[----:B------:R-:W-:Y:S01]  /*64780*/  IMAD.MOV.U32 R191, RZ, RZ, R79 ;  /* 0x000000ffffbf7224 */ /* 0x000fe200078e004f */
[C---:B----4-:R-:W-:Y:S06]  /*64790*/  HMMA.1688.F32.TF32 R68, R208.reuse, R10, R68 ;  /* 0x0000000ad044723c */ /* 0x050fec0000081044 */
[C---:B------:R-:W-:Y:S06]  /*647a0*/  HMMA.1688.F32.TF32 R72, R208.reuse, R58, R72 ;  /* 0x0000003ad048723c */ /* 0x040fec0000081048 */
[----:B------:R-:W-:-:S12]  /*647b0*/  HMMA.1688.F32.TF32 R76, R208, R66, R88 ;  /* 0x00000042d04c723c */ /* 0x000fd80000081058 */
        /* <DEDUP_REMOVED lines=14> */
[----:B------:R-:W-:-:S03]  /*648a0*/  MOV R9, R76 ;  /* 0x0000004c00097202 */ /* 0x000fc60000000f00 */
[----:B------:R1:W-:Y:S04]  /*648b0*/  STL [R1+0x393c], R5 ;  /* 0x00393c0501007387 */ /* 0x0003e80000100800 */
[----:B------:R2:W-:Y:S04]  /*648c0*/  STL [R1+0x3938], R8 ;  /* 0x0039380801007387 */ /* 0x0005e80000100800 */
[----:B------:R3:W-:Y:S04]  /*648d0*/  STL [R1+0x3934], R9 ;  /* 0x0039340901007387 */ /* 0x0007e80000100800 */
[----:B------:R-:W4:Y:S01]  /*648e0*/  LDL.LU R55, [R1+0x3c18] ;  /* 0x003c180001377983 */ /* 0x000f220000300800 */
[----:B------:R-:W-:-:S03]  /*648f0*/  MOV R21, R74 ;  /* 0x0000004a00157202 */ /* 0x000fc60000000f00 */
[----:B------:R-:W2:Y:S01]  /*64900*/  LDL.LU R19, [R1+0x3c14] ;  /* 0x003c140001137983 */ /* 0x000ea20000300800 */
[----:B------:R-:W-:-:S03]  /*64910*/  IMAD.MOV.U32 R20, RZ, RZ, R75 ;  /* 0x000000ffff147224 */ /* 0x000fc600078e004b */
[----:B------:R-:W3:Y:S01]  /*64920*/  LDL.LU R18, [R1+0x3c10] ;  /* 0x003c100001127983 */ /* 0x000ee20000300800 */
[----:B------:R-:W-:-:S03]  /*64930*/  MOV R74, R47 ;  /* 0x0000002f004a7202 */ /* 0x000fc60000000f00 */
[----:B------:R-:W4:Y:S01]  /*64940*/  LDL.LU R54, [R1+0x3c0c] ;  /* 0x003c0c0001367983 */ /* 0x000f220000300800 */
[----:B------:R-:W-:-:S03]  /*64950*/  IMAD.MOV.U32 R75, RZ, RZ, R46 ;  /* 0x000000ffff4b7224 */ /* 0x000fc600078e002e */
[----:B------:R-:W4:Y:S01]  /*64960*/  LDL.LU R51, [R1+0x3c08] ;  /* 0x003c080001337983 */ /* 0x000f220000300800 */
        /* <DEDUP_REMOVED lines=26> */
[----:B------:R-:W-:-:S03]  /*64b10*/  MOV R96, R27 ;  /* 0x0000001b00607202 */ /* 0x000fc60000000f00 */
[----:B------:R-:W4:Y:S01]  /*64b20*/  LDL.LU R121, [R1+0xe4] ;  /* 0x0000e40001797983 */ /* 0x000f220000300800 */
[----:B------:R-:W-:Y:S01]  /*64b30*/  MOV R178, R98 ;  /* 0x0000006200b27202 */ /* 0x000fe20000000f00 */
[----:B------:R-:W-:Y:S02]  /*64b40*/  IMAD.MOV.U32 R97, RZ, RZ, R30 ;  /* 0x000000ffff617224 */ /* 0x000fe400078e001e */
[----:B------:R-:W4:Y:S01]  /*64b50*/  LDL.LU R122, [R1+0xe8] ;  /* 0x0000e800017a7983 */ /* 0x000f220000300800 */
[----:B------:R-:W-:-:S03]  /*64b60*/  MOV R98, R31 ;  /* 0x0000001f00627202 */ /* 0x000fc60000000f00 */
[----:B------:R-:W4:Y:S04]  /*64b70*/  LDL.LU R123, [R1+0xec] ;  /* 0x0000ec00017b7983 */ /* 0x000f280000300800 */
[----:B------:R-:W4:Y:S04]  /*64b80*/  LDL.LU R27, [R1+0x3bd8] ;  /* 0x003bd800011b7983 */ /* 0x000f280000300800 */
[----:B------:R-:W4:Y:S04]  /*64b90*/  LDL.LU R30, [R1+0x3bd4] ;  /* 0x003bd400011e7983 */ /* 0x000f280000300800 */
[----:B------:R-:W4:Y:S01]  /*64ba0*/  LDL.LU R31, [R1+0x3bd0] ;  /* 0x003bd000011f7983 */ /* 0x000f220000300800 */
[----:B------:R-:W-:-:S02]  /*64bb0*/  IMAD.MOV.U32 R179, RZ, RZ, R99 ;  /* 0x000000ffffb37224 */ /* 0x000fc400078e0063 */
[----:B------:R-:W-:Y:S02]  /*64bc0*/  IMAD.MOV.U32 R99, RZ, RZ, R22 ;  /* 0x000000ffff637224 */ /* 0x000fe400078e0016 */
[----:B------:R-:W4:Y:S01]  /*64bd0*/  LDL.LU R22, [R1+0x3bcc] ;  /* 0x003bcc0001167983 */ /* 0x000f220000300800 */
[----:B------:R-:W-:Y:S01]  /*64be0*/  MOV R172, R100 ;  /* 0x0000006400ac7202 */ /* 0x000fe20000000f00 */
[----:B------:R-:W-:Y:S01]  /*64bf0*/  IMAD.MOV.U32 R173, RZ, RZ, R101 ;  /* 0x000000ffffad7224 */ /* 0x000fe200078e0065 */
[----:B------:R-:W-:Y:S01]  /*64c00*/  MOV R174, R102 ;  /* 0x0000006600ae7202 */ /* 0x000fe20000000f00 */
[----:B------:R-:W-:Y:S02]  /*64c10*/  IMAD.MOV.U32 R175, RZ, RZ, R103 ;  /* 0x000000ffffaf7224 */ /* 0x000fe400078e0067 */
[----:B------:R-:W-:Y:S02]  /*64c20*/  IMAD.MOV.U32 R4, RZ, RZ, R79 ;  /* 0x000000ffff047224 */ /* 0x000fe400078e004f */
[----:B------:R-:W-:Y:S01]  /*64c30*/  HMMA.1688.F32.TF32 R76, R208, R62, R84 ;  /* 0x0000003ed04c723c */ /* 0x000fe20000081054 */
[----:B------:R-:W-:-:S06]  /*64c40*/  IMAD.MOV.U32 R103, RZ, RZ, R14 ;  /* 0x000000ffff677224 */ /* 0x000fcc00078e000e */
[----:B------:R-:W-:Y:S01]  /*64c50*/  MOV R84, R15 ;  /* 0x0000000f00547202 */ /* 0x000fe20000000f00 */
[----:B------:R-:W-:Y:S01]  /*64c60*/  IMAD.MOV.U32 R85, RZ, RZ, R6 ;  /* 0x000000ffff557224 */ /* 0x000fe200078e0006 */
[----:B------:R-:W-:Y:S01]  /*64c70*/  MOV R86, R7 ;  /* 0x0000000700567202 */ /* 0x000fe20000000f00 */
[----:B--2---:R-:W-:Y:S01]  /*64c80*/  IMAD.MOV.U32 R101, RZ, RZ, R19 ;  /* 0x000000ffff657224 */ /* 0x004fe200078e0013 */
[----:B---3--:R-:W-:Y:S01]  /*64c90*/  MOV R100, R18 ;  /* 0x0000001200647202 */ /* 0x008fe20000000f00 */
[----:B----4-:R-:W-:Y:S01]  /*64ca0*/  IMAD.MOV.U32 R107, RZ, RZ, R54 ;  /* 0x000000ffff6b7224 */ /* 0x010fe200078e0036 */
        /* <DEDUP_REMOVED lines=9> */
[----:B------:R-:W-:-:S02]  /*64d40*/  IMAD.MOV.U32 R113, RZ, RZ, R34 ;  /* 0x000000ffff717224 */ /* 0x000fc400078e0022 */
[----:B------:R-:W-:Y:S01]  /*64d50*/  IMAD.MOV.U32 R117, RZ, RZ, R26 ;  /* 0x000000ffff757224 */ /* 0x000fe200078e001a */
[----:B------:R-:W-:Y:S02]  /*64d60*/  MOV R116, R23 ;  /* 0x0000001700747202 */ /* 0x000fe40000000f00 */
[----:B------:R-:W2:Y:S04]  /*64d70*/  LDL.LU R23, [R1+0x3bc8] ;  /* 0x003bc80001177983 */ /* 0x000ea80000300800 */
[----:B------:R-:W3:Y:S01]  /*64d80*/  LDL.LU R26, [R1+0x3bc4] ;  /* 0x003bc400011a7983 */ /* 0x000ee20000300800 */
[----:B------:R-:W-:-:S03]  /*64d90*/  MOV R118, R27 ;  /* 0x0000001b00767202 */ /* 0x000fc60000000f00 */
[----:B------:R-:W3:Y:S01]  /*64da0*/  LDL.LU R27, [R1+0x3bc0] ;  /* 0x003bc000011b7983 */ /* 0x000ee20000300800 */
[----:B------:R-:W-:-:S03]  /*64db0*/  IMAD.MOV.U32 R119, RZ, RZ, R30 ;  /* 0x000000ffff777224 */ /* 0x000fc600078e001e */
[----:B------:R-:W4:Y:S01]  /*64dc0*/  LDL.LU R30, [R1+0x3bbc] ;  /* 0x003bbc00011e7983 */ /* 0x000f220000300800 */
[----:B------:R-:W-:-:S03]  /*64dd0*/  MOV R112, R31 ;  /* 0x0000001f00707202 */ /* 0x000fc60000000f00 */
        /* <DEDUP_REMOVED lines=12> */
[----:B------:R-:W2:Y:S04]  /*64ea0*/  LDL.LU R18, [R1+0x3b88] ;  /* 0x003b880001127983 */ /* 0x000ea80000300800 */
[----:B------:R-:W2:Y:S01]  /*64eb0*/  LDL.LU R19, [R1+0x3b84] ;  /* 0x003b840001137983 */ /* 0x000ea20000300800 */
[----:B------:R-:W-:-:S03]  /*64ec0*/  MOV R102, R55 ;  /* 0x0000003700667202 */ /* 0x000fc60000000f00 */
[----:B------:R-:W4:Y:S04]  /*64ed0*/  LDL.LU R55, [R1+0x3b80] ;  /* 0x003b800001377983 */ /* 0x000f280000300800 */
[----:B------:R-:W3:Y:S04]  /*64ee0*/  LDL.LU R14, [R1+0x3b7c] ;  /* 0x003b7c00010e7983 */ /* 0x000ee80000300800 */
[----:B------:R-:W3:Y:S04]  /*64ef0*/  LDL.LU R15, [R1+0x3b78] ;  /* 0x003b7800010f7983 */ /* 0x000ee80000300800 */
[----:B------:R-:W4:Y:S04]  /*64f00*/  LDL.LU R6, [R1+0x3b74] ;  /* 0x003b740001067983 */ /* 0x000f280000300800 */
[----:B------:R-:W4:Y:S01]  /*64f10*/  LDL.LU R7, [R1+0x3b70] ;  /* 0x003b700001077983 */ /* 0x000f220000300800 */
[----:B------:R-:W-:Y:S01]  /*64f20*/  MOV R17, R76 ;  /* 0x0000004c00117202 */ /* 0x000fe20000000f00 */
[----:B------:R-:W-:Y:S01]  /*64f30*/  IMAD.MOV.U32 R16, RZ, RZ, R77 ;  /* 0x000000ffff107224 */ /* 0x000fe200078e004d */
[----:B------:R-:W-:Y:S01]  /*64f40*/  MOV R13, R78 ;  /* 0x0000004e000d7202 */ /* 0x000fe20000000f00 */
[----:B------:R-:W-:-:S02]  /*64f50*/  IMAD.MOV.U32 R12, RZ, RZ, R79 ;  /* 0x000000ffff0c7224 */ /* 0x000fc400078e004f */
[----:B------:R-:W-:Y:S01]  /*64f60*/  IMAD.MOV.U32 R87, RZ, RZ, R2 ;  /* 0x000000ffff577224 */ /* 0x000fe200078e0002 */
[----:B------:R-:W-:Y:S06]  /*64f70*/  HMMA.1688.F32.TF32 R68, R216, R66, R68 ;  /* 0x00000042d844723c */ /* 0x000fec0000081044 */
        /* <DEDUP_REMOVED lines=12> */
[----:B----4-:R-:W-:-:S15]  /*65040*/  HMMA.1688.F32.TF32 R76, R208, R6, R116 ;  /* 0x00000006d04c723c */ /* 0x010fde0000081074 */
        /* <DEDUP_REMOVED lines=13> */
[----:B-1----:R-:W-:Y:S01]  /*65120*/  MOV R5, R76 ;  /* 0x0000004c00057202 */ /* 0x002fe20000000f00 */
[----:B------:R-:W-:Y:S01]  /*65130*/  IMAD.MOV.U32 R8, RZ, RZ, R77 ;  /* 0x000000ffff087224 */ /* 0x000fe200078e004d */
[----:B------:R-:W-:Y:S01]  /*65140*/  MOV R9, R78 ;  /* 0x0000004e00097202 */ /* 0x000fe20000000f00 */
[----:B------:R-:W-:Y:S02]  /*65150*/  IMAD.MOV.U32 R2, RZ, RZ, R79 ;  /* 0x000000ffff027224 */ /* 0x000fe400078e004f */
[C---:B------:R-:W-:Y:S06]  /*65160*/  HMMA.1688.F32.TF32 R76, R208.reuse, R46, R104 ;  /* 0x0000002ed04c723c */ /* 0x040fec0000081068 */
[C---:B------:R-:W-:Y:S06]  /*65170*/  HMMA.1688.F32.TF32 R100, R208.reuse, R42, R100 ;  /* 0x0000002ad064723c */ /* 0x040fec0000081064 */
[C---:B------:R-:W-:Y:S11]  /*65180*/  HMMA.1688.F32.TF32 R96, R208.reuse, R38, R96 ;  /* 0x00000026d060723c */ /* 0x040ff60000081060 */
        /* <DEDUP_REMOVED lines=11> */
[----:B-1----:R-:W-:Y:S02]  /*65240*/  HMMA.1688.F32.TF32 R76, R208, R22, R72 ;  /* 0x00000016d04c723c */ /* 0x002fe40000081048 */
[----:B------:R-:W-:Y:S04]  /*65250*/  STL.64 [R1+0x780], R88 ;  /* 0x0007805801007387 */ /* 0x000fe80000100a00 */
[----:B------:R-:W-:Y:S04]  /*65260*/  STL.64 [R1+0x788], R90 ;  /* 0x0007885a01007387 */ /* 0x000fe80000100a00 */
[----:B------:R1:W-:Y:S04]  /*65270*/  STL.64 [R1+0x770], R84 ;  /* 0x0007705401007387 */ /* 0x0003e80000100a00 */
[----:B------:R2:W-:Y:S04]  /*65280*/  STL.64 [R1+0x778], R86 ;  /* 0x0007785601007387 */ /* 0x0005e80000100a00 */
[----:B------:R-:W3:Y:S04]  /*65290*/  LDL.LU R72, [R1+0x4e0] ;  /* 0x0004e00001487983 */ /* 0x000ee80000300800 */
[----:B------:R-:W-:Y:S04]  /*652a0*/  LDS R208, [R83+UR12+0xb080] ;  /* 0x00b0800c53d07984 */ /* 0x000fe80008000800 */
[----:B------:R-:W-:Y:S04]  /*652b0*/  STL.64 [R1+0x5c0], R76 ;  /* 0x0005c04c01007387 */ /* 0x000fe80000100a00 */
[----:B------:R-:W-:Y:S04]  /*652c0*/  STL.64 [R1+0x5c8], R78 ;  /* 0x0005c84e01007387 */ /* 0x000fe80000100a00 */
[----:B------:R4:W-:Y:S04]  /*652d0*/  STL.64 [R1+0x5b0], R68 ;  /* 0x0005b04401007387 */ /* 0x0009e80000100a00 */
[----:B------:R4:W-:Y:S04]  /*652e0*/  STL.64 [R1+0x5b8], R70 ;  /* 0x0005b84601007387 */ /* 0x0009e80000100a00 */
[----:B------:R-:W3:Y:S04]  /*652f0*/  LDL.LU R73, [R1+0x4e4] ;  /* 0x0004e40001497983 */ /* 0x000ee80000300800 */
[----:B------:R-:W3:Y:S04]  /*65300*/  LDL.LU R74, [R1+0x4e8] ;  /* 0x0004e800014a7983 */ /* 0x000ee80000300800 */
[----:B------:R-:W3:Y:S04]  /*65310*/  LDL.LU R75, [R1+0x4ec] ;  /* 0x0004ec00014b7983 */ /* 0x000ee80000300800 */
[----:B-1----:R-:W3:Y:S04]  /*65320*/  LDL.LU R84, [R1+0x4f0] ;  /* 0x0004f00001547983 */ /* 0x002ee80000300800 */
[----:B------:R-:W3:Y:S04]  /*65330*/  LDL.LU R85, [R1+0x4f4] ;  /* 0x0004f40001557983 */ /* 0x000ee80000300800 */
[----:B--2---:R-:W3:Y:S04]  /*65340*/  LDL.LU R86, [R1+0x4f8] ;  /* 0x0004f80001567983 */ /* 0x004ee80000300800 */
        /* <DEDUP_REMOVED lines=33> */
[----:B------:R-:W3:Y:S04]  /*65560*/  LDL.LU R136, [R1] ;  /* 0x0000000001887983 */ /* 0x000ee80000300800 */
        /* <DEDUP_REMOVED lines=35> */
[----:B------:R-:W-:Y:S04]  /*657a0*/  LDS R210, [R83+UR12+0xb880] ;  /* 0x00b8800c53d27984 */ /* 0x000fe80008000800 */
[----:B------:R-:W-:Y:S04]  /*657b0*/  LDS R209, [R252+UR12+0xb080] ;  /* 0x00b0800cfcd17984 */ /* 0x000fe80008000800 */
[----:B------:R-:W-:Y:S01]  /*657c0*/  LDS R211, [R252+UR12+0xb880] ;  /* 0x00b8800cfcd37984 */ /* 0x000fe20008000800 */
[C---:B--2---:R-:W-:Y:S06]  /*657d0*/  HMMA.1688.F32.TF32 R96, R216.reuse, R26, R96 ;  /* 0x0000001ad860723c */ /* 0x044fec0000081060 */
[C---:B---3--:R-:W-:Y:S06]  /*657e0*/  HMMA.1688.F32.TF32 R100, R216.reuse, R30, R100 ;  /* 0x0000001ed864723c */ /* 0x048fec0000081064 */
[C---:B------:R-:W-:Y:S06]  /*657f0*/  HMMA.1688.F32.TF32 R104, R216.reuse, R34, R104 ;  /* 0x00000022d868723c */ /* 0x040fec0000081068 */
[C---:B------:R-:W-:Y:S06]  /*65800*/  HMMA.1688.F32.TF32 R140, R216.reuse, R58, R140 ;  /* 0x0000003ad88c723c */ /* 0x040fec000008108c */
        /* <DEDUP_REMOVED lines=22> */
[----:B------:R-:W-:Y:S04]  /*65970*/  STL.64 [R1+0x198], R138 ;  /* 0x0001988a01007387 */ /* 0x000fe80000100a00 */
[----:B------:R-:W-:Y:S04]  /*65980*/  STL.64 [R1+0x180], R132 ;  /* 0x0001808401007387 */ /* 0x000fe80000100a00 */
[----:B------:R-:W-:Y:S04]  /*65990*/  STL.64 [R1+0x188], R134 ;  /* 0x0001888601007387 */ /* 0x000fe80000100a00 */
[----:B------:R-:W-:Y:S01]  /*659a0*/  STL.64 [R1+0x170], R128 ;  /* 0x0001708001007387 */ /* 0x000fe20000100a00 */
[----:B----4-:R-:W-:Y:S03]  /*659b0*/  HMMA.1688.F32.TF32 R116, R216, R46, R248 ;  /* 0x0000002ed874723c */ /* 0x010fe600000810f8 */
[----:B------:R-:W-:Y:S04]  /*659c0*/  STL.64 [R1+0x178], R130 ;  /* 0x0001788201007387 */ /* 0x000fe80000100a00 */
[----:B------:R-:W-:Y:S04]  /*659d0*/  STL.64 [R1+0x160], R124 ;  /* 0x0001607c01007387 */ /* 0x000fe80000100a00 */
[----:B------:R-:W-:Y:S04]  /*659e0*/  STL.64 [R1+0x168], R126 ;  /* 0x0001687e01007387 */ /* 0x000fe80000100a00 */
[----:B------:R-:W-:Y:S04]  /*659f0*/  STL.64 [R1+0x150], R120 ;  /* 0x0001507801007387 */ /* 0x000fe80000100a00 */
[----:B------:R-:W-:Y:S01]  /*65a00*/  STL.64 [R1+0x158], R122 ;  /* 0x0001587a01007387 */ /* 0x000fe20000100a00 */
[C---:B-1----:R-:W-:Y:S03]  /*65a10*/  HMMA.1688.F32.TF32 R68, R76.reuse, R10, R68 ;  /* 0x0000000a4c44723c */ /* 0x042fe60000081044 */
        /* <DEDUP_REMOVED lines=18> */
[----:B------:R-:W1:Y:S03]  /*65b40*/  LDS R219, [R3+UR12+0xb900] ;  /* 0x00b9000c03db7984 */ /* 0x000e660008000800 */
[C---:B------:R-:W-:Y:S06]  /*65b50*/  HMMA.1688.F32.TF32 R88, R76.reuse, R62, R84 ;  /* 0x0000003e4c58723c */ /* 0x040fec0000081054 */
[C---:B------:R-:W-:Y:S11]  /*65b60*/  HMMA.1688.F32.TF32 R84, R76.reuse, R58, R72 ;  /* 0x0000003a4c54723c */ /* 0x040ff60000081048 */
        /* <DEDUP_REMOVED lines=127> */
[----:B------:R-:W4:Y:S01]  /*66360*/  LDL.LU R71, [R1+0x22c] ;  /* 0x00022c0001477983 */ /* 0x000f220000300800 */
[C---:B---3--:R-:W-:Y:S06]  /*66370*/  HMMA.1688.F32.TF32 R152, R76.reuse, R30, R152 ;  /* 0x0000001e4c98723c */ /* 0x048fec0000081098 */
[C---:B--2---:R-:W-:Y:S06]  /*66380*/  HMMA.1688.F32.TF32 R156, R76.reuse, R34, R156 ;  /* 0x000000224c9c723c */ /* 0x044fec000008109c */
[C---:B------:R-:W-:Y:S06]  /*66390*/  HMMA.1688.F32.TF32 R160, R76.reuse, R38, R160 ;  /* 0x000000264ca0723c */ /* 0x040fec00000810a0 */
        /* <DEDUP_REMOVED lines=18> */
[----:B------:R1:W-:Y:S04]  /*664c0*/  STL.64 [R1+0x9f8], R206 ;  /* 0x0009f8ce01007387 */ /* 0x0003e80000100a00 */
[----:B-1----:R-:W2:Y:S04]  /*664d0*/  LDL.LU.64 R206, [R1+0x3b38] ;  /* 0x003b380001ce7983 */ /* 0x002ea80000300a00 */
[----:B------:R-:W2:Y:S04]  /*664e0*/  LDL.LU.64 R204, [R1+0x3b30] ;  /* 0x003b300001cc7983 */ /* 0x000ea80000300a00 */
[----:B------:R-:W-:Y:S04]  /*664f0*/  STL.64 [R1+0x9e0], R200 ;  /* 0x0009e0c801007387 */ /* 0x000fe80000100a00 */
[----:B------:R1:W-:Y:S01]  /*66500*/  STL.64 [R1+0x9e8], R202 ;  /* 0x0009e8ca01007387 */ /* 0x0003e20000100a00 */
[----:B------:R-:W-:Y:S03]  /*66510*/  HMMA.1688.F32.TF32 R76, R76, R22, R144 ;  /* 0x000000164c4c723c */ /* 0x000fe60000081090 */
        /* <DEDUP_REMOVED lines=30> */
[----:B------:R-:W2:Y:S04]  /*66700*/  LDL.LU.64 R146, [R1+0x3aa8] ;  /* 0x003aa80001927983 */ /* 0x000ea80000300a00 */
[----:B------:R-:W2:Y:S04]  /*66710*/  LDL.LU.64 R144, [R1+0x3aa0] ;  /* 0x003aa00001907983 */ /* 0x000ea80000300a00 */
[----:B------:R1:W-:Y:S04]  /*66720*/  STL.64 [R1+0x750], R76 ;  /* 0x0007504c01007387 */ /* 0x0003e80000100a00 */
[----:B------:R4:W-:Y:S04]  /*66730*/  STL.64 [R1+0x758], R78 ;  /* 0x0007584e01007387 */ /* 0x0009e80000100a00 */
[----:B-1----:R-:W3:Y:S04]  /*66740*/  LDL.LU R76, [R1+0x2a0] ;  /* 0x0002a000014c7983 */ /* 0x002ee80000300800 */
[----:B------:R-:W3:Y:S04]  /*66750*/  LDL.LU R77, [R1+0x2a4] ;  /* 0x0002a400014d7983 */ /* 0x000ee80000300800 */
[----:B----4-:R-:W3:Y:S04]  /*66760*/  LDL.LU R78, [R1+0x2a8] ;  /* 0x0002a800014e7983 */ /* 0x010ee80000300800 */
[----:B------:R-:W3:Y:S01]  /*66770*/  LDL.LU R79, [R1+0x2ac] ;  /* 0x0002ac00014f7983 */ /* 0x000ee20000300800 */
[C---:B------:R-:W-:Y:S06]  /*66780*/  HMMA.1688.F32.TF32 R140, R208.reuse, R66, R140 ;  /* 0x00000042d08c723c */ /* 0x040fec000008108c */
[C---:B------:R-:W-:Y:S06]  /*66790*/  HMMA.1688.F32.TF32 R136, R208.reuse, R62, R136 ;  /* 0x0000003ed088723c */ /* 0x040fec0000081088 */
[C---:B------:R-:W-:Y:S06]  /*667a0*/  HMMA.1688.F32.TF32 R132, R208.reuse, R58, R132 ;  /* 0x0000003ad084723c */ /* 0x040fec0000081084 */
[C---:B------:R-:W-:Y:S06]  /*667b0*/  HMMA.1688.F32.TF32 R128, R208.reuse, R10, R128 ;  /* 0x0000000ad080723c */ /* 0x040fec0000081080 */
[C---:B------:R-:W-:Y:S01]  /*667c0*/  HMMA.1688.F32.TF32 R124, R208.reuse, R18, R124 ;  /* 0x00000012d07c723c */ /* 0x040fe2000008107c */
[----:B------:R-:W-:Y:S05]  /*667d0*/  STL.64 [R1+0x740], R140 ;  /* 0x0007408c01007387 */ /* 0x000fea0000100a00 */
[C---:B------:R-:W-:Y:S01]  /*667e0*/  HMMA.1688.F32.TF32 R120, R208.reuse, R14, R120 ;  /* 0x0000000ed078723c */ /* 0x040fe20000081078 */
[----:B------:R1:W-:Y:S05]  /*667f0*/  STL.64 [R1+0x748], R142 ;  /* 0x0007488e01007387 */ /* 0x0003ea0000100a00 */
[C---:B------:R-:W-:Y:S01]  /*66800*/  HMMA.1688.F32.TF32 R116, R208.reuse, R6, R116 ;  /* 0x00000006d074723c */ /* 0x040fe20000081074 */
[----:B-1----:R-:W4:Y:S05]  /*66810*/  LDL.LU.64 R142, [R1+0x3a98] ;  /* 0x003a9800018e7983 */ /* 0x002f2a0000300a00 */
[C---:B------:R-:W-:Y:S01]  /*66820*/  HMMA.1688.F32.TF32 R112, R208.reuse, R54, R112 ;  /* 0x00000036d070723c */ /* 0x040fe20000081070 */
[----:B------:R-:W4:Y:S04]  /*66830*/  LDL.LU.64 R140, [R1+0x3a90] ;  /* 0x003a9000018c7983 */ /* 0x000f280000300a00 */
        /* <DEDUP_REMOVED lines=39> */
[----:B------:R-:W2:Y:S01]  /*66ab0*/  LDL.LU.64 R104, [R1+0x3a00] ;  /* 0x003a000001687983 */ /* 0x000ea20000300a00 */
[----:B---3--:R-:W-:-:S15]  /*66ac0*/  HMMA.1688.F32.TF32 R76, R208, R42, R76 ;  /* 0x0000002ad04c723c */ /* 0x008fde000008104c */
[----:B------:R-:W-:-:S08]  /*66ad0*/  NOP ;  /* 0x0000000000007918 */ /* 0x000fd00000000000 */
        /* <DEDUP_REMOVED lines=8> */
[----:B------:R-:W-:Y:S05]  /*66b60*/  STL.64 [R1+0x688], R102 ;  /* 0x0006886601007387 */ /* 0x000fea0000100a00 */
[C---:B------:R-:W-:Y:S04]  /*66b70*/  HMMA.1688.F32.TF32 R72, R216.reuse, R62, R72 ;  /* 0x0000003ed848723c */ /* 0x040fe80000081048 */
[----:B------:R-:W-:Y:S04]  /*66b80*/  STL.64 [R1+0x670], R76 ;  /* 0x0006704c01007387 */ /* 0x000fe80000100a00 */
[----:B------:R1:W-:Y:S01]  /*66b90*/  STL.64 [R1+0x678], R78 ;  /* 0x0006784e01007387 */ /* 0x0003e20000100a00 */
[C---:B------:R-:W-:Y:S06]  /*66ba0*/  HMMA.1688.F32.TF32 R68, R216.reuse, R58, R68 ;  /* 0x0000003ad844723c */ /* 0x040fec0000081044 */
[C---:B-1----:R-:W-:Y:S01]  /*66bb0*/  HMMA.1688.F32.TF32 R76, R216.reuse, R66, R84 ;  /* 0x00000042d84c723c */ /* 0x042fe20000081054 */
[----:B------:R-:W-:Y:S04]  /*66bc0*/  STL.64 [R1+0x660], R92 ;  /* 0x0006605c01007387 */ /* 0x000fe80000100a00 */
[----:B------:R-:W-:Y:S04]  /*66bd0*/  STL.64 [R1+0x668], R94 ;  /* 0x0006685e01007387 */ /* 0x000fe80000100a00 */
[----:B------:R-:W-:Y:S04]  /*66be0*/  STL.64 [R1+0x3c0], R88 ;  /* 0x0003c05801007387 */ /* 0x000fe80000100a00 */
[----:B------:R-:W-:Y:S10]  /*66bf0*/  STL.64 [R1+0x3c8], R90 ;  /* 0x0003c85a01007387 */ /* 0x000ff40000100a00 */
[----:B------:R1:W-:Y:S04]  /*66c00*/  STL.64 [R1+0x100], R76 ;  /* 0x0001004c01007387 */ /* 0x0003e80000100a00 */
[----:B------:R3:W-:Y:S04]  /*66c10*/  STL.64 [R1+0x108], R78 ;  /* 0x0001084e01007387 */ /* 0x0007e80000100a00 */
[----:B------:R-:W4:Y:S04]  /*66c20*/  LDL.LU R208, [R1+0x200] ;  /* 0x0002000001d07983 */ /* 0x000f280000300800 */
[----:B------:R-:W-:Y:S04]  /*66c30*/  STL.64 [R1+0xf0], R72 ;  /* 0x0000f04801007387 */ /* 0x000fe80000100a00 */
[----:B------:R-:W-:Y:S04]  /*66c40*/  STL.64 [R1+0xf8], R74 ;  /* 0x0000f84a01007387 */ /* 0x000fe80000100a00 */
[----:B------:R3:W-:Y:S04]  /*66c50*/  STL.64 [R1+0xe0], R68 ;  /* 0x0000e04401007387 */ /* 0x0007e80000100a00 */
[----:B------:R3:W-:Y:S04]  /*66c60*/  STL.64 [R1+0xe8], R70 ;  /* 0x0000e84601007387 */ /* 0x0007e80000100a00 */
[----:B------:R-:W4:Y:S04]  /*66c70*/  LDL.LU R209, [R1+0x204] ;  /* 0x0002040001d17983 */ /* 0x000f280000300800 */
[----:B------:R-:W4:Y:S04]  /*66c80*/  LDL.LU R210, [R1+0x208] ;  /* 0x0002080001d27983 */ /* 0x000f280000300800 */
        /* <DEDUP_REMOVED lines=39> */
[C---:B----4-:R-:W-:Y:S11]  /*66f00*/  HMMA.1688.F32.TF32 R248, R216.reuse, R18, R248 ;  /* 0x00000012d8f8723c */ /* 0x050ff600000810f8 */
[----:B------:R-:W-:Y:S04]  /*66f10*/  STL.64 [R1+0xd0], R76 ;  /* 0x0000d04c01007387 */ /* 0x000fe80000100a00 */
[----:B------:R-:W-:Y:S04]  /*66f20*/  STL.64 [R1+0xd8], R78 ;  /* 0x0000d84e01007387 */ /* 0x000fe80000100a00 */
[----:B------:R-:W2:Y:S04]  /*66f30*/  LDL.LU R80, [R1+0x440] ;  /* 0x0004400001507983 */ /* 0x000ea80000300800 */
[----:B------:R-:W2:Y:S01]  /*66f40*/  LDL.LU R81, [R1+0x444] ;  /* 0x0004440001517983 */ /* 0x000ea20000300800 */
[C---:B------:R-:W-:Y:S03]  /*66f50*/  HMMA.1688.F32.TF32 R96, R216.reuse, R6, R96 ;  /* 0x00000006d860723c */ /* 0x040fe60000081060 */
[----:B------:R-:W-:Y:S04]  /*66f60*/  LDS R76, [R83+UR12+0xb100] ;  /* 0x00b1000c534c7984 */ /* 0x000fe80008000800 */
[----:B------:R1:W-:Y:S04]  /*66f70*/  LDS R78, [R83+UR12+0xb900] ;  /* 0x00b9000c534e7984 */ /* 0x0003e80008000800 */
[----:B------:R-:W2:Y:S04]  /*66f80*/  LDL.LU R82, [R1+0x448] ;  /* 0x0004480001527983 */ /* 0x000ea80000300800 */
[----:B-1----:R-:W2:Y:S01]  /*66f90*/  LDL.LU R83, [R1+0x44c] ;  /* 0x00044c0001537983 */ /* 0x002ea20000300800 */
[C---:B------:R-:W-:Y:S03]  /*66fa0*/  HMMA.1688.F32.TF32 R100, R216.reuse, R14, R100 ;  /* 0x0000000ed864723c */ /* 0x040fe60000081064 */
[----:B------:R1:W-:Y:S04]  /*66fb0*/  STL.64 [R1+0x650], R248 ;  /* 0x000650f801007387 */ /* 0x0003e80000100a00 */
[----:B------:R3:W-:Y:S01]  /*66fc0*/  STL.64 [R1+0x658], R250 ;  /* 0x000658fa01007387 */ /* 0x0007e20000100a00 */
[C---:B------:R-:W-:Y:S03]  /*66fd0*/  HMMA.1688.F32.TF32 R208, R216.reuse, R50, R208 ;  /* 0x00000032d8d0723c */ /* 0x040fe600000810d0 */
[----:B------:R-:W-:Y:S04]  /*66fe0*/  LDS R77, [R252+UR12+0xb100] ;  /* 0x00b1000cfc4d7984 */ /* 0x000fe80008000800 */
[----:B-1----:R-:W4:Y:S04]  /*66ff0*/  LDL.LU R248, [R1+0x430] ;  /* 0x0004300001f87983 */ /* 0x002f280000300800 */
[----:B------:R-:W4:Y:S04]  /*67000*/  LDL.LU R249, [R1+0x434] ;  /* 0x0004340001f97983 */ /* 0x000f280000300800 */
[----:B---3--:R-:W4:Y:S04]  /*67010*/  LDL.LU R250, [R1+0x438] ;  /* 0x0004380001fa7983 */ /* 0x008f280000300800 */
[----:B------:R-:W4:Y:S04]  /*67020*/  LDL.LU R251, [R1+0x43c] ;  /* 0x00043c0001fb7983 */ /* 0x000f280000300800 */
[----:B------:R-:W-:Y:S04]  /*67030*/  STL.64 [R1+0x640], R100 ;  /* 0x0006406401007387 */ /* 0x000fe80000100a00 */
[----:B------:R1:W-:Y:S01]  /*67040*/  STL.64 [R1+0x648], R102 ;  /* 0x0006486601007387 */ /* 0x0003e20000100a00 */
[C---:B------:R-:W-:Y:S03]  /*67050*/  HMMA.1688.F32.TF32 R88, R216.reuse, R38, R88 ;  /* 0x00000026d858723c */ /* 0x040fe60000081058 */
[----:B------:R-:W2:Y:S04]  /*67060*/  LDS R79, [R252+UR12+0xb900] ;  /* 0x00b9000cfc4f7984 */ /* 0x000ea80008000800 */
[----:B-1----:R-:W3:Y:S04]  /*67070*/  LDL.LU.64 R102, [R1+0x39f8] ;  /* 0x0039f80001667983 */ /* 0x002ee80000300a00 */
[----:B------:R-:W3:Y:S04]  /*67080*/  LDL.LU.64 R100, [R1+0x39f0] ;  /* 0x0039f00001647983 */ /* 0x000ee80000300a00 */
        /* <DEDUP_REMOVED lines=10> */
[C---:B------:R-:W-:Y:S06]  /*67130*/  HMMA.1688.F32.TF32 R92, R216.reuse, R42, R92 ;  /* 0x0000002ad85c723c */ /* 0x040fec000008105c */
[C---:B------:R-:W-:Y:S06]  /*67140*/  HMMA.1688.F32.TF32 R84, R216.reuse, R34, R84 ;  /* 0x00000022d854723c */ /* 0x040fec0000081054 */
[C---:B------:R-:W-:Y:S06]  /*67150*/  HMMA.1688.F32.TF32 R72, R216.reuse, R30, R72 ;  /* 0x0000001ed848723c */ /* 0x040fec0000081048 */
[----:B--2---:R-:W-:Y:S01]  /*67160*/  HMMA.1688.F32.TF32 R208, R216, R46, R68 ;  /* 0x0000002ed8d0723c */ /* 0x004fe20000081044 */
[----:B------:R-:W2:-:S15]  /*67170*/  LDL.LU R68, [R1+0x460] ;  /* 0x0004600001447983 */ /* 0x000e9e0000300800 */
[----:B------:R-:W-:-:S07]  /*67180*/  NOP ;  /* 0x0000000000007918 */ /* 0x000fce0000000000 */
[----:B------:R-:W-:Y:S04]  /*67190*/  STL.64 [R1+0x600], R208 ;  /* 0x000600d001007387 */ /* 0x000fe80000100a00 */
[----:B------:R-:W-:Y:S04]  /*671a0*/  STL.64 [R1+0x608], R210 ;  /* 0x000608d201007387 */ /* 0x000fe80000100a00 */
[----:B------:R-:W2:Y:S04]  /*671b0*/  LDL.LU R69, [R1+0x464] ;  /* 0x0004640001457983 */ /* 0x000ea80000300800 */
[----:B------:R-:W2:Y:S04]  /*671c0*/  LDL.LU R70, [R1+0x468] ;  /* 0x0004680001467983 */ /* 0x000ea80000300800 */
[----:B------:R-:W2:Y:S04]  /*671d0*/  LDL.LU R71, [R1+0x46c] ;  /* 0x00046c0001477983 */ /* 0x000ea80000300800 */
[----:B------:R-:W-:Y:S04]  /*671e0*/  STL.64 [R1+0x960], R92 ;  /* 0x0009605c01007387 */ /* 0x000fe80000100a00 */
[----:B------:R1:W-:Y:S01]  /*671f0*/  STL.64 [R1+0x968], R94 ;  /* 0x0009685e01007387 */ /* 0x0003e20000100a00 */
[C---:B------:R-:W-:Y:S03]  /*67200*/  HMMA.1688.F32.TF32 R80, R76.reuse, R62, R80 ;  /* 0x0000003e4c50723c */ /* 0x040fe60000081050 */
[----:B------:R-:W-:Y:S03]  /*67210*/  LDS R208, [R0+UR12+0xb180] ;  /* 0x00b1800c00d07984 */ /* 0x000fe60008000800 */
[----:B----4-:R-:W-:Y:S01]  /*67220*/  HMMA.1688.F32.TF32 R248, R76, R58, R248 ;  /* 0x0000003a4cf8723c */ /* 0x010fe200000810f8 */
[----:B------:R-:W-:Y:S04]  /*67230*/  LDS R210, [R0+UR12+0xb980] ;  /* 0x00b9800c00d27984 */ /* 0x000fe80008000800 */
[----:B-1----:R-:W4:Y:S04]  /*67240*/  LDL.LU.64 R94, [R1+0x39c8] ;  /* 0x0039c800015e7983 */ /* 0x002f280000300a00 */
[----:B------:R-:W4:Y:S04]  /*67250*/  LDL.LU.64 R92, [R1+0x39c0] ;  /* 0x0039c000015c7983 */ /* 0x000f280000300a00 */
[----:B------:R-:W-:Y:S04]  /*67260*/  STL.64 [R1+0x950], R88 ;  /* 0x0009505801007387 */ /* 0x000fe80000100a00 */
[----:B------:R1:W-:Y:S04]  /*67270*/  STL.64 [R1+0x958], R90 ;  /* 0x0009585a01007387 */ /* 0x0003e80000100a00 */
[----:B------:R-:W-:Y:S04]  /*67280*/  LDS R209, [R3+UR12+0xb180] ;  /* 0x00b1800c03d17984 */ /* 0x000fe80008000800 */
[----:B------:R-:W-:Y:S04]  /*67290*/  LDS R211, [R3+UR12+0xb980] ;  /* 0x00b9800c03d37984 */ /* 0x000fe80008000800 */
        /* <DEDUP_REMOVED lines=10> */
[C---:B--2---:R-:W-:Y:S06]  /*67340*/  HMMA.1688.F32.TF32 R68, R216.reuse, R26, R68 ;  /* 0x0000001ad844723c */ /* 0x044fec0000081044 */
[----:B---3--:R-:W-:-:S15]  /*67350*/  HMMA.1688.F32.TF32 R216, R216, R22, R72 ;  /* 0x00000016d8d8723c */ /* 0x008fde0000081048 */
[----:B------:R-:W-:-:S08]  /*67360*/  NOP ;  /* 0x0000000000007918 */ /* 0x000fd00000000000 */
[----:B------:R1:W-:Y:S04]  /*67370*/  STL [R1+0x392c], R216 ;  /* 0x00392cd801007387 */ /* 0x0003e80000100800 */
[----:B------:R-:W-:Y:S04]  /*67380*/  STL.64 [R1+0x920], R68 ;  /* 0x0009204401007387 */ /* 0x000fe80000100a00 */
[----:B------:R-:W-:Y:S04]  /*67390*/  STL.64 [R1+0x928], R70 ;  /* 0x0009284601007387 */ /* 0x000fe80000100a00 */
[----:B------:R2:W-:Y:S04]  /*673a0*/  STL [R1+0x3928], R217 ;  /* 0x003928d901007387 */ /* 0x0005e80000100800 */
[----:B------:R3:W-:Y:S04]  /*673b0*/  STL [R1+0x3924], R218 ;  /* 0x003924da01007387 */ /* 0x0007e80000100800 */
[----:B------:R4:W-:Y:S04]  /*673c0*/  STL [R1+0x3920], R219 ;  /* 0x003920db01007387 */ /* 0x0009e80000100800 */
[----:B-1----:R-:W4:Y:S04]  /*673d0*/  LDL.LU R216, [R1+0x450] ;  /* 0x0004500001d87983 */ /* 0x002f280000300800 */
[----:B--2---:R-:W2:Y:S04]  /*673e0*/  LDL.LU R217, [R1+0x454] ;  /* 0x0004540001d97983 */ /* 0x004ea80000300800 */
[----:B---3--:R-:W2:Y:S04]  /*673f0*/  LDL.LU R218, [R1+0x458] ;  /* 0x0004580001da7983 */ /* 0x008ea80000300800 */
[----:B----4-:R-:W2:Y:S01]  /*67400*/  LDL.LU R219, [R1+0x45c] ;  /* 0x00045c0001db7983 */ /* 0x010ea20000300800 */
[----:B------:R-:W-:Y:S01]  /*67410*/  HMMA.1688.F32.TF32 R84, R76, R18, R84 ;  /* 0x000000124c54723c */ /* 0x000fe20000081054 */
[----:B------:R-:W-:-:S02]  /*67420*/  LOP3.LUT R75, R0, 0x40, RZ, 0x3c, !PT ;  /* 0x00000040004b7812 */ /* 0x000fc400078e3cff */
[----:B------:R-:W-:Y:S04]  /*67430*/  LDS R69, [R252+UR12+0xb180] ;  /* 0x00b1800cfc457984 */ /* 0x000fe80008000800 */
[----:B------:R-:W-:Y:S04]  /*67440*/  LDS R68, [R75+UR12+0xb180] ;  /* 0x00b1800c4b447984 */ /* 0x000fe80008000800 */
[----:B------:R-:W-:Y:S04]  /*67450*/  LDS R70, [R75+UR12+0xb980] ;  /* 0x00b9800c4b467984 */ /* 0x000fe80008000800 */
[----:B------:R-:W1:Y:S01]  /*67460*/  LDS R71, [R252+UR12+0xb980] ;  /* 0x00b9800cfc477984 */ /* 0x000e620008000800 */
[----:B--2---:R-:W-:-:S15]  /*67470*/  HMMA.1688.F32.TF32 R216, R76, R66, R216 ;  /* 0x000000424cd8723c */ /* 0x004fde00000810d8 */
[----:B------:R-:W-:-:S08]  /*67480*/  NOP ;  /* 0x0000000000007918 */ /* 0x000fd00000000000 */
[----:B------:R2:W-:Y:S04]  /*67490*/  STL.64 [R1+0x910], R216 ;  /* 0x000910d801007387 */ /* 0x0005e80000100a00 */
[----:B------:R3:W-:Y:S01]  /*674a0*/  STL.64 [R1+0x918], R218 ;  /* 0x000918da01007387 */ /* 0x0007e20000100a00 */
[----:B--2---:R-:W-:Y:S01]  /*674b0*/  MOV R216, R80 ;  /* 0x0000005000d87202 */ /* 0x004fe20000000f00 */
[----:B------:R-:W-:Y:S01]  /*674c0*/  IMAD.MOV.U32 R217, RZ, RZ, R81 ;  /* 0x000000ffffd97224 */ /* 0x000fe200078e0051 */
[----:B---3--:R-:W-:Y:S01]  /*674d0*/  MOV R218, R82 ;  /* 0x0000005200da7202 */ /* 0x008fe20000000f00 */
[----:B------:R-:W-:Y:S02]  /*674e0*/  IMAD.MOV.U32 R219, RZ, RZ, R83 ;  /* 0x000000ffffdb7224 */ /* 0x000fe400078e0053 */
[----:B------:R-:W2:Y:S04]  /*674f0*/  LDL.LU.64 R82, [R1+0x3988] ;  /* 0x0039880001527983 */ /* 0x000ea80000300a00 */
[----:B------:R-:W2:Y:S04]  /*67500*/  LDL.LU.64 R80, [R1+0x3980] ;  /* 0x0039800001507983 */ /* 0x000ea80000300a00 */
        /* <DEDUP_REMOVED lines=8> */
[----:B------:R2:W-:Y:S04]  /*67590*/  STL.64 [R1+0x8d8], R86 ;  /* 0x0008d85601007387 */ /* 0x0005e80000100a00 */
[----:B------:R-:W-:Y:S04]  /*675a0*/  STL.64 [R1+0x8c0], R80 ;  /* 0x0008c05001007387 */ /* 0x000fe80000100a00 */
[----:B------:R3:W-:Y:S01]  /*675b0*/  STL.64 [R1+0x8c8], R82 ;  /* 0x0008c85201007387 */ /* 0x0007e20000100a00 */
[C---:B--2---:R-:W-:Y:S06]  /*675c0*/  HMMA.1688.F32.TF32 R84, R76.reuse, R54, R96 ;  /* 0x000000364c54723c */ /* 0x044fec0000081060 */
[----:B---3--:R-:W-:Y:S01]  /*675d0*/  HMMA.1688.F32.TF32 R80, R76, R50, R100 ;  /* 0x000000324c50723c */ /* 0x008fe20000081064 */
[----:B------:R-:W-:Y:S04]  /*675e0*/  STL.64 [R1+0x8b0], R88 ;  /* 0x0008b05801007387 */ /* 0x000fe80000100a00 */
[----:B------:R2:W-:-:S12]  /*675f0*/  STL.64 [R1+0x8b8], R90 ;  /* 0x0008b85a01007387 */ /* 0x0005d80000100a00 */
[----:B------:R-:W-:Y:S01]  /*67600*/  STL.64 [R1+0x8a0], R84 ;  /* 0x0008a05401007387 */ /* 0x000fe20000100a00 */
[C---:B--2---:R-:W-:Y:S03]  /*67610*/  HMMA.1688.F32.TF32 R88, R76.reuse, R46, R104 ;  /* 0x0000002e4c58723c */ /* 0x044fe60000081068 */
[----:B------:R2:W-:Y:S04]  /*67620*/  STL.64 [R1+0x8a8], R86 ;  /* 0x0008a85601007387 */ /* 0x0005e80000100a00 */
[----:B------:R-:W-:Y:S04]  /*67630*/  STL.64 [R1+0x890], R80 ;  /* 0x0008905001007387 */ /* 0x000fe80000100a00 */
[----:B------:R3:W-:Y:S01]  /*67640*/  STL.64 [R1+0x898], R82 ;  /* 0x0008985201007387 */ /* 0x0007e20000100a00 */
[C---:B--2---:R-:W-:Y:S06]  /*67650*/  HMMA.1688.F32.TF32 R84, R76.reuse, R42, R108 ;  /* 0x0000002a4c54723c */ /* 0x044fec000008106c */
[C---:B---3--:R-:W-:Y:S05]  /*67660*/  HMMA.1688.F32.TF32 R80, R76.reuse, R38, R112 ;  /* 0x000000264c50723c */ /* 0x048fea0000081070 */
[----:B------:R-:W-:Y:S04]  /*67670*/  STL.64 [R1+0x880], R88 ;  /* 0x0008805801007387 */ /* 0x000fe80000100a00 */
[----:B------:R2:W-:Y:S08]  /*67680*/  STL.64 [R1+0x888], R90 ;  /* 0x0008885a01007387 */ /* 0x0005f00000100a00 */
[----:B------:R-:W-:Y:S01]  /*67690*/  STL.64 [R1+0x870], R84 ;  /* 0x0008705401007387 */ /* 0x000fe20000100a00 */
[C---:B--2---:R-:W-:Y:S03]  /*676a0*/  HMMA.1688.F32.TF32 R88, R76.reuse, R34, R116 ;  /* 0x000000224c58723c */ /* 0x044fe60000081074 */
[----:B------:R2:W-:Y:S04]  /*676b0*/  STL.64 [R1+0x878], R86 ;  /* 0x0008785601007387 */ /* 0x0005e80000100a00 */
[----:B------:R-:W-:Y:S04]  /*676c0*/  STL.64 [R1+0x860], R80 ;  /* 0x0008605001007387 */ /* 0x000fe80000100a00 */
[----:B------:R3:W-:Y:S01]  /*676d0*/  STL.64 [R1+0x868], R82 ;  /* 0x0008685201007387 */ /* 0x0007e20000100a00 */
[----:B--2---:R-:W-:Y:S01]  /*676e0*/  HMMA.1688.F32.TF32 R84, R76, R30, R120 ;  /* 0x0000001e4c54723c */ /* 0x004fe20000081078 */
[----:B------:R-:W-:Y:S01]  /*676f0*/  MOV R92, R168 ;  /* 0x000000a8005c7202 */ /* 0x000fe20000000f00 */
[----:B------:R-:W-:Y:S01]  /*67700*/  IMAD.MOV.U32 R93, RZ, RZ, R169 ;  /* 0x000000ffff5d7224 */ /* 0x000fe200078e00a9 */
[----:B------:R-:W-:Y:S01]  /*67710*/  MOV R94, R170 ;  /* 0x000000aa005e7202 */ /* 0x000fe20000000f00 */
[----:B------:R-:W-:-:S02]  /*67720*/  IMAD.MOV.U32 R95, RZ, RZ, R171 ;  /* 0x000000ffff5f7224 */ /* 0x000fc400078e00ab */
[----:B-1----:R-:W-:Y:S01]  /*67730*/  HMMA.1688.F32.TF32 R248, R68, R10, R212 ;  /* 0x0000000a44f8723c */ /* 0x002fe200000810d4 */
[----:B------:R-:W-:Y:S01]  /*67740*/  IMAD.MOV.U32 R115, RZ, RZ, R4 ;  /* 0x000000ffff737224 */ /* 0x000fe200078e0004 */
[----:B------:R-:W-:-:S04]  /*67750*/  MOV R110, R13 ;  /* 0x0000000d006e7202 */ /* 0x000fc80000000f00 */
[C---:B---3--:R-:W-:Y:S01]  /*67760*/  HMMA.1688.F32.TF32 R80, R76.reuse, R26, R124 ;  /* 0x0000001a4c50723c */ /* 0x048fe2000008107c */
[----:B------:R-:W-:Y:S01]  /*67770*/  STL.64 [R1+0x850], R88 ;  /* 0x0008505801007387 */ /* 0x000fe20000100a00 */
[----:B------:R-:W-:Y:S01]  /*67780*/  IMAD.MOV.U32 R111, RZ, RZ, R12 ;  /* 0x000000ffff6f7224 */ /* 0x000fe200078e000c */
[----:B------:R-:W-:Y:S01]  /*67790*/  MOV R108, R17 ;  /* 0x00000011006c7202 */ /* 0x000fe20000000f00 */
[----:B------:R-:W-:Y:S01]  /*677a0*/  IMAD.MOV.U32 R109, RZ, RZ, R16 ;  /* 0x000000ffff6d7224 */ /* 0x000fe200078e0010 */
[----:B------:R-:W-:Y:S01]  /*677b0*/  MOV R74, R53 ;  /* 0x00000035004a7202 */ /* 0x000fe20000000f00 */
[----:B------:R-:W-:Y:S01]  /*677c0*/  HMMA.1688.F32.TF32 R76, R76, R22, R128 ;  /* 0x000000164c4c723c */ /* 0x000fe20000081080 */
[----:B------:R-:W-:Y:S04]  /*677d0*/  STL.64 [R1+0x858], R90 ;  /* 0x0008585a01007387 */ /* 0x000fe80000100a00 */
[----:B------:R-:W-:Y:S04]  /*677e0*/  STL.64 [R1+0x840], R84 ;  /* 0x0008405401007387 */ /* 0x000fe80000100a00 */
[----:B------:R1:W-:Y:S01]  /*677f0*/  STL.64 [R1+0x848], R86 ;  /* 0x0008485601007387 */ /* 0x0003e20000100a00 */
[----:B------:R-:W-:Y:S01]  /*67800*/  MOV R72, R57 ;  /* 0x0000003900487202 */ /* 0x000fe20000000f00 */
[----:B------:R-:W-:-:S02]  /*67810*/  IMAD.MOV.U32 R73, RZ, RZ, R56 ;  /* 0x000000ffff497224 */ /* 0x000fc400078e0038 */
[----:B------:R-:W-:Y:S04]  /*67820*/  LDS R121, [R252+UR12+0xc080] ;  /* 0x00c0800cfc797984 */ /* 0x000fe80008000800 */
[----:B------:R-:W-:Y:S01]  /*67830*/  STL.64 [R1+0x830], R80 ;  /* 0x0008305001007387 */ /* 0x000fe20000100a00 */
[C---:B-1----:R-:W-:Y:S03]  /*67840*/  HMMA.1688.F32.TF32 R84, R208.reuse, R66, R132 ;  /* 0x00000042d054723c */ /* 0x042fe60000081084 */
[----:B------:R1:W-:Y:S04]  /*67850*/  STL.64 [R1+0x838], R82 ;  /* 0x0008385201007387 */ /* 0x0003e80000100a00 */
[----:B------:R-:W-:Y:S04]  /*67860*/  STL.64 [R1+0x5f0], R76 ;  /* 0x0005f04c01007387 */ /* 0x000fe80000100a00 */
[----:B------:R2:W-:Y:S01]  /*67870*/  STL.64 [R1+0x5f8], R78 ;  /* 0x0005f84e01007387 */ /* 0x0005e20000100a00 */
[C---:B-1----:R-:W-:Y:S03]  /*67880*/  HMMA.1688.F32.TF32 R80, R208.reuse, R62, R136 ;  /* 0x0000003ed050723c */ /* 0x042fe60000081088 */
[----:B------:R-:W-:Y:S03]  /*67890*/  LDS R123, [R252+UR12+0xc880] ;  /* 0x00c8800cfc7b7984 */ /* 0x000fe60008000800 */
[C---:B--2---:R-:W-:Y:S05]  /*678a0*/  HMMA.1688.F32.TF32 R76, R208.reuse, R58, R140 ;  /* 0x0000003ad04c723c */ /* 0x044fea000008108c */
[----:B------:R-:W-:Y:S04]  /*678b0*/  STL.64 [R1+0x5e0], R84 ;  /* 0x0005e05401007387 */ /* 0x000fe80000100a00 */
[----:B------:R1:W-:Y:S08]  /*678c0*/  STL.64 [R1+0x5e8], R86 ;  /* 0x0005e85601007387 */ /* 0x0003f00000100a00 */
[----:B------:R-:W-:Y:S01]  /*678d0*/  STL.64 [R1+0x220], R80 ;  /* 0x0002205001007387 */ /* 0x000fe20000100a00 */
[C---:B-1----:R-:W-:Y:S03]  /*678e0*/  HMMA.1688.F32.TF32 R84, R208.reuse, R10, R144 ;  /* 0x0000000ad054723c */ /* 0x042fe60000081090 */
[----:B------:R1:W-:Y:S04]  /*678f0*/  STL.64 [R1+0x228], R82 ;  /* 0x0002285201007387 */ /* 0x0003e80000100a00 */
[----:B------:R-:W-:Y:S04]  /*67900*/  STL.64 [R1+0x320], R76 ;  /* 0x0003204c01007387 */ /* 0x000fe80000100a00 */
[----:B------:R2:W-:Y:S01]  /*67910*/  STL.64 [R1+0x328], R78 ;  /* 0x0003284e01007387 */ /* 0x0005e20000100a00 */
[C---:B-1----:R-:W-:Y:S06]  /*67920*/  HMMA.1688.F32.TF32 R80, R208.reuse, R18, R148 ;  /* 0x00000012d050723c */ /* 0x042fec0000081094 */
        /* <DEDUP_REMOVED lines=9> */
[----:B--2---:R-:W-:Y:S05]  /*679c0*/  HMMA.1688.F32.TF32 R76, R208, R50, R164 ;  /* 0x00000032d04c723c */ /* 0x004fea00000810a4 */
[----:B------:R1:W-:Y:S04]  /*679d0*/  STL.64 [R1+0x410], R84 ;  /* 0x0004105401007387 */ /* 0x0003e80000100a00 */
[----:B------:R2:W-:Y:S01]  /*679e0*/  STL.64 [R1+0x418], R86 ;  /* 0x0004185601007387 */ /* 0x0005e20000100a00 */
[----:B------:R-:W-:-:S02]  /*679f0*/  MOV R88, R172 ;  /* 0x000000ac00587202 */ /* 0x000fc40000000f00 */
[----:B-1----:R-:W-:-:S05]  /*67a00*/  MOV R84, R176 ;  /* 0x000000b000547202 */ /* 0x002fca0000000f00 */
[----:B------:R1:W-:Y:S01]  /*67a10*/  STL.64 [R1+0x430], R80 ;  /* 0x0004305001007387 */ /* 0x0003e20000100a00 */
[----:B------:R-:W-:-:S03]  /*67a20*/  IMAD.MOV.U32 R85, RZ, RZ, R177 ;  /* 0x000000ffff557224 */ /* 0x000fc600078e00b1 */
[----:B------:R3:W-:Y:S01]  /*67a30*/  STL.64 [R1+0x438], R82 ;  /* 0x0004385201007387 */ /* 0x0007e20000100a00 */
[----:B--2---:R-:W-:-:S03]  /*67a40*/  MOV R86, R178 ;  /* 0x000000b200567202 */ /* 0x004fc60000000f00 */
[----:B------:R-:W2:Y:S01]  /*67a50*/  LDL.LU R176, [R1+0x397c] ;  /* 0x00397c0001b07983 */ /* 0x000ea20000300800 */
[----:B------:R-:W-:-:S03]  /*67a60*/  IMAD.MOV.U32 R87, RZ, RZ, R179 ;  /* 0x000000ffff577224 */ /* 0x000fc600078e00b3 */
[----:B------:R-:W-:Y:S04]  /*67a70*/  STL.64 [R1+0x440], R76 ;  /* 0x0004404c01007387 */ /* 0x000fe80000100a00 */
[----:B------:R4:W-:Y:S01]  /*67a80*/  STL.64 [R1+0x448], R78 ;  /* 0x0004484e01007387 */ /* 0x0009e20000100a00 */
[----:B------:R-:W-:-:S03]  /*67a90*/  IMAD.MOV.U32 R89, RZ, RZ, R173 ;  /* 0x000000ffff597224 */ /* 0x000fc600078e00ad */
[----:B------:R-:W2:Y:S01]  /*67aa0*/  LDL.LU R177, [R1+0x3978] ;  /* 0x0039780001b17983 */ /* 0x000ea20000300800 */
[----:B------:R-:W-:-:S03]  /*67ab0*/  MOV R90, R174 ;  /* 0x000000ae005a7202 */ /* 0x000fc60000000f00 */
[----:B------:R-:W2:Y:S01]  /*67ac0*/  LDL.LU R178, [R1+0x3974] ;  /* 0x0039740001b27983 */ /* 0x000ea20000300800 */
[----:B------:R-:W-:-:S03]  /*67ad0*/  IMAD.MOV.U32 R91, RZ, RZ, R175 ;  /* 0x000000ffff5b7224 */ /* 0x000fc600078e00af */
        /* <DEDUP_REMOVED lines=9> */
[----:B-1----:R-:W-:-:S03]  /*67b70*/  MOV R80, R183 ;  /* 0x000000b700507202 */ /* 0x002fc60000000f00 */
[----:B------:R-:W4:Y:S04]  /*67b80*/  LDL.LU R96, [R1+0x540] ;  /* 0x0005400001607983 */ /* 0x000f280000300800 */
[----:B------:R-:W4:Y:S04]  /*67b90*/  LDL.LU R97, [R1+0x544] ;  /* 0x0005440001617983 */ /* 0x000f280000300800 */
[----:B------:R-:W4:Y:S04]  /*67ba0*/  LDL.LU R98, [R1+0x548] ;  /* 0x0005480001627983 */ /* 0x000f280000300800 */
[----:B------:R-:W4:Y:S04]  /*67bb0*/  LDL.LU R99, [R1+0x54c] ;  /* 0x00054c0001637983 */ /* 0x000f280000300800 */
[----:B------:R-:W4:Y:S01]  /*67bc0*/  LDL.LU R183, [R1+0x394c] ;  /* 0x00394c0001b77983 */ /* 0x000f220000300800 */
[----:B------:R-:W-:Y:S01]  /*67bd0*/  IMAD.MOV.U32 R81, RZ, RZ, R186 ;  /* 0x000000ffff517224 */ /* 0x000fe200078e00ba */
[----:B---3--:R-:W-:-:S02]  /*67be0*/  MOV R82, R187 ;  /* 0x000000bb00527202 */ /* 0x008fc40000000f00 */
[----:B------:R-:W3:Y:S01]  /*67bf0*/  LDL.LU R186, [R1+0x3948] ;  /* 0x0039480001ba7983 */ /* 0x000ee20000300800 */
[----:B------:R-:W-:-:S03]  /*67c00*/  IMAD.MOV.U32 R83, RZ, RZ, R191 ;  /* 0x000000ffff537224 */ /* 0x000fc600078e00bf */
[----:B------:R-:W3:Y:S04]  /*67c10*/  LDL.LU R187, [R1+0x3944] ;  /* 0x0039440001bb7983 */ /* 0x000ee80000300800 */
[----:B------:R-:W3:Y:S01]  /*67c20*/  LDL.LU R191, [R1+0x3940] ;  /* 0x0039400001bf7983 */ /* 0x000ee20000300800 */
[C---:B------:R-:W-:Y:S06]  /*67c30*/  HMMA.1688.F32.TF32 R88, R68.reuse, R30, R88 ;  /* 0x0000001e4458723c */ /* 0x040fec0000081058 */
[----:B------:R-:W-:Y:S06]  /*67c40*/  HMMA.1688.F32.TF32 R84, R68, R26, R84 ;  /* 0x0000001a4454723c */ /* 0x000fec0000081054 */
[C---:B--2---:R-:W-:Y:S06]  /*67c50*/  HMMA.1688.F32.TF32 R100, R208.reuse, R38, R176 ;  /* 0x00000026d064723c */ /* 0x044fec00000810b0 */
[C---:B----4-:R-:W-:Y:S06]  /*67c60*/  HMMA.1688.F32.TF32 R76, R208.reuse, R46, R168 ;  /* 0x0000002ed04c723c */ /* 0x050fec00000810a8 */
[----:B------:R-:W-:-:S15]  /*67c70*/  HMMA.1688.F32.TF32 R104, R208, R42, R172 ;  /* 0x0000002ad068723c */ /* 0x000fde00000810ac */
[----:B------:R-:W-:-:S02]  /*67c80*/  NOP ;  /* 0x0000000000007918 */ /* 0x000fc40000000000 */
[----:B------:R-:W-:Y:S04]  /*67c90*/  STL.64 [R1+0x460], R76 ;  /* 0x0004604c01007387 */ /* 0x000fe80000100a00 */
[----:B------:R1:W-:Y:S02]  /*67ca0*/  STL.64 [R1+0x468], R78 ;  /* 0x0004684e01007387 */ /* 0x0003e40000100a00 */
[C---:B-1----:R-:W-:Y:S02]  /*67cb0*/  HMMA.1688.F32.TF32 R76, R208.reuse, R34, R180 ;  /* 0x00000022d04c723c */ /* 0x042fe400000810b4 */
[----:B------:R-:W-:Y:S04]  /*67cc0*/  STL.64 [R1+0x470], R104 ;  /* 0x0004706801007387 */ /* 0x000fe80000100a00 */
[----:B------:R3:W-:Y:S04]  /*67cd0*/  STL.64 [R1+0x478], R106 ;  /* 0x0004786a01007387 */ /* 0x0007e80000100a00 */
[----:B------:R-:W-:Y:S04]  /*67ce0*/  STL.64 [R1+0x480], R100 ;  /* 0x0004806401007387 */ /* 0x000fe80000100a00 */
[----:B------:R1:W-:Y:S01]  /*67cf0*/  STL.64 [R1+0x488], R102 ;  /* 0x0004886601007387 */ /* 0x0003e20000100a00 */
[C---:B---3--:R-:W-:Y:S03]  /*67d00*/  HMMA.1688.F32.TF32 R104, R208.reuse, R30, R184 ;  /* 0x0000001ed068723c */ /* 0x048fe600000810b8 */
[----:B------:R-:W-:Y:S04]  /*67d10*/  LDS R184, [R0+UR12+0xc100] ;  /* 0x00c1000c00b87984 */ /* 0x000fe80008000800 */
[----:B------:R-:W-:Y:S01]  /*67d20*/  LDS R186, [R0+UR12+0xc900] ;  /* 0x00c9000c00ba7984 */ /* 0x000fe20008000800 */
[----:B-1----:R-:W-:Y:S03]  /*67d30*/  HMMA.1688.F32.TF32 R100, R208, R26, R188 ;  /* 0x0000001ad064723c */ /* 0x002fe600000810bc */
[----:B------:R-:W-:Y:S04]  /*67d40*/  STL.64 [R1+0x490], R76 ;  /* 0x0004904c01007387 */ /* 0x000fe80000100a00 */
[----:B------:R1:W-:Y:S01]  /*67d50*/  STL.64 [R1+0x498], R78 ;  /* 0x0004984e01007387 */ /* 0x0003e20000100a00 */
[----:B------:R-:W-:Y:S03]  /*67d60*/  HMMA.1688.F32.TF32 R96, R68, R38, R96 ;  /* 0x000000264460723c */ /* 0x000fe60000081060 */
[----:B------:R-:W-:Y:S04]  /*67d70*/  LDS R185, [R3+UR12+0xc100] ;  /* 0x00c1000c03b97984 */ /* 0x000fe80008000800 */
[----:B------:R-:W-:Y:S01]  /*67d80*/  LDS R187, [R3+UR12+0xc900] ;  /* 0x00c9000c03bb7984 */ /* 0x000fe20008000800 */
[----:B-1----:R-:W-:Y:S03]  /*67d90*/  HMMA.1688.F32.TF32 R76, R208, R22, R192 ;  /* 0x00000016d04c723c */ /* 0x002fe600000810c0 */
        /* <DEDUP_REMOVED lines=12> */
[----:B------:R-:W-:Y:S04]  /*67e60*/  STL.64 [R1+0x4e8], R106 ;  /* 0x0004e86a01007387 */ /* 0x000fe80000100a00 */
[----:B------:R-:W-:Y:S04]  /*67e70*/  STL.64 [R1+0x570], R100 ;  /* 0x0005706401007387 */ /* 0x000fe80000100a00 */
[----:B------:R-:W-:Y:S04]  /*67e80*/  STL.64 [R1+0x578], R102 ;  /* 0x0005786601007387 */ /* 0x000fe80000100a00 */
[----:B------:R-:W-:Y:S04]  /*67e90*/  STL [R1+0x391c], R248 ;  /* 0x00391cf801007387 */ /* 0x000fe80000100800 */
[----:B------:R-:W-:Y:S04]  /*67ea0*/  STL.64 [R1+0x560], R76 ;  /* 0x0005604c01007387 */ /* 0x000fe80000100a00 */
[----:B------:R1:W-:Y:S02]  /*67eb0*/  STL.64 [R1+0x568], R78 ;  /* 0x0005684e01007387 */ /* 0x0003e40000100a00 */
[C---:B-1----:R-:W-:Y:S02]  /*67ec0*/  HMMA.1688.F32.TF32 R76, R68.reuse, R18, R220 ;  /* 0x00000012444c723c */ /* 0x042fe400000810dc */
[----:B------:R-:W-:Y:S04]  /*67ed0*/  STL [R1+0x3918], R249 ;  /* 0x003918f901007387 */ /* 0x000fe80000100800 */
[----:B------:R-:W-:Y:S01]  /*67ee0*/  STL [R1+0x3914], R250 ;  /* 0x003914fa01007387 */ /* 0x000fe20000100800 */
[C---:B------:R-:W-:Y:S03]  /*67ef0*/  HMMA.1688.F32.TF32 R104, R68.reuse, R14, R224 ;  /* 0x0000000e4468723c */ /* 0x040fe600000810e0 */
[----:B------:R-:W-:Y:S03]  /*67f00*/  STL [R1+0x3910], R251 ;  /* 0x003910fb01007387 */ /* 0x000fe60000100800 */
[C---:B------:R-:W-:Y:S10]  /*67f10*/  HMMA.1688.F32.TF32 R100, R68.reuse, R6, R228 ;  /* 0x000000064464723c */ /* 0x040ff400000810e4 */
        /* <DEDUP_REMOVED lines=9> */
[C---:B-1----:R-:W-:Y:S01]  /*67fb0*/  HMMA.1688.F32.TF32 R76, R68.reuse, R42, R244 ;  /* 0x0000002a444c723c */ /* 0x042fe200000810f4 */
[----:B------:R-:W-:Y:S01]  /*67fc0*/  MOV R192, R216 ;  /* 0x000000d800c07202 */ /* 0x000fe20000000f00 */
[----:B------:R-:W-:Y:S01]  /*67fd0*/  IMAD.MOV.U32 R193, RZ, RZ, R217 ;  /* 0x000000ffffc17224 */ /* 0x000fe200078e00d9 */
[----:B------:R-:W-:Y:S01]  /*67fe0*/  MOV R194, R218 ;  /* 0x000000da00c27202 */ /* 0x000fe20000000f00 */
[----:B------:R-:W-:Y:S01]  /*67ff0*/  IMAD.MOV.U32 R195, RZ, RZ, R219 ;  /* 0x000000ffffc37224 */ /* 0x000fe200078e00db */
[----:B------:R-:W-:Y:S01]  /*68000*/  LDS R244, [R0+UR12+0xc180] ;  /* 0x00c1800c00f47984 */ /* 0x000fe20008000800 */
[C---:B------:R-:W-:Y:S03]  /*68010*/  HMMA.1688.F32.TF32 R104, R68.reuse, R50, R236 ;  /* 0x000000324468723c */ /* 0x040fe600000810ec */
[----:B------:R-:W-:Y:S03]  /*68020*/  LDS R237, [R252+UR12+0xc100] ;  /* 0x00c1000cfced7984 */ /* 0x000fe60008000800 */
[C---:B------:R-:W-:Y:S01]  /*68030*/  HMMA.1688.F32.TF32 R100, R68.reuse, R46, R240 ;  /* 0x0000002e4464723c */ /* 0x040fe200000810f0 */
[----:B------:R-:W-:Y:S04]  /*68040*/  LDS R239, [R252+UR12+0xc900] ;  /* 0x00c9000cfcef7984 */ /* 0x000fe80008000800 */
[----:B------:R-:W-:Y:S04]  /*68050*/  LDS R246, [R0+UR12+0xc980] ;  /* 0x00c9800c00f67984 */ /* 0x000fe80008000800 */
[----:B------:R-:W-:Y:S03]  /*68060*/  LDS R245, [R3+UR12+0xc180] ;  /* 0x00c1800c03f57984 */ /* 0x000fe60008000800 */
[----:B------:R-:W-:Y:S01]  /*68070*/  MOV R248, R76 ;  /* 0x0000004c00f87202 */ /* 0x000fe20000000f00 */
[----:B------:R-:W-:Y:S01]  /*68080*/  IMAD.MOV.U32 R249, RZ, RZ, R77 ;  /* 0x000000fffff97224 */ /* 0x000fe200078e004d */
[----:B------:R-:W-:Y:S01]  /*68090*/  MOV R250, R78 ;  /* 0x0000004e00fa7202 */ /* 0x000fe20000000f00 */
[----:B------:R-:W-:Y:S01]  /*680a0*/  IMAD.MOV.U32 R251, RZ, RZ, R79 ;  /* 0x000000fffffb7224 */ /* 0x000fe200078e004f */
[----:B------:R-:W-:Y:S01]  /*680b0*/  LDS R247, [R3+UR12+0xc980] ;  /* 0x00c9800c03f77984 */ /* 0x000fe20008000800 */
        /* <DEDUP_REMOVED lines=13> */
[----:B------:R1:W-:Y:S04]  /*68190*/  STL.64 [R1+0x218], R90 ;  /* 0x0002185a01007387 */ /* 0x0003e80000100a00 */
[----:B------:R-:W-:Y:S01]  /*681a0*/  STL.64 [R1+0x1a0], R84 ;  /* 0x0001a05401007387 */ /* 0x000fe20000100a00 */
[----:B------:R-:W-:-:S03]  /*681b0*/  MOV R80, R5 ;  /* 0x0000000500507202 */ /* 0x000fc60000000f00 */
        /* <DEDUP_REMOVED lines=8> */
[----:B------:R-:W-:Y:S04]  /*68240*/  LDS R68, [R0+UR12+0xc000] ;  /* 0x00c0000c00447984 */ /* 0x000fe80008000800 */
[----:B------:R-:W-:Y:S04]  /*68250*/  STL.64 [R1+0x140], R76 ;  /* 0x0001404c01007387 */ /* 0x000fe80000100a00 */
[----:B------:R-:W-:Y:S04]  /*68260*/  STL.64 [R1+0x148], R78 ;  /* 0x0001484e01007387 */ /* 0x000fe80000100a00 */
[----:B------:R-:W3:Y:S04]  /*68270*/  LDL.LU R5, [R1+0x393c] ;  /* 0x00393c0001057983 */ /* 0x000ee80000300800 */
[----:B------:R-:W4:Y:S04]  /*68280*/  LDL.LU R8, [R1+0x3938] ;  /* 0x0039380001087983 */ /* 0x000f280000300800 */
[----:B------:R-:W4:Y:S04]  /*68290*/  LDL.LU R9, [R1+0x3934] ;  /* 0x0039340001097983 */ /* 0x000f280000300800 */
[----:B------:R-:W4:Y:S01]  /*682a0*/  LDL.LU R2, [R1+0x3930] ;  /* 0x0039300001027983 */ /* 0x000f220000300800 */
[----:B------:R-:W-:Y:S01]  /*682b0*/  MOV R102, R29 ;  /* 0x0000001d00667202 */ /* 0x000fe20000000f00 */
[----:B------:R-:W-:-:S02]  /*682c0*/  IMAD.MOV.U32 R103, RZ, RZ, R28 ;  /* 0x000000ffff677224 */ /* 0x000fc400078e001c */
[----:B------:R-:W-:Y:S01]  /*682d0*/  LDS R70, [R0+UR12+0xc800] ;  /* 0x00c8000c00467984 */ /* 0x000fe20008000800 */
[----:B------:R-:W-:-:S03]  /*682e0*/  MOV R100, R33 ;  /* 0x0000002100647202 */ /* 0x000fc60000000f00 */
[----:B------:R-:W-:Y:S01]  /*682f0*/  LDS R69, [R3+UR12+0xc000] ;  /* 0x00c0000c03457984 */ /* 0x000fe20008000800 */
[----:B------:R-:W-:-:S03]  /*68300*/  IMAD.MOV.U32 R101, RZ, RZ, R32 ;  /* 0x000000ffff657224 */ /* 0x000fc600078e0020 */
[----:B------:R-:W-:Y:S01]  /*68310*/  LDS R71, [R3+UR12+0xc800] ;  /* 0x00c8000c03477984 */ /* 0x000fe20008000800 */
[----:B------:R-:W-:Y:S01]  /*68320*/  MOV R98, R37 ;  /* 0x0000002500627202 */ /* 0x000fe20000000f00 */
[----:B------:R-:W-:Y:S01]  /*68330*/  IMAD.MOV.U32 R99, RZ, RZ, R36 ;  /* 0x000000ffff637224 */ /* 0x000fe200078e0024 */
[----:B------:R-:W-:Y:S01]  /*68340*/  MOV R96, R41 ;  /* 0x0000002900607202 */ /* 0x000fe20000000f00 */
[----:B------:R-:W-:Y:S01]  /*68350*/  IMAD.MOV.U32 R97, RZ, RZ, R40 ;  /* 0x000000ffff617224 */ /* 0x000fe200078e0028 */
[----:B-1----:R-:W-:Y:S01]  /*68360*/  MOV R90, R45 ;  /* 0x0000002d005a7202 */ /* 0x002fe20000000f00 */
[----:B------:R-:W-:Y:S01]  /*68370*/  IMAD.MOV.U32 R91, RZ, RZ, R44 ;  /* 0x000000ffff5b7224 */ /* 0x000fe200078e002c */
[----:B------:R-:W-:Y:S01]  /*68380*/  MOV R88, R49 ;  /* 0x0000003100587202 */ /* 0x000fe20000000f00 */
[----:B------:R-:W-:Y:S01]  /*68390*/  IMAD.MOV.U32 R89, RZ, RZ, R48 ;  /* 0x000000ffff597224 */ /* 0x000fe200078e0030 */
[----:B------:R-:W-:Y:S01]  /*683a0*/  LDS R93, [R252+UR12+0xc000] ;  /* 0x00c0000cfc5d7984 */ /* 0x000fe20008000800 */
[----:B------:R-:W-:Y:S01]  /*683b0*/  IMAD.MOV.U32 R75, RZ, RZ, R52 ;  /* 0x000000ffff4b7224 */ /* 0x000fe200078e0034 */
[----:B--2---:R-:W-:Y:S01]  /*683c0*/  MOV R86, R61 ;  /* 0x0000003d00567202 */ /* 0x004fe20000000f00 */
[----:B------:R-:W-:Y:S01]  /*683d0*/  IMAD.MOV.U32 R87, RZ, RZ, R60 ;  /* 0x000000ffff577224 */ /* 0x000fe200078e003c */
[----:B------:R-:W-:Y:S01]  /*683e0*/  MOV R84, R65 ;  /* 0x0000004100547202 */ /* 0x000fe20000000f00 */
[----:B------:R-:W-:Y:S01]  /*683f0*/  IMAD.MOV.U32 R85, RZ, RZ, R64 ;  /* 0x000000ffff557224 */ /* 0x000fe200078e0040 */
[----:B------:R-:W-:Y:S01]  /*68400*/  LDS R95, [R252+UR12+0xc800] ;  /* 0x00c8000cfc5f7984 */ /* 0x000fe20008000800 */
[----:B---3--:R-:W-:Y:S01]  /*68410*/  MOV R114, R5 ;  /* 0x0000000500727202 */ /* 0x008fe20000000f00 */
[----:B----4-:R-:W-:Y:S01]  /*68420*/  IMAD.MOV.U32 R113, RZ, RZ, R8 ;  /* 0x000000ffff717224 */ /* 0x010fe200078e0008 */
[----:B------:R-:W-:Y:S01]  /*68430*/  MOV R112, R9 ;  /* 0x0000000900707202 */ /* 0x000fe20000000f00 */
[----:B------:R-:W1:Y:S04]  /*68440*/  LDSM.16.M88.4 R4, [R2+UR12+0x20180] ;  /* 0x0201800c0204783b */ /* 0x000e680008000200 */
        /* <DEDUP_REMOVED lines=66> */
[----:B------:R-:W-:Y:S04]  /*68870*/  STL.64 [R1+0xc8], R102 ;  /* 0x0000c86601007387 */ /* 0x000fe80000100a00 */
[----:B------:R1:W-:Y:S04]  /*68880*/  STL.64 [R1+0xb0], R96 ;  /* 0x0000b06001007387 */ /* 0x0003e80000100a00 */
[----:B------:R2:W-:Y:S04]  /*68890*/  STL.64 [R1+0xb8], R98 ;  /* 0x0000b86201007387 */ /* 0x0005e80000100a00 */
[----:B------:R-:W3:Y:S06]  /*688a0*/  LDL.LU R72, [R1+0x7c0] ;  /* 0x0007c00001487983 */ /* 0x000eec0000300800 */
[----:B------:R-:W-:Y:S04]  /*688b0*/  STL.64 [R1+0x90], R76 ;  /* 0x0000904c01007387 */ /* 0x000fe80000100a00 */
[----:B------:R4:W-:Y:S04]  /*688c0*/  STL.64 [R1+0x98], R78 ;  /* 0x0000984e01007387 */ /* 0x0009e80000100a00 */
[----:B------:R-:W3:Y:S04]  /*688d0*/  LDL.LU R73, [R1+0x7c4] ;  /* 0x0007c40001497983 */ /* 0x000ee80000300800 */
[----:B------:R-:W3:Y:S04]  /*688e0*/  LDL.LU R74, [R1+0x7c8] ;  /* 0x0007c800014a7983 */ /* 0x000ee80000300800 */
[----:B------:R-:W3:Y:S04]  /*688f0*/  LDL.LU R75, [R1+0x7cc] ;  /* 0x0007cc00014b7983 */ /* 0x000ee80000300800 */
[----:B-1----:R-:W3:Y:S04]  /*68900*/  LDL.LU R96, [R1+0x770] ;  /* 0x0007700001607983 */ /* 0x002ee80000300800 */
[----:B------:R-:W3:Y:S04]  /*68910*/  LDL.LU R97, [R1+0x774] ;  /* 0x0007740001617983 */ /* 0x000ee80000300800 */
[----:B--2---:R-:W2:Y:S04]  /*68920*/  LDL.LU R98, [R1+0x778] ;  /* 0x0007780001627983 */ /* 0x004ea80000300800 */
        /* <DEDUP_REMOVED lines=13> */
[C---:B----4-:R-:W-:Y:S03]  /*68a00*/  HMMA.1688.F32.TF32 R76, R68.reuse, R32, R84 ;  /* 0x00000020444c723c */ /* 0x050fe60000081054 */
[----:B------:R-:W4:Y:S04]  /*68a10*/  LDL.LU R100, [R1+0x780] ;  /* 0x0007800001647983 */ /* 0x000f280000300800 */
[----:B------:R-:W4:Y:S04]  /*68a20*/  LDL.LU R101, [R1+0x784] ;  /* 0x0007840001657983 */ /* 0x000f280000300800 */
[----:B------:R-:W4:Y:S04]  /*68a30*/  LDL.LU R102, [R1+0x788] ;  /* 0x0007880001667983 */ /* 0x000f280000300800 */
[----:B------:R-:W4:Y:S04]  /*68a40*/  LDL.LU R103, [R1+0x78c] ;  /* 0x00078c0001677983 */ /* 0x000f280000300800 */
[----:B------:R-:W4:Y:S04]  /*68a50*/  LDL.LU R88, [R1+0x5c0] ;  /* 0x0005c00001587983 */ /* 0x000f280000300800 */
[----:B------:R-:W4:Y:S01]  /*68a60*/  LDL.LU R89, [R1+0x5c4] ;  /* 0x0005c40001597983 */ /* 0x000f220000300800 */
[----:B------:R-:W-:Y:S01]  /*68a70*/  MOV R26, R76 ;  /* 0x0000004c001a7202 */ /* 0x000fe20000000f00 */
[----:B------:R-:W-:Y:S01]  /*68a80*/  IMAD.MOV.U32 R27, RZ, RZ, R77 ;  /* 0x000000ffff1b7224 */ /* 0x000fe200078e004d */
[----:B------:R-:W-:Y:S01]  /*68a90*/  MOV R22, R78 ;  /* 0x0000004e00167202 */ /* 0x000fe20000000f00 */
[----:B------:R-:W-:Y:S01]  /*68aa0*/  IMAD.MOV.U32 R23, RZ, RZ, R79 ;  /* 0x000000ffff177224 */ /* 0x000fe200078e004f */
[----:B------:R-:W4:Y:S01]  /*68ab0*/  LDL.LU R90, [R1+0x5c8] ;  /* 0x0005c800015a7983 */ /* 0x000f220000300800 */
[C---:B------:R-:W-:Y:S03]  /*68ac0*/  HMMA.1688.F32.TF32 R76, R68.reuse, R36, R80 ;  /* 0x00000024444c723c */ /* 0x040fe60000081050 */
[----:B------:R-:W4:Y:S04]  /*68ad0*/  LDL.LU R91, [R1+0x5cc] ;  /* 0x0005cc00015b7983 */ /* 0x000f280000300800 */
[----:B------:R-:W4:Y:S04]  /*68ae0*/  LDL.LU R80, [R1+0x5b0] ;  /* 0x0005b00001507983 */ /* 0x000f280000300800 */
[----:B------:R-:W4:Y:S04]  /*68af0*/  LDL.LU R81, [R1+0x5b4] ;  /* 0x0005b40001517983 */ /* 0x000f280000300800 */
[----:B------:R-:W4:Y:S04]  /*68b00*/  LDL.LU R82, [R1+0x5b8] ;  /* 0x0005b80001527983 */ /* 0x000f280000300800 */
[----:B------:R-:W4:Y:S01]  /*68b10*/  LDL.LU R83, [R1+0x5bc] ;  /* 0x0005bc0001537983 */ /* 0x000f220000300800 */
[----:B---3--:R-:W-:-:S15]  /*68b20*/  HMMA.1688.F32.TF32 R72, R68, R40, R72 ;  /* 0x000000284448723c */ /* 0x008fde0000081048 */
[----:B------:R-:W-:-:S09]  /*68b30*/  NOP ;  /* 0x0000000000007918 */ /* 0x000fd20000000000 */
[----:B------:R-:W-:Y:S01]  /*68b40*/  MOV R10, R72 ;  /* 0x00000048000a7202 */ /* 0x000fe20000000f00 */
[----:B------:R-:W-:Y:S01]  /*68b50*/  IMAD.MOV.U32 R11, RZ, RZ, R73 ;  /* 0x000000ffff0b7224 */ /* 0x000fe200078e0049 */
[----:B------:R-:W3:Y:S01]  /*68b60*/  LDL.LU R72, [R1+0x5a0] ;  /* 0x0005a00001487983 */ /* 0x000ee20000300800 */
[----:B------:R-:W-:Y:S01]  /*68b70*/  MOV R6, R74 ;  /* 0x0000004a00067202 */ /* 0x000fe20000000f00 */
[----:B------:R-:W-:Y:S02]  /*68b80*/  IMAD.MOV.U32 R7, RZ, RZ, R75 ;  /* 0x000000ffff077224 */ /* 0x000fe400078e004b */
[----:B------:R-:W3:Y:S04]  /*68b90*/  LDL.LU R73, [R1+0x5a4] ;  /* 0x0005a40001497983 */ /* 0x000ee80000300800 */
[----:B------:R-:W3:Y:S04]  /*68ba0*/  LDL.LU R74, [R1+0x5a8] ;  /* 0x0005a800014a7983 */ /* 0x000ee80000300800 */
[----:B------:R-:W3:Y:S01]  /*68bb0*/  LDL.LU R75, [R1+0x5ac] ;  /* 0x0005ac00014b7983 */ /* 0x000ee20000300800 */
[----:B------:R-:W-:Y:S01]  /*68bc0*/  MOV R18, R76 ;  /* 0x0000004c00127202 */ /* 0x000fe20000000f00 */
[----:B------:R-:W-:Y:S01]  /*68bd0*/  IMAD.MOV.U32 R19, RZ, RZ, R77 ;  /* 0x000000ffff137224 */ /* 0x000fe200078e004d */
[----:B------:R-:W-:Y:S01]  /*68be0*/  MOV R14, R78 ;  /* 0x0000004e000e7202 */ /* 0x000fe20000000f00 */
[----:B------:R-:W-:Y:S01]  /*68bf0*/  IMAD.MOV.U32 R15, RZ, RZ, R79 ;  /* 0x000000ffff0f7224 */ /* 0x000fe200078e004f */
[----:B------:R-:W3:Y:S01]  /*68c00*/  LDL.LU R84, [R1+0x590] ;  /* 0x0005900001547983 */ /* 0x000ee20000300800 */
[----:B--2---:R-:W-:Y:S03]  /*68c10*/  HMMA.1688.F32.TF32 R76, R68, R44, R112 ;  /* 0x0000002c444c723c */ /* 0x004fe60000081070 */
[----:B------:R-:W2:Y:S04]  /*68c20*/  LDL.LU R85, [R1+0x594] ;  /* 0x0005940001557983 */ /* 0x000ea80000300800 */
[----:B------:R-:W2:Y:S04]  /*68c30*/  LDL.LU R86, [R1+0x598] ;  /* 0x0005980001567983 */ /* 0x000ea80000300800 */
[----:B------:R-:W2:-:S13]  /*68c40*/  LDL.LU R87, [R1+0x59c] ;  /* 0x00059c0001577983 */ /* 0x000e9a0000300800 */
[----:B------:R-:W-:Y:S01]  /*68c50*/  MOV R38, R76 ;  /* 0x0000004c00267202 */ /* 0x000fe20000000f00 */
[----:B------:R-:W-:Y:S01]  /*68c60*/  IMAD.MOV.U32 R39, RZ, RZ, R77 ;  /* 0x000000ffff277224 */ /* 0x000fe200078e004d */
[----:B------:R-:W-:Y:S01]  /*68c70*/  MOV R34, R78 ;  /* 0x0000004e00227202 */ /* 0x000fe20000000f00 */
[----:B------:R-:W-:Y:S02]  /*68c80*/  IMAD.MOV.U32 R35, RZ, RZ, R79 ;  /* 0x000000ffff237224 */ /* 0x000fe400078e004f */
[----:B------:R-:W-:-:S15]  /*68c90*/  HMMA.1688.F32.TF32 R76, R68, R48, R108 ;  /* 0x00000030444c723c */ /* 0x000fde000008106c */
[----:B------:R-:W-:-:S08]  /*68ca0*/  NOP ;  /* 0x0000000000007918 */ /* 0x000fd00000000000 */
[----:B------:R-:W-:Y:S01]  /*68cb0*/  STL.64 [R1+0x40], R76 ;  /* 0x0000404c01007387 */ /* 0x000fe20000100a00 */
[----:B------:R-:W-:-:S03]  /*68cc0*/  MOV R46, R79 ;  /* 0x0000004f002e7202 */ /* 0x000fc60000000f00 */
[----:B------:R1:W-:Y:S02]  /*68cd0*/  STL [R1+0x48], R78 ;  /* 0x0000484e01007387 */ /* 0x0003e40000100800 */
[----:B-1----:R-:W-:-:S15]  /*68ce0*/  HMMA.1688.F32.TF32 R76, R68, R52, R104 ;  /* 0x00000034444c723c */ /* 0x002fde0000081068 */
[----:B------:R-:W-:-:S08]  /*68cf0*/  NOP ;  /* 0x0000000000007918 */ /* 0x000fd00000000000 */
[----:B------:R-:W-:Y:S01]  /*68d00*/  STL [R1+0x34], R77 ;  /* 0x0000344d01007387 */ /* 0x000fe20000100800 */
[----:B------:R-:W-:-:S03]  /*68d10*/  IMAD.MOV.U32 R47, RZ, RZ, R76 ;  /* 0x000000ffff2f7224 */ /* 0x000fc600078e004c */
[----:B------:R4:W-:Y:S02]  /*68d20*/  STL.64 [R1+0x38], R78 ;  /* 0x0000384e01007387 */ /* 0x0009e40000100a00 */
[----:B----4-:R-:W-:-:S15]  /*68d30*/  HMMA.1688.F32.TF32 R76, R68, R56, R100 ;  /* 0x00000038444c723c */ /* 0x010fde0000081064 */
[----:B------:R-:W-:-:S08]  /*68d40*/  NOP ;  /* 0x0000000000007918 */ /* 0x000fd00000000000 */
[----:B------:R1:W-:Y:S01]  /*68d50*/  STL.64 [R1+0x20], R76 ;  /* 0x0000204c01007387 */ /* 0x0003e20000100a00 */
[----:B------:R-:W-:Y:S01]  /*68d60*/  MOV R66, R78 ;  /* 0x0000004e00427202 */ /* 0x000fe20000000f00 */
[----:B------:R-:W-:Y:S02]  /*68d70*/  IMAD.MOV.U32 R67, RZ, RZ, R79 ;  /* 0x000000ffff437224 */ /* 0x000fe400078e004f */
[C---:B-1----:R-:W-:Y:S06]  /*68d80*/  HMMA.1688.F32.TF32 R76, R68.reuse, R60, R96 ;  /* 0x0000003c444c723c */ /* 0x042fec0000081060 */
[----:B------:R-:W-:Y:S01]  /*68d90*/  HMMA.1688.F32.TF32 R68, R68, R64, R88 ;  /* 0x000000404444723c */ /* 0x000fe20000081058 */
[----:B------:R-:W-:Y:S04]  /*68da0*/  LDS R88, [R0+UR12+0xc080] ;  /* 0x00c0800c00587984 */ /* 0x000fe80008000800 */
[----:B------:R-:W-:Y:S04]  /*68db0*/  LDS R90, [R0+UR12+0xc880] ;  /* 0x00c8800c005a7984 */ /* 0x000fe80008000800 */
[----:B------:R-:W-:Y:S04]  /*68dc0*/  LDS R89, [R3+UR12+0xc080] ;  /* 0x00c0800c03597984 */ /* 0x000fe80008000800 */
[----:B------:R-:W1:Y:S11]  /*68dd0*/  LDS R91, [R3+UR12+0xc880] ;  /* 0x00c8800c035b7984 */ /* 0x000e760008000800 */
[----:B------:R-:W-:Y:S01]  /*68de0*/  MOV R51, R68 ;  /* 0x0000004400337202 */ /* 0x000fe20000000f00 */
[----:B------:R-:W-:Y:S01]  /*68df0*/  IMAD.MOV.U32 R59, RZ, RZ, R69 ;  /* 0x000000ffff3b7224 */ /* 0x000fe200078e0045 */
[----:B------:R-:W-:Y:S01]  /*68e00*/  MOV R54, R70 ;  /* 0x0000004600367202 */ /* 0x000fe20000000f00 */
[----:B------:R-:W-:-:S02]  /*68e10*/  IMAD.MOV.U32 R55, RZ, RZ, R71 ;  /* 0x000000ffff377224 */ /* 0x000fc400078e0047 */
[C---:B------:R-:W-:Y:S01]  /*68e20*/  HMMA.1688.F32.TF32 R68, R92.reuse, R4, R80 ;  /* 0x000000045c44723c */ /* 0x040fe20000081050 */
[----:B------:R-:W4:Y:S04]  /*68e30*/  LDL.LU R80, [R1+0x580] ;  /* 0x0005800001507983 */ /* 0x000f280000300800 */
[----:B------:R-:W4:Y:S04]  /*68e40*/  LDL.LU R81, [R1+0x584] ;  /* 0x0005840001517983 */ /* 0x000f280000300800 */
[----:B------:R-:W4:Y:S04]  /*68e50*/  LDL.LU R82, [R1+0x588] ;  /* 0x0005880001527983 */ /* 0x000f280000300800 */
[----:B------:R-:W4:Y:S01]  /*68e60*/  LDL.LU R83, [R1+0x58c] ;  /* 0x00058c0001537983 */ /* 0x000f220000300800 */
        /* <DEDUP_REMOVED lines=29> */
[----:B------:R-:W-:-:S02]  /*69040*/  IMAD.MOV.U32 R50, RZ, RZ, R79 ;  /* 0x000000ffff327224 */ /* 0x000fc400078e004f */
[----:B--2---:R-:W-:-:S15]  /*69050*/  HMMA.1688.F32.TF32 R76, R92, R12, R84 ;  /* 0x0000000c5c4c723c */ /* 0x004fde0000081054 */
[----:B------:R-:W-:-:S08]  /*69060*/  NOP ;  /* 0x0000000000007918 */ /* 0x000fd00000000000 */
[----:B------:R-:W-:Y:S04]  /*69070*/  STL [R1+0x3870], R76 ;  /* 0x0038704c01007387 */ /* 0x000fe80000100800 */
[----:B------:R-:W-:Y:S04]  /*69080*/  STL [R1+0x386c], R77 ;  /* 0x00386c4d01007387 */ /* 0x000fe80000100800 */
[----:B------:R-:W-:Y:S04]  /*69090*/  STL [R1+0x3868], R78 ;  /* 0x0038684e01007387 */ /* 0x000fe80000100800 */
[----:B------:R3:W-:Y:S04]  /*690a0*/  STL [R1+0x3864], R79 ;  /* 0x0038644f01007387 */ /* 0x0007e80000100800 */
[----:B------:R-:W2:Y:S04]  /*690b0*/  LDL.LU R84, [R1+0x760] ;  /* 0x0007600001547983 */ /* 0x000ea80000300800 */
[----:B------:R-:W2:Y:S04]  /*690c0*/  LDL.LU R85, [R1+0x764] ;  /* 0x0007640001557983 */ /* 0x000ea80000300800 */
[----:B------:R-:W2:Y:S04]  /*690d0*/  LDL.LU R86, [R1+0x768] ;  /* 0x0007680001567983 */ /* 0x000ea80000300800 */
[----:B------:R-:W2:Y:S01]  /*690e0*/  LDL.LU R87, [R1+0x76c] ;  /* 0x00076c0001577983 */ /* 0x000ea20000300800 */
[----:B----4-:R-:W-:-:S15]  /*690f0*/  HMMA.1688.F32.TF32 R80, R92, R16, R80 ;  /* 0x000000105c50723c */ /* 0x010fde0000081050 */
[----:B------:R-:W-:-:S08]  /*69100*/  NOP ;  /* 0x0000000000007918 */ /* 0x000fd00000000000 */
[----:B------:R-:W-:Y:S04]  /*69110*/  STL [R1+0x387c], R80 ;  /* 0x00387c5001007387 */ /* 0x000fe80000100800 */
[----:B------:R-:W-:Y:S04]  /*69120*/  STL [R1+0x3878], R81 ;  /* 0x0038785101007387 */ /* 0x000fe80000100800 */
[----:B------:R-:W-:Y:S04]  /*69130*/  STL [R1+0x3874], R82 ;  /* 0x0038745201007387 */ /* 0x000fe80000100800 */
[----:B------:R-:W-:Y:S01]  /*69140*/  STL [R1+0x3850], R83 ;  /* 0x0038505301007387 */ /* 0x000fe20000100800 */
[C---:B---3--:R-:W-:Y:S06]  /*69150*/  HMMA.1688.F32.TF32 R76, R92.reuse, R20, R112 ;  /* 0x000000145c4c723c */ /* 0x048fec0000081070 */
[----:B------:R-:W-:-:S15]  /*69160*/  HMMA.1688.F32.TF32 R72, R92, R24, R108 ;  /* 0x000000185c48723c */ /* 0x000fde000008106c */
[----:B------:R-:W-:-:S02]  /*69170*/  NOP ;  /* 0x0000000000007918 */ /* 0x000fc40000000000 */
[----:B------:R3:W-:Y:S04]  /*69180*/  STL.64 [R1+0x190], R76 ;  /* 0x0001904c01007387 */ /* 0x0007e80000100a00 */
[----:B------:R-:W-:Y:S03]  /*69190*/  STL.64 [R1+0x198], R78 ;  /* 0x0001984e01007387 */ /* 0x000fe60000100a00 */
[----:B---3--:R-:W-:-:S05]  /*691a0*/  IMAD.MOV.U32 R76, RZ, RZ, R75 ;  /* 0x000000ffff4c7224 */ /* 0x008fca00078e004b */
[----:B------:R3:W-:Y:S02]  /*691b0*/  STL [R1+0x388c], R76 ;  /* 0x00388c4c01007387 */ /* 0x0007e40000100800 */
[C---:B---3--:R-:W-:Y:S06]  /*691c0*/  HMMA.1688.F32.TF32 R76, R92.reuse, R28, R104 ;  /* 0x0000001c5c4c723c */ /* 0x048fec0000081068 */
[----:B------:R-:W-:Y:S01]  /*691d0*/  HMMA.1688.F32.TF32 R96, R92, R36, R96 ;  /* 0x000000245c60723c */ /* 0x000fe20000081060 */
[----:B------:R-:W-:Y:S01]  /*691e0*/  MOV R82, R74 ;  /* 0x0000004a00527202 */ /* 0x000fe20000000f00 */
[----:B------:R-:W-:Y:S01]  /*691f0*/  IMAD.MOV.U32 R81, RZ, RZ, R73 ;  /* 0x000000ffff517224 */ /* 0x000fe200078e0049 */
[----:B------:R-:W-:-:S03]  /*69200*/  MOV R80, R72 ;  /* 0x0000004800507202 */ /* 0x000fc60000000f00 */
[----:B------:R3:W-:Y:S04]  /*69210*/  STL [R1+0x3888], R82 ;  /* 0x0038885201007387 */ /* 0x0007e80000100800 */
[----:B------:R4:W-:Y:S04]  /*69220*/  STL [R1+0x3884], R80 ;  /* 0x0038845001007387 */ /* 0x0009e80000100800 */
[----:B------:R1:W-:Y:S04]  /*69230*/  STL [R1+0x3880], R81 ;  /* 0x0038805101007387 */ /* 0x0003e80000100800 */
[----:B------:R1:W-:Y:S04]  /*69240*/  STL.64 [R1+0x170], R76 ;  /* 0x0001704c01007387 */ /* 0x0003e80000100a00 */
[----:B------:R-:W-:Y:S02]  /*69250*/  STL.64 [R1+0x178], R78 ;  /* 0x0001784e01007387 */ /* 0x000fe40000100a00 */
[----:B---3--:R-:W-:Y:S01]  /*69260*/  IMAD.MOV.U32 R82, RZ, RZ, R97 ;  /* 0x000000ffff527224 */ /* 0x008fe200078e0061 */
[----:B----4-:R-:W-:Y:S01]  /*69270*/  MOV R80, R98 ;  /* 0x0000006200507202 */ /* 0x010fe20000000f00 */
[----:B-1----:R-:W-:Y:S01]  /*69280*/  IMAD.MOV.U32 R81, RZ, RZ, R99 ;  /* 0x000000ffff517224 */ /* 0x002fe200078e0063 */
[----:B------:R-:W-:-:S02]  /*69290*/  MOV R76, R96 ;  /* 0x00000060004c7202 */ /* 0x000fc40000000f00 */
[----:B------:R-:W3:Y:S01]  /*692a0*/  LDL.LU R96, [R1+0x970] ;  /* 0x0009700001607983 */ /* 0x000ee20000300800 */
[C---:B------:R-:W-:Y:S03]  /*692b0*/  HMMA.1688.F32.TF32 R72, R92.reuse, R32, R100 ;  /* 0x000000205c48723c */ /* 0x040fe60000081064 */
        /* <DEDUP_REMOVED lines=88> */
[----:B------:R1:W-:Y:S01]  /*69840*/  STL [R1+0x3840], R87 ;  /* 0x0038405701007387 */ /* 0x0003e20000100800 */
[C---:B---3--:R-:W-:Y:S06]  /*69850*/  HMMA.1688.F32.TF32 R112, R88.reuse, R44, R112 ;  /* 0x0000002c5870723c */ /* 0x048fec0000081070 */
[C---:B----4-:R-:W-:Y:S06]  /*69860*/  HMMA.1688.F32.TF32 R116, R88.reuse, R40, R116 ;  /* 0x000000285874723c */ /* 0x050fec0000081074 */
[----:B------:R-:W-:Y:S06]  /*69870*/  HMMA.1688.F32.TF32 R128, R88, R32, R128 ;  /* 0x000000205880723c */ /* 0x000fec0000081080 */
[C---:B------:R-:W-:Y:S06]  /*69880*/  HMMA.1688.F32.TF32 R164, R92.reuse, R60, R164 ;  /* 0x0000003c5ca4723c */ /* 0x040fec00000810a4 */
[C---:B------:R-:W-:Y:S06]  /*69890*/  HMMA.1688.F32.TF32 R168, R92.reuse, R56, R168 ;  /* 0x000000385ca8723c */ /* 0x040fec00000810a8 */
[C---:B------:R-:W-:Y:S06]  /*698a0*/  HMMA.1688.F32.TF32 R180, R92.reuse, R44, R180 ;  /* 0x0000002c5cb4723c */ /* 0x040fec00000810b4 */
[C---:B------:R-:W-:Y:S06]  /*698b0*/  HMMA.1688.F32.TF32 R176, R92.reuse, R48, R176 ;  /* 0x000000305cb0723c */ /* 0x040fec00000810b0 */
[C---:B-1----:R-:W-:Y:S06]  /*698c0*/  HMMA.1688.F32.TF32 R84, R92.reuse, R52, R172 ;  /* 0x000000345c54723c */ /* 0x042fec00000810ac */
[----:B------:R-:W-:Y:S11]  /*698d0*/  HMMA.1688.F32.TF32 R92, R92, R64, R160 ;  /* 0x000000405c5c723c */ /* 0x000ff600000810a0 */
        /* <DEDUP_REMOVED lines=8> */
[----:B------:R1:W-:Y:S01]  /*69960*/  STL.64 [R1+0x1b8], R94 ;  /* 0x0001b85e01007387 */ /* 0x0003e20000100a00 */
[C---:B------:R-:W-:Y:S06]  /*69970*/  HMMA.1688.F32.TF32 R156, R88.reuse, R4, R156 ;  /* 0x00000004589c723c */ /* 0x040fec000008109c */
[C---:B-1----:R-:W-:Y:S06]  /*69980*/  HMMA.1688.F32.TF32 R92, R88.reuse, R12, R148 ;  /* 0x0000000c585c723c */ /* 0x042fec0000081094 */
[C---:B------:R-:W-:Y:S11]  /*69990*/  HMMA.1688.F32.TF32 R144, R88.reuse, R16, R144 ;  /* 0x000000105890723c */ /* 0x040ff60000081090 */
[----:B------:R-:W-:Y:S01]  /*699a0*/  STL.64 [R1+0x3a0], R156 ;  /* 0x0003a09c01007387 */ /* 0x000fe20000100a00 */
[C---:B------:R-:W-:Y:S03]  /*699b0*/  HMMA.1688.F32.TF32 R140, R88.reuse, R20, R140 ;  /* 0x00000014588c723c */ /* 0x040fe6000008108c */
[----:B------:R-:W-:Y:S04]  /*699c0*/  STL.64 [R1+0x3a8], R158 ;  /* 0x0003a89e01007387 */ /* 0x000fe80000100a00 */
        /* <DEDUP_REMOVED lines=31> */
[----:B------:R-:W2:Y:S04]  /*69bc0*/  LDL.LU R124, [R1+0x6d0] ;  /* 0x0006d000017c7983 */ /* 0x000ea80000300800 */
[----:B------:R1:W-:Y:S04]  /*69bd0*/  STL.64 [R1+0x2c0], R100 ;  /* 0x0002c06401007387 */ /* 0x0003e80000100a00 */
[----:B------:R3:W-:Y:S05]  /*69be0*/  STL.64 [R1+0x2c8], R102 ;  /* 0x0002c86601007387 */ /* 0x0007ea0000100a00 */
[----:B------:R-:W-:Y:S04]  /*69bf0*/  STL.64 [R1+0x2b0], R92 ;  /* 0x0002b05c01007387 */ /* 0x000fe80000100a00 */
[----:B------:R-:W-:Y:S04]  /*69c00*/  STL.64 [R1+0x2b8], R94 ;  /* 0x0002b85e01007387 */ /* 0x000fe80000100a00 */
        /* <DEDUP_REMOVED lines=43> */
[----:B------:R-:W-:-:S05]  /*69ec0*/  LOP3.LUT R2, R0, 0x40, RZ, 0x3c, !PT ;  /* 0x0000004000027812 */ /* 0x000fca00078e3cff */
[----:B------:R-:W-:Y:S04]  /*69ed0*/  LDS R120, [R2+UR12+0xc080] ;  /* 0x00c0800c02787984 */ /* 0x000fe80008000800 */
[----:B------:R-:W4:Y:S01]  /*69ee0*/  LDS R122, [R2+UR12+0xc880] ;  /* 0x00c8800c027a7984 */ /* 0x000f220008000800 */
[----:B------:R-:W-:Y:S01]  /*69ef0*/  IMAD.MOV.U32 R78, RZ, RZ, R73 ;  /* 0x000000ffff4e7224 */ /* 0x000fe200078e0049 */
[----:B------:R-:W-:Y:S02]  /*69f00*/  MOV R77, R72 ;  /* 0x00000048004d7202 */ /* 0x000fe40000000f00 */
[----:B------:R-:W-:Y:S01]  /*69f10*/  MOV R79, R74 ;  /* 0x0000004a004f7202 */ /* 0x000fe20000000f00 */
[----:B------:R-:W-:Y:S01]  /*69f20*/  IMAD.MOV.U32 R83, RZ, RZ, R183 ;  /* 0x000000ffff537224 */ /* 0x000fe200078e00b7 */
[----:B------:R-:W-:Y:S01]  /*69f30*/  MOV R84, R164 ;  /* 0x000000a400547202 */ /* 0x000fe20000000f00 */
[----:B------:R-:W-:Y:S01]  /*69f40*/  IMAD.MOV.U32 R85, RZ, RZ, R165 ;  /* 0x000000ffff557224 */ /* 0x000fe200078e00a5 */
[----:B------:R-:W-:Y:S01]  /*69f50*/  MOV R86, R166 ;  /* 0x000000a600567202 */ /* 0x000fe20000000f00 */
[----:B------:R-:W-:Y:S01]  /*69f60*/  IMAD.MOV.U32 R87, RZ, RZ, R167 ;  /* 0x000000ffff577224 */ /* 0x000fe200078e00a7 */
[----:B------:R-:W-:Y:S04]  /*69f70*/  LDS R236, [R2+UR12+0xc100] ;  /* 0x00c1000c02ec7984 */ /* 0x000fe80008000800 */
[----:B------:R-:W1:Y:S04]  /*69f80*/  LDS R238, [R2+UR12+0xc900] ;  /* 0x00c9000c02ee7984 */ /* 0x000e680008000800 */
[----:B------:R-:W-:Y:S04]  /*69f90*/  LDS R188, [R2+UR12+0xc180] ;  /* 0x00c1800c02bc7984 */ /* 0x000fe80008000800 */
[----:B------:R-:W1:Y:S01]  /*69fa0*/  LDS R190, [R2+UR12+0xc980] ;  /* 0x00c9800c02be7984 */ /* 0x000e620008000800 */
[----:B----4-:R-:W-:Y:S06]  /*69fb0*/  HMMA.1688.F32.TF32 R92, R120, R4, R108 ;  /* 0x00000004785c723c */ /* 0x010fec000008106c */
[----:B--2---:R-:W-:Y:S06]  /*69fc0*/  HMMA.1688.F32.TF32 R112, R88, R64, R112 ;  /* 0x000000405870723c */ /* 0x004fec0000081070 */
[----:B---3--:R-:W-:-:S15]  /*69fd0*/  HMMA.1688.F32.TF32 R88, R120, R8, R100 ;  /* 0x000000087858723c */ /* 0x008fde0000081064 */
[----:B------:R-:W-:-:S02]  /*69fe0*/  NOP ;  /* 0x0000000000007918 */ /* 0x000fc40000000000 */
[----:B------:R-:W-:Y:S04]  /*69ff0*/  STL.64 [R1+0x2a0], R112 ;  /* 0x0002a07001007387 */ /* 0x000fe80000100a00 */
[----:B------:R-:W-:Y:S04]  /*6a000*/  STL.64 [R1+0x2a8], R114 ;  /* 0x0002a87201007387 */ /* 0x000fe80000100a00 */
[----:B------:R-:W2:Y:S04]  /*6a010*/  LDL.LU R100, [R1+0x6a0] ;  /* 0x0006a00001647983 */ /* 0x000ea80000300800 */
[----:B------:R-:W-:Y:S04]  /*6a020*/  STL.64 [R1+0x290], R92 ;  /* 0x0002905c01007387 */ /* 0x000fe80000100a00 */
[----:B------:R-:W-:Y:S04]  /*6a030*/  STL.64 [R1+0x298], R94 ;  /* 0x0002985e01007387 */ /* 0x000fe80000100a00 */
[----:B------:R-:W-:Y:S04]  /*6a040*/  STL.64 [R1+0x280], R88 ;  /* 0x0002805801007387 */ /* 0x000fe80000100a00 */
[----:B------:R3:W-:Y:S04]  /*6a050*/  STL.64 [R1+0x288], R90 ;  /* 0x0002885a01007387 */ /* 0x0007e80000100a00 */
[----:B------:R-:W2:Y:S04]  /*6a060*/  LDL.LU R101, [R1+0x6a4] ;  /* 0x0006a40001657983 */ /* 0x000ea80000300800 */
[----:B------:R-:W2:Y:S01]  /*6a070*/  LDL.LU R102, [R1+0x6a8] ;  /* 0x0006a80001667983 */ /* 0x000ea20000300800 */
[C---:B---3--:R-:W-:Y:S03]  /*6a080*/  HMMA.1688.F32.TF32 R88, R120.reuse, R12, R104 ;  /* 0x0000000c7858723c */ /* 0x048fe60000081068 */
[----:B------:R-:W2:Y:S04]  /*6a090*/  LDL.LU R103, [R1+0x6ac] ;  /* 0x0006ac0001677983 */ /* 0x000ea80000300800 */
[----:B------:R-:W3:Y:S01]  /*6a0a0*/  LDL.LU R104, [R1+0x690] ;  /* 0x0006900001687983 */ /* 0x000ee20000300800 */
[----:B------:R-:W-:-:S15]  /*6a0b0*/  HMMA.1688.F32.TF32 R92, R120, R16, R140 ;  /* 0x00000010785c723c */ /* 0x000fde000008108c */
[----:B------:R-:W-:Y:S04]  /*6a0c0*/  STL.64 [R1+0x270], R88 ;  /* 0x0002705801007387 */ /* 0x000fe80000100a00 */
[----:B------:R4:W-:Y:S04]  /*6a0d0*/  STL.64 [R1+0x278], R90 ;  /* 0x0002785a01007387 */ /* 0x0009e80000100a00 */
[----:B------:R-:W3:Y:S04]  /*6a0e0*/  LDL.LU R105, [R1+0x694] ;  /* 0x0006940001697983 */ /* 0x000ee80000300800 */
[----:B------:R-:W3:Y:S01]  /*6a0f0*/  LDL.LU R106, [R1+0x698] ;  /* 0x00069800016a7983 */ /* 0x000ee20000300800 */
[C---:B----4-:R-:W-:Y:S03]  /*6a100*/  HMMA.1688.F32.TF32 R88, R120.reuse, R20, R136 ;  /* 0x000000147858723c */ /* 0x050fe60000081088 */
[----:B------:R-:W3:Y:S04]  /*6a110*/  LDL.LU R107, [R1+0x69c] ;  /* 0x00069c00016b7983 */ /* 0x000ee80000300800 */
        /* <DEDUP_REMOVED lines=9> */
[----:B------:R-:W-:Y:S04]  /*6a1b0*/  STL.64 [R1+0x260], R92 ;  /* 0x0002605c01007387 */ /* 0x000fe80000100a00 */
[----:B------:R1:W-:Y:S04]  /*6a1c0*/  STL.64 [R1+0x268], R94 ;  /* 0x0002685e01007387 */ /* 0x0003e80000100a00 */
[----:B------:R-:W-:Y:S04]  /*6a1d0*/  STL.64 [R1+0x250], R88 ;  /* 0x0002505801007387 */ /* 0x000fe80000100a00 */
[----:B------:R1:W-:Y:S02]  /*6a1e0*/  STL.64 [R1+0x258], R90 ;  /* 0x0002585a01007387 */ /* 0x0003e40000100a00 */
[C---:B-1----:R-:W-:Y:S06]  /*6a1f0*/  HMMA.1688.F32.TF32 R92, R120.reuse, R28, R128 ;  /* 0x0000001c785c723c */ /* 0x042fec0000081080 */
[----:B------:R-:W-:Y:S01]  /*6a200*/  HMMA.1688.F32.TF32 R88, R120, R32, R124 ;  /* 0x000000207858723c */ /* 0x000fe2000008107c */
[----:B------:R-:W-:Y:S04]  /*6a210*/  STL.64 [R1+0x240], R132 ;  /* 0x0002408401007387 */ /* 0x000fe80000100a00 */
[----:B------:R-:W-:-:S15]  /*6a220*/  STL.64 [R1+0x248], R134 ;  /* 0x0002488601007387 */ /* 0x000fde0000100a00 */
[----:B------:R-:W-:-:S03]  /*6a230*/  NOP ;  /* 0x0000000000007918 */ /* 0x000fc60000000000 */
[----:B------:R-:W-:Y:S04]  /*6a240*/  STL.64 [R1+0x3728], R90 ;  /* 0x0037285a01007387 */ /* 0x000fe80000100a00 */
[----:B------:R-:W-:Y:S04]  /*6a250*/  STL.64 [R1+0x230], R92 ;  /* 0x0002305c01007387 */ /* 0x000fe80000100a00 */
[----:B------:R1:W-:Y:S02]  /*6a260*/  STL.64 [R1+0x238], R94 ;  /* 0x0002385e01007387 */ /* 0x0003e40000100a00 */
[C---:B-1----:R-:W-:Y:S02]  /*6a270*/  HMMA.1688.F32.TF32 R92, R120.reuse, R36, R116 ;  /* 0x00000024785c723c */ /* 0x042fe40000081074 */
[----:B------:R1:W-:Y:S04]  /*6a280*/  STL.64 [R1+0x3720], R88 ;  /* 0x0037205801007387 */ /* 0x0003e80000100a00 */
[----:B------:R-:W-:-:S15]  /*6a290*/  HMMA.1688.F32.TF32 R96, R120, R40, R96 ;  /* 0x000000287860723c */ /* 0x000fde0000081060 */
[----:B------:R-:W-:-:S02]  /*6a2a0*/  NOP ;  /* 0x0000000000007918 */ /* 0x000fc40000000000 */
        /* <DEDUP_REMOVED lines=17> */
[----:B------:R-:W-:Y:S01]  /*6a3c0*/  STL.64 [R1+0x3768], R106 ;  /* 0x0037686a01007387 */ /* 0x000fe20000100a00 */
[C---:B------:R-:W-:Y:S03]  /*6a3d0*/  HMMA.1688.F32.TF32 R112, R120.reuse, R56, R112 ;  /* 0x000000387870723c */ /* 0x040fe60000081070 */
        /* <DEDUP_REMOVED lines=21> */
[----:B------:R-:W-:-:S15]  /*6a530*/  HMMA.1688.F32.TF32 R116, R120, R60, R116 ;  /* 0x0000003c7874723c */ /* 0x000fde0000081074 */
[----:B------:R-:W-:-:S08]  /*6a540*/  NOP ;  /* 0x0000000000007918 */ /* 0x000fd00000000000 */
[----:B------:R-:W-:Y:S01]  /*6a550*/  STL.64 [R1+0x3798], R118 ;  /* 0x0037987601007387 */ /* 0x000fe20000100a00 */
[----:B------:R-:W-:Y:S03]  /*6a560*/  HMMA.1688.F32.TF32 R120, R120, R64, R140 ;  /* 0x000000407878723c */ /* 0x000fe6000008108c */
        /* <DEDUP_REMOVED lines=19> */
[C---:B--2---:R-:W-:Y:S06]  /*6a6a0*/  HMMA.1688.F32.TF32 R124, R184.reuse, R4, R124 ;  /* 0x00000004b87c723c */ /* 0x044fec000008107c */
[C---:B---3--:R-:W-:Y:S06]  /*6a6b0*/  HMMA.1688.F32.TF32 R128, R184.reuse, R8, R128 ;  /* 0x00000008b880723c */ /* 0x048fec0000081080 */
[C---:B----4-:R-:W-:Y:S11]  /*6a6c0*/  HMMA.1688.F32.TF32 R132, R184.reuse, R12, R132 ;  /* 0x0000000cb884723c */ /* 0x050ff60000081084 */
[----:B------:R-:W-:Y:S04]  /*6a6d0*/  STL.64 [R1+0x37b8], R126 ;  /* 0x0037b87e01007387 */ /* 0x000fe80000100a00 */
[----:B------:R-:W-:Y:S04]  /*6a6e0*/  STL.64 [R1+0x37b0], R124 ;  /* 0x0037b07c01007387 */ /* 0x000fe80000100a00 */
[----:B------:R2:W-:Y:S01]  /*6a6f0*/  STL [R1+0x370c], R128 ;  /* 0x00370c8001007387 */ /* 0x0005e20000100800 */
[C---:B------:R-:W-:Y:S03]  /*6a700*/  HMMA.1688.F32.TF32 R136, R184.reuse, R16, R136 ;  /* 0x00000010b888723c */ /* 0x040fe60000081088 */
[----:B------:R3:W-:Y:S04]  /*6a710*/  STL [R1+0x3708], R129 ;  /* 0x0037088101007387 */ /* 0x0007e80000100800 */
[----:B------:R4:W-:Y:S04]  /*6a720*/  STL [R1+0x3704], R130 ;  /* 0x0037048201007387 */ /* 0x0009e80000100800 */
[----:B------:R4:W-:Y:S04]  /*6a730*/  STL [R1+0x3700], R131 ;  /* 0x0037008301007387 */ /* 0x0009e80000100800 */
[----:B------:R-:W-:Y:S04]  /*6a740*/  STL [R1+0x371c], R132 ;  /* 0x00371c8401007387 */ /* 0x000fe80000100800 */
[----:B------:R-:W-:Y:S04]  /*6a750*/  STL [R1+0x3718], R133 ;  /* 0x0037188501007387 */ /* 0x000fe80000100800 */
[----:B------:R-:W-:Y:S04]  /*6a760*/  STL [R1+0x3714], R134 ;  /* 0x0037148601007387 */ /* 0x000fe80000100800 */
[----:B------:R-:W-:Y:S04]  /*6a770*/  STL [R1+0x3710], R135 ;  /* 0x0037108701007387 */ /* 0x000fe80000100800 */
[----:B------:R-:W-:Y:S04]  /*6a780*/  STL.64 [R1+0x37c8], R138 ;  /* 0x0037c88a01007387 */ /* 0x000fe80000100a00 */
[----:B------:R-:W-:Y:S01]  /*6a790*/  STL.64 [R1+0x37c0], R136 ;  /* 0x0037c08801007387 */ /* 0x000fe20000100a00 */
[C---:B------:R-:W-:Y:S06]  /*6a7a0*/  HMMA.1688.F32.TF32 R140, R184.reuse, R20, R140 ;  /* 0x00000014b88c723c */ /* 0x040fec000008108c */
[----:B------:R-:W-:-:S15]  /*6a7b0*/  HMMA.1688.F32.TF32 R144, R184, R24, R144 ;  /* 0x00000018b890723c */ /* 0x000fde0000081090 */
[----:B------:R-:W-:-:S02]  /*6a7c0*/  NOP ;  /* 0x0000000000007918 */ /* 0x000fc40000000000 */
[----:B------:R-:W-:Y:S04]  /*6a7d0*/  STL [R1+0x36fc], R140 ;  /* 0x0036fc8c01007387 */ /* 0x000fe80000100800 */
[----:B------:R-:W-:Y:S04]  /*6a7e0*/  STL [R1+0x36f8], R141 ;  /* 0x0036f88d01007387 */ /* 0x000fe80000100800 */
        /* <DEDUP_REMOVED lines=44> */
[----:B------:R-:W4:Y:S08]  /*6aab0*/  LDL.LU R219, [R1+0x3920] ;  /* 0x0039200001db7983 */ /* 0x000f300000300800 */
[----:B------:R-:W-:Y:S04]  /*6aac0*/  STL.64 [R1+0x37e8], R150 ;  /* 0x0037e89601007387 */ /* 0x000fe80000100a00 */
[----:B------:R-:W-:Y:S01]  /*6aad0*/  STL.64 [R1+0x37e0], R148 ;  /* 0x0037e09401007387 */ /* 0x000fe20000100a00 */
[----:B-1----:R-:W-:-:S15]  /*6aae0*/  HMMA.1688.F32.TF32 R88, R236, R8, R192 ;  /* 0x00000008ec58723c */ /* 0x002fde00000810c0 */
[----:B------:R-:W-:-:S09]  /*6aaf0*/  NOP ;  /* 0x0000000000007918 */ /* 0x000fd20000000000 */
[----:B--2---:R-:W-:Y:S01]  /*6ab00*/  MOV R128, R88 ;  /* 0x0000005800807202 */ /* 0x004fe20000000f00 */
[----:B---3--:R-:W-:Y:S01]  /*6ab10*/  IMAD.MOV.U32 R129, RZ, RZ, R89 ;  /* 0x000000ffff817224 */ /* 0x008fe200078e0059 */
[----:B----4-:R-:W-:Y:S01]  /*6ab20*/  MOV R130, R90 ;  /* 0x0000005a00827202 */ /* 0x010fe20000000f00 */
[----:B------:R-:W-:Y:S01]  /*6ab30*/  IMAD.MOV.U32 R131, RZ, RZ, R91 ;  /* 0x000000ffff837224 */ /* 0x000fe200078e005b */
[C---:B------:R-:W-:Y:S06]  /*6ab40*/  HMMA.1688.F32.TF32 R156, R184.reuse, R36, R156 ;  /* 0x00000024b89c723c */ /* 0x040fec000008109c */
[C---:B------:R-:W-:Y:S06]  /*6ab50*/  HMMA.1688.F32.TF32 R152, R184.reuse, R32, R152 ;  /* 0x00000020b898723c */ /* 0x040fec0000081098 */
[----:B------:R-:W-:-:S15]  /*6ab60*/  HMMA.1688.F32.TF32 R160, R184, R40, R160 ;  /* 0x00000028b8a0723c */ /* 0x000fde00000810a0 */
[----:B------:R-:W-:-:S02]  /*6ab70*/  NOP ;  /* 0x0000000000007918 */ /* 0x000fc40000000000 */
[----:B------:R-:W-:Y:S04]  /*6ab80*/  STL.64 [R1+0x37f8], R154 ;  /* 0x0037f89a01007387 */ /* 0x000fe80000100a00 */
[----:B------:R-:W-:Y:S01]  /*6ab90*/  STL.64 [R1+0x37f0], R152 ;  /* 0x0037f09801007387 */ /* 0x000fe20000100a00 */
[C---:B------:R-:W-:Y:S06]  /*6aba0*/  HMMA.1688.F32.TF32 R164, R184.reuse, R44, R164 ;  /* 0x0000002cb8a4723c */ /* 0x040fec00000810a4 */
[----:B------:R-:W-:Y:S01]  /*6abb0*/  HMMA.1688.F32.TF32 R168, R184, R48, R168 ;  /* 0x00000030b8a8723c */ /* 0x000fe200000810a8 */
[----:B------:R-:W-:Y:S04]  /*6abc0*/  STL.64 [R1+0x3808], R158 ;  /* 0x0038089e01007387 */ /* 0x000fe80000100a00 */
[----:B------:R-:W-:Y:S04]  /*6abd0*/  STL.64 [R1+0x3800], R156 ;  /* 0x0038009c01007387 */ /* 0x000fe80000100a00 */
[----:B------:R-:W-:Y:S04]  /*6abe0*/  STL.64 [R1+0x3818], R162 ;  /* 0x003818a201007387 */ /* 0x000fe80000100a00 */
[----:B------:R-:W-:Y:S01]  /*6abf0*/  STL.64 [R1+0x3810], R160 ;  /* 0x003810a001007387 */ /* 0x000fe20000100a00 */
[----:B------:R-:W-:Y:S03]  /*6ac00*/  HMMA.1688.F32.TF32 R92, R236, R4, R208 ;  /* 0x00000004ec5c723c */ /* 0x000fe600000810d0 */
[----:B------:R-:W-:Y:S04]  /*6ac10*/  STL.64 [R1+0x3828], R166 ;  /* 0x003828a601007387 */ /* 0x000fe80000100a00 */
[----:B------:R-:W-:Y:S04]  /*6ac20*/  STL.64 [R1+0x3820], R164 ;  /* 0x003820a401007387 */ /* 0x000fe80000100a00 */
[----:B------:R-:W-:Y:S04]  /*6ac30*/  STL.64 [R1+0x3838], R170 ;  /* 0x003838aa01007387 */ /* 0x000fe80000100a00 */
[----:B------:R-:W-:Y:S08]  /*6ac40*/  STL.64 [R1+0x3830], R168 ;  /* 0x003830a801007387 */ /* 0x000ff00000100a00 */
[----:B------:R1:W-:Y:S04]  /*6ac50*/  STL.64 [R1+0x100], R92 ;  /* 0x0001005c01007387 */ /* 0x0003e80000100a00 */
[----:B------:R2:W-:Y:S04]  /*6ac60*/  STL.64 [R1+0x108], R94 ;  /* 0x0001085e01007387 */ /* 0x0005e80000100a00 */
        /* <DEDUP_REMOVED lines=57> */
[----:B------:R-:W2:Y:S03]  /*6b000*/  LDL.LU R240, [R1+0x5e0] ;  /* 0x0005e00001f07983 */ /* 0x000ea60000300800 */
[C---:B------:R-:W-:Y:S01]  /*6b010*/  HMMA.1688.F32.TF32 R176, R184.reuse, R56, R176 ;  /* 0x00000038b8b0723c */ /* 0x040fe200000810b0 */
[----:B------:R-:W2:Y:S04]  /*6b020*/  LDL.LU R241, [R1+0x5e4] ;  /* 0x0005e40001f17983 */ /* 0x000ea80000300800 */
[----:B------:R-:W2:Y:S01]  /*6b030*/  LDL.LU R242, [R1+0x5e8] ;  /* 0x0005e80001f27983 */ /* 0x000ea20000300800 */
[C---:B------:R-:W-:Y:S03]  /*6b040*/  HMMA.1688.F32.TF32 R180, R184.reuse, R60, R180 ;  /* 0x0000003cb8b4723c */ /* 0x040fe600000810b4 */
[----:B------:R-:W2:Y:S03]  /*6b050*/  LDL.LU R243, [R1+0x5ec] ;  /* 0x0005ec0001f37983 */ /* 0x000ea60000300800 */
[----:B------:R-:W-:Y:S06]  /*6b060*/  HMMA.1688.F32.TF32 R184, R184, R64, R216 ;  /* 0x00000040b8b8723c */ /* 0x000fec00000810d8 */
        /* <DEDUP_REMOVED lines=13> */
[----:B------:R-:W-:Y:S05]  /*6b140*/  STL [R1+0x36ec], R221 ;  /* 0x0036ecdd01007387 */ /* 0x000fea0000100800 */
[----:B------:R-:W-:Y:S01]  /*6b150*/  HMMA.1688.F32.TF32 R236, R236, R64, R88 ;  /* 0x00000040ecec723c */ /* 0x000fe20000081058 */
[----:B------:R-:W-:Y:S04]  /*6b160*/  STL [R1+0x36e8], R222 ;  /* 0x0036e8de01007387 */ /* 0x000fe80000100800 */
[----:B------:R-:W-:-:S12]  /*6b170*/  STL [R1+0x36e4], R223 ;  /* 0x0036e4df01007387 */ /* 0x000fd80000100800 */
        /* <DEDUP_REMOVED lines=10> */
[----:B------:R-:W2:Y:S04]  /*6b220*/  LDL.LU R89, [R1+0x4c4] ;  /* 0x0004c40001597983 */ /* 0x000ea80000300800 */
[----:B------:R-:W2:Y:S04]  /*6b230*/  LDL.LU R90, [R1+0x4c8] ;  /* 0x0004c800015a7983 */ /* 0x000ea80000300800 */
[----:B------:R-:W2:Y:S01]  /*6b240*/  LDL.LU R91, [R1+0x4cc] ;  /* 0x0004cc00015b7983 */ /* 0x000ea20000300800 */
[----:B------:R-:W-:-:S03]  /*6b250*/  MOV R140, R96 ;  /* 0x00000060008c7202 */ /* 0x000fc60000000f00 */
[----:B------:R-:W3:Y:S01]  /*6b260*/  LDL.LU R92, [R1+0x4a0] ;  /* 0x0004a000015c7983 */ /* 0x000ee20000300800 */
[----:B------:R-:W-:-:S03]  /*6b270*/  IMAD.MOV.U32 R141, RZ, RZ, R97 ;  /* 0x000000ffff8d7224 */ /* 0x000fc600078e0061 */
[----:B------:R-:W3:Y:S01]  /*6b280*/  LDL.LU R93, [R1+0x4a4] ;  /* 0x0004a400015d7983 */ /* 0x000ee20000300800 */
[----:B------:R-:W-:-:S03]  /*6b290*/  MOV R142, R98 ;  /* 0x00000062008e7202 */ /* 0x000fc60000000f00 */
[----:B------:R-:W3:Y:S01]  /*6b2a0*/  LDL.LU R94, [R1+0x4a8] ;  /* 0x0004a800015e7983 */ /* 0x000ee20000300800 */
[----:B------:R-:W-:-:S03]  /*6b2b0*/  IMAD.MOV.U32 R143, RZ, RZ, R99 ;  /* 0x000000ffff8f7224 */ /* 0x000fc600078e0063 */
        /* <DEDUP_REMOVED lines=48> */
[----:B------:R-:W4:Y:S01]  /*6b5c0*/  LDL.LU R100, [R1+0x480] ;  /* 0x0004800001647983 */ /* 0x000f220000300800 */
[----:B------:R-:W-:-:S03]  /*6b5d0*/  IMAD.MOV.U32 R135, RZ, RZ, R103 ;  /* 0x000000ffff877224 */ /* 0x000fc600078e0067 */
[----:B------:R-:W4:Y:S04]  /*6b5e0*/  LDL.LU R101, [R1+0x484] ;  /* 0x0004840001657983 */ /* 0x000f280000300800 */
[----:B------:R-:W4:Y:S04]  /*6b5f0*/  LDL.LU R102, [R1+0x488] ;  /* 0x0004880001667983 */ /* 0x000f280000300800 */
[----:B------:R-:W4:Y:S01]  /*6b600*/  LDL.LU R103, [R1+0x48c] ;  /* 0x00048c0001677983 */ /* 0x000f220000300800 */
[----:B------:R-:W-:-:S15]  /*6b610*/  HMMA.1688.F32.TF32 R240, R244, R4, R240 ;  /* 0x00000004f4f0723c */ /* 0x000fde00000810f0 */
[----:B------:R-:W-:-:S08]  /*6b620*/  NOP ;  /* 0x0000000000007918 */ /* 0x000fd00000000000 */
[----:B------:R-:W-:Y:S04]  /*6b630*/  STL [R1+0x36cc], R240 ;  /* 0x0036ccf001007387 */ /* 0x000fe80000100800 */
[----:B------:R-:W-:Y:S04]  /*6b640*/  STL [R1+0x36c8], R241 ;  /* 0x0036c8f101007387 */ /* 0x000fe80000100800 */
[----:B------:R-:W-:Y:S04]  /*6b650*/  STL [R1+0x36c4], R242 ;  /* 0x0036c4f201007387 */ /* 0x000fe80000100800 */
[----:B------:R-:W-:Y:S01]  /*6b660*/  STL [R1+0x36c0], R243 ;  /* 0x0036c0f301007387 */ /* 0x000fe20000100800 */
[C---:B--2---:R-:W-:Y:S06]  /*6b670*/  HMMA.1688.F32.TF32 R88, R244.reuse, R60, R88 ;  /* 0x0000003cf458723c */ /* 0x044fec0000081058 */
[C---:B---3--:R-:W-:Y:S06]  /*6b680*/  HMMA.1688.F32.TF32 R92, R244.reuse, R56, R92 ;  /* 0x00000038f45c723c */ /* 0x048fec000008105c */
[C---:B----4-:R-:W-:Y:S06]  /*6b690*/  HMMA.1688.F32.TF32 R96, R244.reuse, R52, R96 ;  /* 0x00000034f460723c */ /* 0x050fec0000081060 */
[C---:B------:R-:W-:Y:S06]  /*6b6a0*/  HMMA.1688.F32.TF32 R104, R244.reuse, R44, R104 ;  /* 0x0000002cf468723c */ /* 0x040fec0000081068 */
[C---:B------:R-:W-:Y:S06]  /*6b6b0*/  HMMA.1688.F32.TF32 R108, R244.reuse, R40, R108 ;  /* 0x00000028f46c723c */ /* 0x040fec000008106c */
[----:B------:R-:W-:-:S15]  /*6b6c0*/  HMMA.1688.F32.TF32 R152, R244, R8, R152 ;  /* 0x00000008f498723c */ /* 0x000fde0000081098 */
[----:B------:R-:W-:-:S08]  /*6b6d0*/  NOP ;  /* 0x0000000000007918 */ /* 0x000fd00000000000 */
[----:B------:R-:W-:Y:S01]  /*6b6e0*/  STL.64 [R1+0x220], R152 ;  /* 0x0002209801007387 */ /* 0x000fe20000100a00 */
[C---:B------:R-:W-:Y:S06]  /*6b6f0*/  HMMA.1688.F32.TF32 R136, R244.reuse, R20, R136 ;  /* 0x00000014f488723c */ /* 0x040fec0000081088 */
[C---:B------:R-:W-:Y:S06]  /*6b700*/  HMMA.1688.F32.TF32 R112, R244.reuse, R36, R112 ;  /* 0x00000024f470723c */ /* 0x040fec0000081070 */
[C---:B------:R-:W-:Y:S06]  /*6b710*/  HMMA.1688.F32.TF32 R120, R244.reuse, R28, R120 ;  /* 0x0000001cf478723c */ /* 0x040fec0000081078 */
[C---:B------:R-:W-:Y:S01]  /*6b720*/  HMMA.1688.F32.TF32 R116, R244.reuse, R32, R116 ;  /* 0x00000020f474723c */ /* 0x040fe20000081074 */
[----:B------:R-:W-:Y:S05]  /*6b730*/  STL.64 [R1+0x228], R154 ;  /* 0x0002289a01007387 */ /* 0x000fea0000100a00 */
[C---:B------:R-:W-:Y:S01]  /*6b740*/  HMMA.1688.F32.TF32 R100, R244.reuse, R48, R100 ;  /* 0x00000030f464723c */ /* 0x040fe20000081064 */
[----:B------:R-:W-:Y:S04]  /*6b750*/  STL.64 [R1+0x3e0], R136 ;  /* 0x0003e08801007387 */ /* 0x000fe80000100a00 */
[----:B------:R-:W-:Y:S06]  /*6b760*/  STL [R1+0x3e8], R138 ;  /* 0x0003e88a01007387 */ /* 0x000fec0000100800 */
[----:B------:R-:W-:Y:S06]  /*6b770*/  STL [R1+0x41c], R123 ;  /* 0x00041c7b01007387 */ /* 0x000fec0000100800 */
        /* <DEDUP_REMOVED lines=12> */
[----:B-1----:R-:W3:Y:S04]  /*6b840*/  LDL.LU R116, [R1+0x560] ;  /* 0x0005600001747983 */ /* 0x002ee80000300800 */
[----:B------:R-:W-:Y:S04]  /*6b850*/  STL.64 [R1+0x4a0], R92 ;  /* 0x0004a05c01007387 */ /* 0x000fe80000100a00 */
[----:B------:R-:W-:Y:S04]  /*6b860*/  STL.64 [R1+0x4a8], R94 ;  /* 0x0004a85e01007387 */ /* 0x000fe80000100a00 */
[----:B------:R1:W-:Y:S04]  /*6b870*/  STL.64 [R1+0x4c0], R88 ;  /* 0x0004c05801007387 */ /* 0x0003e80000100a00 */
[----:B------:R4:W-:Y:S04]  /*6b880*/  STL.64 [R1+0x4c8], R90 ;  /* 0x0004c85a01007387 */ /* 0x0009e80000100a00 */
[----:B------:R-:W3:Y:S04]  /*6b890*/  LDL.LU R117, [R1+0x564] ;  /* 0x0005640001757983 */ /* 0x000ee80000300800 */
[----:B--2---:R-:W3:Y:S04]  /*6b8a0*/  LDL.LU R118, [R1+0x568] ;  /* 0x0005680001767983 */ /* 0x004ee80000300800 */
[----:B------:R-:W3:Y:S04]  /*6b8b0*/  LDL.LU R119, [R1+0x56c] ;  /* 0x00056c0001777983 */ /* 0x000ee80000300800 */
[----:B-1----:R-:W2:Y:S04]  /*6b8c0*/  LDL.LU R88, [R1+0x4b0] ;  /* 0x0004b00001587983 */ /* 0x002ea80000300800 */
[----:B------:R-:W2:Y:S04]  /*6b8d0*/  LDL.LU R89, [R1+0x4b4] ;  /* 0x0004b40001597983 */ /* 0x000ea80000300800 */
[----:B----4-:R-:W2:Y:S04]  /*6b8e0*/  LDL.LU R90, [R1+0x4b8] ;  /* 0x0004b800015a7983 */ /* 0x010ea80000300800 */
[----:B------:R-:W2:Y:S01]  /*6b8f0*/  LDL.LU R91, [R1+0x4bc] ;  /* 0x0004bc00015b7983 */ /* 0x000ea20000300800 */
[----:B------:R-:W-:Y:S01]  /*6b900*/  HMMA.1688.F32.TF32 R124, R244, R24, R124 ;  /* 0x00000018f47c723c */ /* 0x000fe2000008107c */
[----:B------:R-:W-:Y:S01]  /*6b910*/  IMAD.MOV.U32 R237, RZ, RZ, R120 ;  /* 0x000000ffffed7224 */ /* 0x000fe200078e0078 */
[----:B------:R-:W-:Y:S01]  /*6b920*/  MOV R238, R121 ;  /* 0x0000007900ee7202 */ /* 0x000fe20000000f00 */
[----:B------:R-:W-:Y:S01]  /*6b930*/  IMAD.MOV.U32 R239, RZ, RZ, R122 ;  /* 0x000000ffffef7224 */ /* 0x000fe200078e007a */
[----:B------:R-:W-:-:S15]  /*6b940*/  MOV R240, R139 ;  /* 0x0000008b00f07202 */ /* 0x000fde0000000f00 */
[----:B------:R-:W-:-:S05]  /*6b950*/  NOP ;  /* 0x0000000000007918 */ /* 0x000fca0000000000 */
        /* <DEDUP_REMOVED lines=36> */
[----:B--2---:R-:W-:Y:S07]  /*6bba0*/  HMMA.1688.F32.TF32 R136, R244, R64, R88 ;  /* 0x00000040f488723c */ /* 0x004fee0000081058 */
[----:B------:R-:W-:-:S02]  /*6bbb0*/  MOV R88, R248 ;  /* 0x000000f800587202 */ /* 0x000fc40000000f00 */
[----:B------:R-:W2:Y:S01]  /*6bbc0*/  LDL.LU R248, [R1+0x391c] ;  /* 0x00391c0001f87983 */ /* 0x000ea20000300800 */
[----:B------:R-:W-:Y:S01]  /*6bbd0*/  IMAD.MOV.U32 R89, RZ, RZ, R249 ;  /* 0x000000ffff597224 */ /* 0x000fe200078e00f9 */
[----:B------:R-:W-:Y:S01]  /*6bbe0*/  MOV R90, R250 ;  /* 0x000000fa005a7202 */ /* 0x000fe20000000f00 */
[----:B------:R-:W-:-:S11]  /*6bbf0*/  IMAD.MOV.U32 R91, RZ, RZ, R251 ;  /* 0x000000ffff5b7224 */ /* 0x000fd600078e00fb */
[----:B------:R-:W-:Y:S04]  /*6bc00*/  STL.64 [R1+0x4b0], R136 ;  /* 0x0004b08801007387 */ /* 0x000fe80000100a00 */
[----:B------:R-:W-:Y:S04]  /*6bc10*/  STL.64 [R1+0x4b8], R138 ;  /* 0x0004b88a01007387 */ /* 0x000fe80000100a00 */
[----:B------:R-:W2:Y:S04]  /*6bc20*/  LDL.LU R249, [R1+0x3918] ;  /* 0x0039180001f97983 */ /* 0x000ea80000300800 */
[----:B------:R-:W2:Y:S04]  /*6bc30*/  LDL.LU R250, [R1+0x3914] ;  /* 0x0039140001fa7983 */ /* 0x000ea80000300800 */
[----:B------:R-:W2:Y:S01]  /*6bc40*/  LDL.LU R251, [R1+0x3910] ;  /* 0x0039100001fb7983 */ /* 0x000ea20000300800 */
[C---:B----4-:R-:W-:Y:S06]  /*6bc50*/  HMMA.1688.F32.TF32 R124, R188.reuse, R4, R124 ;  /* 0x00000004bc7c723c */ /* 0x050fec000008107c */
[C---:B---3--:R-:W-:Y:S06]  /*6bc60*/  HMMA.1688.F32.TF32 R116, R188.reuse, R12, R116 ;  /* 0x0000000cbc74723c */ /* 0x048fec0000081074 */
[C---:B------:R-:W-:Y:S11]  /*6bc70*/  HMMA.1688.F32.TF32 R120, R188.reuse, R8, R120 ;  /* 0x00000008bc78723c */ /* 0x040ff60000081078 */
[----:B------:R-:W-:Y:S04]  /*6bc80*/  STL.64 [R1+0x4e0], R124 ;  /* 0x0004e07c01007387 */ /* 0x000fe80000100a00 */
[----:B------:R-:W-:Y:S08]  /*6bc90*/  STL.64 [R1+0x4e8], R126 ;  /* 0x0004e87e01007387 */ /* 0x000ff00000100a00 */
[----:B------:R-:W-:Y:S04]  /*6bca0*/  STL.64 [R1+0x540], R120 ;  /* 0x0005407801007387 */ /* 0x000fe80000100a00 */
[----:B------:R-:W-:Y:S04]  /*6bcb0*/  STL.64 [R1+0x548], R122 ;  /* 0x0005487a01007387 */ /* 0x000fe80000100a00 */
[----:B------:R-:W-:Y:S04]  /*6bcc0*/  STL.64 [R1+0x530], R116 ;  /* 0x0005307401007387 */ /* 0x000fe80000100a00 */
[----:B------:R2:W-:Y:S01]  /*6bcd0*/  STL.64 [R1+0x538], R118 ;  /* 0x0005387601007387 */ /* 0x0005e20000100a00 */
[C---:B------:R-:W-:Y:S06]  /*6bce0*/  HMMA.1688.F32.TF32 R104, R188.reuse, R28, R104 ;  /* 0x0000001cbc68723c */ /* 0x040fec0000081068 */
[C---:B------:R-:W-:Y:S06]  /*6bcf0*/  HMMA.1688.F32.TF32 R96, R188.reuse, R36, R96 ;  /* 0x00000024bc60723c */ /* 0x040fec0000081060 */
[C---:B------:R-:W-:Y:S06]  /*6bd00*/  HMMA.1688.F32.TF32 R88, R188.reuse, R44, R88 ;  /* 0x0000002cbc58723c */ /* 0x040fec0000081058 */
[C---:B------:R-:W-:Y:S06]  /*6bd10*/  HMMA.1688.F32.TF32 R108, R188.reuse, R24, R108 ;  /* 0x00000018bc6c723c */ /* 0x040fec000008106c */
[----:B------:R-:W-:Y:S06]  /*6bd20*/  HMMA.1688.F32.TF32 R100, R188, R32, R100 ;  /* 0x00000020bc64723c */ /* 0x000fec0000081064 */
[C---:B------:R-:W-:Y:S06]  /*6bd30*/  HMMA.1688.F32.TF32 R144, R244.reuse, R16, R144 ;  /* 0x00000010f490723c */ /* 0x040fec0000081090 */
[----:B------:R-:W-:Y:S01]  /*6bd40*/  MOV R33, R88 ;  /* 0x0000005800217202 */ /* 0x000fe20000000f00 */
[----:B------:R-:W-:Y:S01]  /*6bd50*/  IMAD.MOV.U32 R32, RZ, RZ, R89 ;  /* 0x000000ffff207224 */ /* 0x000fe200078e0059 */
[----:B------:R-:W-:Y:S01]  /*6bd60*/  MOV R29, R90 ;  /* 0x0000005a001d7202 */ /* 0x000fe20000000f00 */
[----:B------:R-:W-:Y:S01]  /*6bd70*/  IMAD.MOV.U32 R28, RZ, RZ, R91 ;  /* 0x000000ffff1c7224 */ /* 0x000fe200078e005b */
[----:B------:R-:W-:Y:S01]  /*6bd80*/  HMMA.1688.F32.TF32 R148, R244, R12, R148 ;  /* 0x0000000cf494723c */ /* 0x000fe20000081094 */
[----:B------:R-:W-:Y:S04]  /*6bd90*/  LDS R244, [R0+UR12+0xd000] ;  /* 0x00d0000c00f47984 */ /* 0x000fe80008000800 */
[----:B------:R-:W-:Y:S01]  /*6bda0*/  LDS R246, [R0+UR12+0xd800] ;  /* 0x00d8000c00f67984 */ /* 0x000fe20008000800 */
[C---:B------:R-:W-:Y:S03]  /*6bdb0*/  HMMA.1688.F32.TF32 R112, R188.reuse, R20, R112 ;  /* 0x00000014bc70723c */ /* 0x040fe60000081070 */
[----:B------:R-:W-:Y:S03]  /*6bdc0*/  LDS R245, [R3+UR12+0xd000] ;  /* 0x00d0000c03f57984 */ /* 0x000fe60008000800 */
[----:B------:R-:W-:Y:S01]  /*6bdd0*/  HMMA.1688.F32.TF32 R92, R188, R40, R92 ;  /* 0x00000028bc5c723c */ /* 0x000fe2000008105c */
[----:B------:R-:W1:Y:S01]  /*6bde0*/  LDS R247, [R3+UR12+0xd800] ;  /* 0x00d8000c03f77984 */ /* 0x000e620008000800 */
[----:B------:R-:W-:Y:S01]  /*6bdf0*/  MOV R232, R144 ;  /* 0x0000009000e87202 */ /* 0x000fe20000000f00 */
[----:B------:R-:W-:Y:S01]  /*6be00*/  IMAD.MOV.U32 R233, RZ, RZ, R145 ;  /* 0x000000ffffe97224 */ /* 0x000fe200078e0091 */
[----:B------:R-:W-:Y:S01]  /*6be10*/  MOV R234, R146 ;  /* 0x0000009200ea7202 */ /* 0x000fe20000000f00 */
[----:B------:R-:W-:-:S07]  /*6be20*/  IMAD.MOV.U32 R235, RZ, RZ, R147 ;  /* 0x000000ffffeb7224 */ /* 0x000fce00078e0093 */
[----:B------:R-:W-:Y:S01]  /*6be30*/  MOV R221, R148 ;  /* 0x0000009400dd7202 */ /* 0x000fe20000000f00 */
[----:B------:R-:W-:Y:S01]  /*6be40*/  IMAD.MOV.U32 R222, RZ, RZ, R149 ;  /* 0x000000ffffde7224 */ /* 0x000fe200078e0095 */
[----:B------:R-:W-:Y:S01]  /*6be50*/  MOV R223, R150 ;  /* 0x0000009600df7202 */ /* 0x000fe20000000f00 */
[----:B------:R-:W-:-:S03]  /*6be60*/  IMAD.MOV.U32 R231, RZ, RZ, R151 ;  /* 0x000000ffffe77224 */ /* 0x000fc600078e0097 */
        /* <DEDUP_REMOVED lines=12> */
[----:B--2---:R-:W-:Y:S01]  /*6bf30*/  HMMA.1688.F32.TF32 R116, R188, R16, R248 ;  /* 0x00000010bc74723c */ /* 0x004fe200000810f8 */
[----:B------:R-:W-:Y:S04]  /*6bf40*/  LDS R248, [R2+UR12+0xd000] ;  /* 0x00d0000c02f87984 */ /* 0x000fe80008000800 */
[----:B------:R-:W-:Y:S02]  /*6bf50*/  LDS R250, [R2+UR12+0xd800] ;  /* 0x00d8000c02fa7984 */ /* 0x000fe40008000800 */
[----:B------:R-:W-:Y:S01]  /*6bf60*/  MOV R17, R106 ;  /* 0x0000006a00117202 */ /* 0x000fe20000000f00 */
[----:B------:R-:W-:Y:S01]  /*6bf70*/  IMAD.MOV.U32 R16, RZ, RZ, R107 ;  /* 0x000000ffff107224 */ /* 0x000fe200078e006b */
[----:B------:R-:W-:Y:S04]  /*6bf80*/  LDS R249, [R252+UR12+0xd000] ;  /* 0x00d0000cfcf97984 */ /* 0x000fe80008000800 */
[----:B------:R-:W2:Y:S10]  /*6bf90*/  LDS R251, [R252+UR12+0xd800] ;  /* 0x00d8000cfcfb7984 */ /* 0x000eb40008000800 */
        /* <DEDUP_REMOVED lines=8> */
[----:B---3--:R-:W3:Y:S04]  /*6c020*/  LDL.LU R104, [R1+0x90] ;  /* 0x0000900001687983 */ /* 0x008ee80000300800 */
[----:B------:R-:W3:Y:S04]  /*6c030*/  LDL.LU R105, [R1+0x94] ;  /* 0x0000940001697983 */ /* 0x000ee80000300800 */
[----:B------:R-:W3:Y:S04]  /*6c040*/  LDL.LU R106, [R1+0x98] ;  /* 0x00009800016a7983 */ /* 0x000ee80000300800 */
[----:B------:R-:W3:Y:S04]  /*6c050*/  LDL.LU R107, [R1+0x9c] ;  /* 0x00009c00016b7983 */ /* 0x000ee80000300800 */
[----:B------:R-:W3:Y:S04]  /*6c060*/  LDL.LU R88, [R1+0xc0] ;  /* 0x0000c00001587983 */ /* 0x000ee80000300800 */
[----:B------:R-:W3:Y:S01]  /*6c070*/  LDL.LU R89, [R1+0xc4] ;  /* 0x0000c40001597983 */ /* 0x000ee20000300800 */
[----:B------:R-:W-:-:S03]  /*6c080*/  MOV R5, R118 ;  /* 0x0000007600057202 */ /* 0x000fc60000000f00 */
[----:B------:R-:W3:Y:S01]  /*6c090*/  LDL.LU R90, [R1+0xc8] ;  /* 0x0000c800015a7983 */ /* 0x000ee20000300800 */
[----:B------:R-:W-:-:S03]  /*6c0a0*/  IMAD.MOV.U32 R4, RZ, RZ, R119 ;  /* 0x000000ffff047224 */ /* 0x000fc600078e0077 */
        /* <DEDUP_REMOVED lines=36> */
[----:B------:R-:W3:Y:S01]  /*6c2f0*/  LDL.LU R113, [R1+0xb4] ;  /* 0x0000b40001717983 */ /* 0x000ee20000300800 */
[----:B------:R-:W-:-:S03]  /*6c300*/  MOV R110, R30 ;  /* 0x0000001e006e7202 */ /* 0x000fc60000000f00 */
[----:B------:R-:W3:Y:S01]  /*6c310*/  LDL.LU R114, [R1+0xb8] ;  /* 0x0000b80001727983 */ /* 0x000ee20000300800 */
[----:B------:R-:W-:-:S03]  /*6c320*/  IMAD.MOV.U32 R111, RZ, RZ, R31 ;  /* 0x000000ffff6f7224 */ /* 0x000fc600078e001f */
        /* <DEDUP_REMOVED lines=8> */
[----:B------:R-:W4:Y:S01]  /*6c3b0*/  LDL.LU R31, [R1+0x3900] ;  /* 0x00390000011f7983 */ /* 0x000f220000300800 */
[----:B--2---:R-:W-:-:S03]  /*6c3c0*/  MOV R96, R18 ;  /* 0x0000001200607202 */ /* 0x004fc60000000f00 */
[----:B------:R-:W2:Y:S01]  /*6c3d0*/  LDL.LU R26, [R1+0x38fc] ;  /* 0x0038fc00011a7983 */ /* 0x000ea20000300800 */
        /* <DEDUP_REMOVED lines=8> */
[----:B------:R-:W2:Y:S04]  /*6c460*/  LDL.LU R14, [R1+0x38e4] ;  /* 0x0038e400010e7983 */ /* 0x000ea80000300800 */
[----:B------:R-:W2:Y:S04]  /*6c470*/  LDL.LU R15, [R1+0x38e0] ;  /* 0x0038e000010f7983 */ /* 0x000ea80000300800 */
[----:B------:R-:W4:Y:S04]  /*6c480*/  LDL.LU R10, [R1+0x38dc] ;  /* 0x0038dc00010a7983 */ /* 0x000f280000300800 */
[----:B------:R-:W4:Y:S04]  /*6c490*/  LDL.LU R11, [R1+0x38d8] ;  /* 0x0038d800010b7983 */ /* 0x000f280000300800 */
[----:B------:R-:W2:Y:S04]  /*6c4a0*/  LDL.LU R6, [R1+0x38d4] ;  /* 0x0038d40001067983 */ /* 0x000ea80000300800 */
[----:B------:R-:W2:Y:S01]  /*6c4b0*/  LDL.LU R7, [R1+0x38d0] ;  /* 0x0038d00001077983 */ /* 0x000ea20000300800 */
[----:B---3--:R-:W-:-:S15]  /*6c4c0*/  HMMA.1688.F32.TF32 R156, R188, R48, R156 ;  /* 0x00000030bc9c723c */ /* 0x008fde000008109c */
[----:B------:R-:W-:-:S09]  /*6c4d0*/  NOP ;  /* 0x0000000000007918 */ /* 0x000fd20000000000 */
[----:B------:R-:W-:Y:S01]  /*6c4e0*/  MOV R25, R156 ;  /* 0x0000009c00197202 */ /* 0x000fe20000000f00 */
[----:B------:R-:W-:Y:S01]  /*6c4f0*/  IMAD.MOV.U32 R24, RZ, RZ, R157 ;  /* 0x000000ffff187224 */ /* 0x000fe200078e009d */
[----:B------:R-:W-:Y:S01]  /*6c500*/  MOV R21, R158 ;  /* 0x0000009e00157202 */ /* 0x000fe20000000f00 */
[----:B------:R-:W-:Y:S02]  /*6c510*/  IMAD.MOV.U32 R20, RZ, RZ, R159 ;  /* 0x000000ffff147224 */ /* 0x000fe400078e009f */
[C---:B------:R-:W-:Y:S06]  /*6c520*/  HMMA.1688.F32.TF32 R156, R188.reuse, R52, R152 ;  /* 0x00000034bc9c723c */ /* 0x040fec0000081098 */
[C---:B------:R-:W-:Y:S06]  /*6c530*/  HMMA.1688.F32.TF32 R152, R188.reuse, R56, R148 ;  /* 0x00000038bc98723c */ /* 0x040fec0000081094 */
[C---:B------:R-:W-:Y:S06]  /*6c540*/  HMMA.1688.F32.TF32 R148, R188.reuse, R60, R144 ;  /* 0x0000003cbc94723c */ /* 0x040fec0000081090 */
[----:B------:R-:W-:Y:S05]  /*6c550*/  HMMA.1688.F32.TF32 R144, R188, R64, R136 ;  /* 0x00000040bc90723c */ /* 0x000fea0000081088 */
        /* <DEDUP_REMOVED lines=8> */
[C---:B--2---:R-:W-:Y:S06]  /*6c5e0*/  HMMA.1688.F32.TF32 R136, R244.reuse, R6, R124 ;  /* 0x00000006f488723c */ /* 0x044fec000008107c */
[C---:B----4-:R-:W-:Y:S06]  /*6c5f0*/  HMMA.1688.F32.TF32 R124, R244.reuse, R10, R120 ;  /* 0x0000000af47c723c */ /* 0x050fec0000081078 */
[C---:B------:R-:W-:Y:S06]  /*6c600*/  HMMA.1688.F32.TF32 R120, R244.reuse, R14, R116 ;  /* 0x0000000ef478723c */ /* 0x040fec0000081074 */
[----:B------:R-:W-:Y:S05]  /*6c610*/  HMMA.1688.F32.TF32 R116, R244, R18, R88 ;  /* 0x00000012f474723c */ /* 0x000fea0000081058 */
[----:B------:R-:W-:Y:S04]  /*6c620*/  STL.64 [R1+0x680], R136 ;  /* 0x0006808801007387 */ /* 0x000fe80000100a00 */
[----:B------:R-:W-:Y:S01]  /*6c630*/  STL.64 [R1+0x688], R138 ;  /* 0x0006888a01007387 */ /* 0x000fe20000100a00 */
[----:B------:R-:W-:-:S03]  /*6c640*/  MOV R88, R38 ;  /* 0x0000002600587202 */ /* 0x000fc60000000f00 */
[----:B------:R-:W-:Y:S04]  /*6c650*/  STL.64 [R1+0x670], R124 ;  /* 0x0006707c01007387 */ /* 0x000fe80000100a00 */
[----:B------:R-:W-:Y:S04]  /*6c660*/  STL.64 [R1+0x678], R126 ;  /* 0x0006787e01007387 */ /* 0x000fe80000100a00 */
[----:B------:R-:W-:Y:S01]  /*6c670*/  STL.64 [R1+0x660], R120 ;  /* 0x0006607801007387 */ /* 0x000fe20000100a00 */
[----:B------:R-:W-:-:S03]  /*6c680*/  IMAD.MOV.U32 R89, RZ, RZ, R39 ;  /* 0x000000ffff597224 */ /* 0x000fc600078e0027 */
[----:B------:R-:W-:Y:S01]  /*6c690*/  STL.64 [R1+0x668], R122 ;  /* 0x0006687a01007387 */ /* 0x000fe20000100a00 */
[----:B------:R-:W-:-:S03]  /*6c6a0*/  MOV R90, R34 ;  /* 0x00000022005a7202 */ /* 0x000fc60000000f00 */
[----:B------:R-:W2:Y:S01]  /*6c6b0*/  LDL.LU R38, [R1+0x38cc] ;  /* 0x0038cc0001267983 */ /* 0x000ea20000300800 */
[----:B------:R-:W-:-:S03]  /*6c6c0*/  IMAD.MOV.U32 R91, RZ, RZ, R35 ;  /* 0x000000ffff5b7224 */ /* 0x000fc600078e0023 */
[----:B------:R-:W-:Y:S04]  /*6c6d0*/  STL.64 [R1+0x650], R116 ;  /* 0x0006507401007387 */ /* 0x000fe80000100a00 */
[----:B------:R-:W-:Y:S04]  /*6c6e0*/  STL.64 [R1+0x658], R118 ;  /* 0x0006587601007387 */ /* 0x000fe80000100a00 */
[----:B------:R-:W2:Y:S04]  /*6c6f0*/  LDL.LU R39, [R1+0x38c8] ;  /* 0x0038c80001277983 */ /* 0x000ea80000300800 */
[----:B------:R-:W3:Y:S04]  /*6c700*/  LDL.LU R34, [R1+0x38c4] ;  /* 0x0038c40001227983 */ /* 0x000ee80000300800 */
[----:B------:R-:W3:Y:S01]  /*6c710*/  LDL.LU R35, [R1+0x38c0] ;  /* 0x0038c00001237983 */ /* 0x000ee20000300800 */
[C---:B------:R-:W-:Y:S06]  /*6c720*/  HMMA.1688.F32.TF32 R104, R244.reuse, R30, R104 ;  /* 0x0000001ef468723c */ /* 0x040fec0000081068 */
[C---:B------:R-:W-:Y:S06]  /*6c730*/  HMMA.1688.F32.TF32 R112, R244.reuse, R22, R112 ;  /* 0x00000016f470723c */ /* 0x040fec0000081070 */
[----:B------:R-:W-:-:S12]  /*6c740*/  HMMA.1688.F32.TF32 R108, R244, R26, R108 ;  /* 0x0000001af46c723c */ /* 0x000fd8000008106c */
[----:B------:R-:W-:Y:S01]  /*6c750*/  IMAD.MOV.U32 R64, RZ, RZ, R107 ;  /* 0x000000ffff407224 */ /* 0x000fe200078e006b */
[----:B------:R-:W-:-:S04]  /*6c760*/  MOV R65, R106 ;  /* 0x0000006a00417202 */ /* 0x000fc80000000f00 */
[----:B------:R-:W-:Y:S04]  /*6c770*/  STL.64 [R1+0x640], R112 ;  /* 0x0006407001007387 */ /* 0x000fe80000100a00 */
[----:B------:R-:W-:Y:S04]  /*6c780*/  STL.64 [R1+0x648], R114 ;  /* 0x0006487201007387 */ /* 0x000fe80000100a00 */
[----:B------:R-:W-:Y:S04]  /*6c790*/  STL.64 [R1+0x630], R108 ;  /* 0x0006306c01007387 */ /* 0x000fe80000100a00 */
[----:B------:R-:W-:Y:S04]  /*6c7a0*/  STL.64 [R1+0x638], R110 ;  /* 0x0006386e01007387 */ /* 0x000fe80000100a00 */
[----:B------:R1:W-:Y:S04]  /*6c7b0*/  STL.64 [R1+0x620], R104 ;  /* 0x0006206801007387 */ /* 0x0003e80000100a00 */
[----:B------:R-:W-:Y:S04]  /*6c7c0*/  STL [R1+0x3654], R64 ;  /* 0x0036544001007387 */ /* 0x000fe80000100800 */
[----:B------:R-:W-:Y:S01]  /*6c7d0*/  STL [R1+0x3650], R65 ;  /* 0x0036504101007387 */ /* 0x000fe20000100800 */
[----:B------:R-:W-:Y:S01]  /*6c7e0*/  MOV R107, R46 ;  /* 0x0000002e006b7202 */ /* 0x000fe20000000f00 */
[C---:B--2---:R-:W-:Y:S06]  /*6c7f0*/  HMMA.1688.F32.TF32 R96, R244.reuse, R38, R96 ;  /* 0x00000026f460723c */ /* 0x044fec0000081060 */
[----:B---3--:R-:W-:Y:S07]  /*6c800*/  HMMA.1688.F32.TF32 R188, R244, R34, R100 ;  /* 0x00000022f4bc723c */ /* 0x008fee0000081064 */
[----:B------:R-:W-:-:S15]  /*6c810*/  IMAD.MOV.U32 R100, RZ, RZ, R47 ;  /* 0x000000ffff647224 */ /* 0x000fde00078e002f */
[----:B------:R-:W-:-:S01]  /*6c820*/  NOP ;  /* 0x0000000000007918 */ /* 0x000fc20000000000 */
[----:B------:R-:W-:Y:S04]  /*6c830*/  STL [R1+0x3664], R188 ;  /* 0x003664bc01007387 */ /* 0x000fe80000100800 */
[----:B------:R-:W-:Y:S04]  /*6c840*/  STL [R1+0x3660], R189 ;  /* 0x003660bd01007387 */ /* 0x000fe80000100800 */
[----:B------:R-:W-:Y:S04]  /*6c850*/  STL [R1+0x365c], R190 ;  /* 0x00365cbe01007387 */ /* 0x000fe80000100800 */
[----:B------:R-:W-:Y:S04]  /*6c860*/  STL [R1+0x3658], R191 ;  /* 0x003658bf01007387 */ /* 0x000fe80000100800 */
[----:B-1----:R-:W2:Y:S04]  /*6c870*/  LDL.LU R104, [R1+0x40] ;  /* 0x0000400001687983 */ /* 0x002ea80000300800 */
[----:B------:R-:W-:Y:S04]  /*6c880*/  STL.64 [R1+0x610], R96 ;  /* 0x0006106001007387 */ /* 0x000fe80000100a00 */
[----:B------:R1:W-:Y:S04]  /*6c890*/  STL.64 [R1+0x618], R98 ;  /* 0x0006186201007387 */ /* 0x0003e80000100a00 */
[----:B------:R-:W2:Y:S04]  /*6c8a0*/  LDL.LU R105, [R1+0x44] ;  /* 0x0000440001697983 */ /* 0x000ea80000300800 */
[----:B------:R-:W2:Y:S04]  /*6c8b0*/  LDL.LU R106, [R1+0x48] ;  /* 0x00004800016a7983 */ /* 0x000ea80000300800 */
[----:B------:R-:W3:Y:S04]  /*6c8c0*/  LDL.LU R46, [R1+0x38bc] ;  /* 0x0038bc00012e7983 */ /* 0x000ee80000300800 */
[----:B------:R-:W3:Y:S01]  /*6c8d0*/  LDL.LU R47, [R1+0x38b8] ;  /* 0x0038b800012f7983 */ /* 0x000ee20000300800 */
[----:B------:R-:W-:Y:S03]  /*6c8e0*/  HMMA.1688.F32.TF32 R92, R244, R42, R92 ;  /* 0x0000002af45c723c */ /* 0x000fe6000008105c */
[----:B------:R-:W4:Y:S04]  /*6c8f0*/  LDL.LU R101, [R1+0x34] ;  /* 0x0000340001657983 */ /* 0x000f280000300800 */
[----:B------:R-:W4:Y:S04]  /*6c900*/  LDL.LU R102, [R1+0x38] ;  /* 0x0000380001667983 */ /* 0x000f280000300800 */
[----:B------:R-:W4:Y:S01]  /*6c910*/  LDL.LU R103, [R1+0x3c] ;  /* 0x00003c0001677983 */ /* 0x000f220000300800 */
[----:B-1----:R-:W-:Y:S01]  /*6c920*/  MOV R98, R66 ;  /* 0x0000004200627202 */ /* 0x002fe20000000f00 */
[----:B------:R-:W-:-:S11]  /*6c930*/  IMAD.MOV.U32 R99, RZ, RZ, R67 ;  /* 0x000000ffff637224 */ /* 0x000fd600078e0043 */
[----:B------:R-:W-:Y:S01]  /*6c940*/  IMAD.MOV.U32 R190, RZ, RZ, R92 ;  /* 0x000000ffffbe7224 */ /* 0x000fe200078e005c */
[----:B------:R-:W-:Y:S01]  /*6c950*/  MOV R191, R93 ;  /* 0x0000005d00bf7202 */ /* 0x000fe20000000f00 */
[----:B------:R-:W-:Y:S01]  /*6c960*/  IMAD.MOV.U32 R64, RZ, RZ, R94 ;  /* 0x000000ffff407224 */ /* 0x000fe200078e005e */
[----:B------:R-:W-:Y:S02]  /*6c970*/  MOV R65, R95 ;  /* 0x0000005f00417202 */ /* 0x000fe40000000f00 */
[----:B------:R-:W-:Y:S04]  /*6c980*/  STL [R1+0x3674], R190 ;  /* 0x003674be01007387 */ /* 0x000fe80000100800 */
[----:B------:R-:W-:Y:S04]  /*6c990*/  STL [R1+0x3670], R191 ;  /* 0x003670bf01007387 */ /* 0x000fe80000100800 */
[----:B------:R-:W-:Y:S04]  /*6c9a0*/  STL [R1+0x366c], R64 ;  /* 0x00366c4001007387 */ /* 0x000fe80000100800 */
[----:B------:R1:W-:Y:S01]  /*6c9b0*/  STL [R1+0x3668], R65 ;  /* 0x0036684101007387 */ /* 0x0003e20000100800 */
        /* <DEDUP_REMOVED lines=11> */
[----:B------:R-:W2:Y:S01]  /*6ca70*/  LDL.LU R50, [R1+0x38a0] ;  /* 0x0038a00001327983 */ /* 0x000ea20000300800 */
[----:B---3--:R-:W-:-:S15]  /*6ca80*/  HMMA.1688.F32.TF32 R88, R244, R46, R88 ;  /* 0x0000002ef458723c */ /* 0x008fde0000081058 */
[----:B------:R-:W-:-:S09]  /*6ca90*/  NOP ;  /* 0x0000000000007918 */ /* 0x000fd20000000000 */
[----:B------:R-:W-:Y:S02]  /*6caa0*/  MOV R61, R88 ;  /* 0x00000058003d7202 */ /* 0x000fe40000000f00 */
[----:B------:R-:W-:Y:S01]  /*6cab0*/  MOV R88, R51 ;  /* 0x0000003300587202 */ /* 0x000fe20000000f00 */
[----:B------:R-:W-:Y:S01]  /*6cac0*/  IMAD.MOV.U32 R60, RZ, RZ, R89 ;  /* 0x000000ffff3c7224 */ /* 0x000fe200078e0059 */
[----:B------:R-:W2:Y:S01]  /*6cad0*/  LDL.LU R51, [R1+0x389c] ;  /* 0x00389c0001337983 */ /* 0x000ea20000300800 */
[----:B------:R-:W-:Y:S01]  /*6cae0*/  MOV R57, R90 ;  /* 0x0000005a00397202 */ /* 0x000fe20000000f00 */
[----:B------:R-:W-:Y:S01]  /*6caf0*/  IMAD.MOV.U32 R89, RZ, RZ, R59 ;  /* 0x000000ffff597224 */ /* 0x000fe200078e003b */
[----:B------:R-:W-:Y:S01]  /*6cb00*/  MOV R90, R54 ;  /* 0x00000036005a7202 */ /* 0x000fe20000000f00 */
[----:B------:R-:W-:Y:S01]  /*6cb10*/  IMAD.MOV.U32 R56, RZ, RZ, R91 ;  /* 0x000000ffff387224 */ /* 0x000fe200078e005b */
[----:B------:R-:W4:Y:S01]  /*6cb20*/  LDL.LU R59, [R1+0x3898] ;  /* 0x00389800013b7983 */ /* 0x000f220000300800 */
[----:B------:R-:W-:-:S03]  /*6cb30*/  IMAD.MOV.U32 R91, RZ, RZ, R55 ;  /* 0x000000ffff5b7224 */ /* 0x000fc600078e0037 */
[----:B------:R-:W3:Y:S04]  /*6cb40*/  LDL.LU R54, [R1+0x3894] ;  /* 0x0038940001367983 */ /* 0x000ee80000300800 */
[----:B------:R-:W3:Y:S04]  /*6cb50*/  LDL.LU R55, [R1+0x3890] ;  /* 0x0038900001377983 */ /* 0x000ee80000300800 */
[----:B------:R-:W-:Y:S04]  /*6cb60*/  STL [R1+0x3684], R56 ;  /* 0x0036843801007387 */ /* 0x000fe80000100800 */
[----:B------:R-:W-:Y:S04]  /*6cb70*/  STL [R1+0x3680], R57 ;  /* 0x0036803901007387 */ /* 0x000fe80000100800 */
[----:B------:R-:W-:Y:S04]  /*6cb80*/  STL [R1+0x367c], R60 ;  /* 0x00367c3c01007387 */ /* 0x000fe80000100800 */
[----:B------:R1:W-:Y:S01]  /*6cb90*/  STL [R1+0x3678], R61 ;  /* 0x0036783d01007387 */ /* 0x0003e20000100800 */
[----:B------:R-:W-:Y:S01]  /*6cba0*/  MOV R108, R76 ;  /* 0x0000004c006c7202 */ /* 0x000fe20000000f00 */
[----:B------:R-:W-:Y:S01]  /*6cbb0*/  IMAD.MOV.U32 R109, RZ, RZ, R82 ;  /* 0x000000ffff6d7224 */ /* 0x000fe200078e0052 */
[----:B------:R-:W-:Y:S01]  /*6cbc0*/  MOV R110, R80 ;  /* 0x00000050006e7202 */ /* 0x000fe20000000f00 */
[----:B------:R-:W-:Y:S01]  /*6cbd0*/  IMAD.MOV.U32 R111, RZ, RZ, R81 ;  /* 0x000000ffff6f7224 */ /* 0x000fe200078e0051 */
[C---:B--2---:R-:W-:Y:S06]  /*6cbe0*/  HMMA.1688.F32.TF32 R104, R244.reuse, R50, R104 ;  /* 0x00000032f468723c */ /* 0x044fec0000081068 */
[C---:B----4-:R-:W-:Y:S06]  /*6cbf0*/  HMMA.1688.F32.TF32 R96, R244.reuse, R58, R96 ;  /* 0x0000003af460723c */ /* 0x050fec0000081060 */
[----:B---3--:R-:W-:-:S12]  /*6cc00*/  HMMA.1688.F32.TF32 R100, R244, R54, R100 ;  /* 0x00000036f464723c */ /* 0x008fd80000081064 */
[----:B------:R-:W-:Y:S01]  /*6cc10*/  IMAD.MOV.U32 R189, RZ, RZ, R107 ;  /* 0x000000ffffbd7224 */ /* 0x000fe200078e006b */
[----:B------:R-:W-:Y:S01]  /*6cc20*/  MOV R188, R106 ;  /* 0x0000006a00bc7202 */ /* 0x000fe20000000f00 */
[----:B-1----:R-:W-:Y:S01]  /*6cc30*/  IMAD.MOV.U32 R65, RZ, RZ, R105 ;  /* 0x000000ffff417224 */ /* 0x002fe200078e0069 */
[----:B------:R-:W-:Y:S02]  /*6cc40*/  MOV R64, R104 ;  /* 0x0000006800407202 */ /* 0x000fe40000000f00 */
[----:B------:R-:W-:Y:S04]  /*6cc50*/  STL [R1+0x3694], R189 ;  /* 0x003694bd01007387 */ /* 0x000fe80000100800 */
[----:B------:R-:W-:Y:S03]  /*6cc60*/  STL [R1+0x3690], R188 ;  /* 0x003690bc01007387 */ /* 0x000fe60000100800 */
[----:B------:R-:W-:Y:S01]  /*6cc70*/  IMAD.MOV.U32 R191, RZ, RZ, R103 ;  /* 0x000000ffffbf7224 */ /* 0x000fe200078e0067 */
[----:B------:R-:W-:Y:S01]  /*6cc80*/  MOV R190, R102 ;  /* 0x0000006600be7202 */ /* 0x000fe20000000f00 */
[----:B------:R1:W-:Y:S01]  /*6cc90*/  STL [R1+0x368c], R65 ;  /* 0x00368c4101007387 */ /* 0x0003e20000100800 */
[----:B------:R-:W-:Y:S01]  /*6cca0*/  IMAD.MOV.U32 R61, RZ, RZ, R101 ;  /* 0x000000ffff3d7224 */ /* 0x000fe200078e0065 */
[----:B------:R-:W-:-:S02]  /*6ccb0*/  MOV R60, R100 ;  /* 0x00000064003c7202 */ /* 0x000fc40000000f00 */
[----:B------:R2:W-:Y:S04]  /*6ccc0*/  STL [R1+0x3688], R64 ;  /* 0x0036884001007387 */ /* 0x0005e80000100800 */
[----:B------:R-:W-:Y:S01]  /*6ccd0*/  STL [R1+0x36a4], R191 ;  /* 0x0036a4bf01007387 */ /* 0x000fe20000100800 */
[----:B-1----:R-:W-:-:S03]  /*6cce0*/  MOV R65, R96 ;  /* 0x0000006000417202 */ /* 0x002fc60000000f00 */
[----:B------:R-:W-:Y:S01]  /*6ccf0*/  STL [R1+0x36a0], R190 ;  /* 0x0036a0be01007387 */ /* 0x000fe20000100800 */
[----:B--2---:R-:W-:-:S03]  /*6cd00*/  IMAD.MOV.U32 R64, RZ, RZ, R97 ;  /* 0x000000ffff407224 */ /* 0x004fc600078e0061 */
[----:B------:R1:W-:Y:S04]  /*6cd10*/  STL [R1+0x369c], R61 ;  /* 0x00369c3d01007387 */ /* 0x0003e80000100800 */
[----:B------:R2:W-:Y:S04]  /*6cd20*/  STL [R1+0x3698], R60 ;  /* 0x0036983c01007387 */ /* 0x0005e80000100800 */
[----:B------:R3:W-:Y:S04]  /*6cd30*/  STL [R1+0x36ac], R64 ;  /* 0x0036ac4001007387 */ /* 0x0007e80000100800 */
[----:B------:R4:W-:Y:S04]  /*6cd40*/  STL [R1+0x36a8], R65 ;  /* 0x0036a84101007387 */ /* 0x0009e80000100800 */
[----:B------:R-:W2:Y:S04]  /*6cd50*/  LDL.LU R76, [R1+0x388c] ;  /* 0x00388c00014c7983 */ /* 0x000ea80000300800 */
[----:B------:R-:W3:Y:S04]  /*6cd60*/  LDL.LU R82, [R1+0x3888] ;  /* 0x0038880001527983 */ /* 0x000ee80000300800 */
        /* <DEDUP_REMOVED lines=14> */
[----:B--2---:R-:W-:Y:S01]  /*6ce50*/  IMAD.MOV.U32 R123, RZ, RZ, R76 ;  /* 0x000000ffff7b7224 */ /* 0x004fe200078e004c */
[----:B---3--:R-:W-:Y:S02]  /*6ce60*/  MOV R122, R82 ;  /* 0x00000052007a7202 */ /* 0x008fe40000000f00 */
[----:B----4-:R-:W-:Y:S02]  /*6ce70*/  MOV R120, R80 ;  /* 0x0000005000787202 */ /* 0x010fe40000000f00 */
[----:B------:R-:W2:Y:S01]  /*6ce80*/  LDL.LU R80, [R1+0x387c] ;  /* 0x00387c0001507983 */ /* 0x000ea20000300800 */
[----:B------:R-:W-:-:S03]  /*6ce90*/  IMAD.MOV.U32 R121, RZ, RZ, R81 ;  /* 0x000000ffff797224 */ /* 0x000fc600078e0051 */
[----:B------:R-:W2:Y:S04]  /*6cea0*/  LDL.LU R81, [R1+0x3878] ;  /* 0x0038780001517983 */ /* 0x000ea80000300800 */
[----:B------:R-:W2:Y:S04]  /*6ceb0*/  LDL.LU R82, [R1+0x3874] ;  /* 0x0038740001527983 */ /* 0x000ea80000300800 */
        /* <DEDUP_REMOVED lines=8> */
[----:B------:R-:W2:Y:S04]  /*6cf40*/  LDL.LU R72, [R1+0x3860] ;  /* 0x0038600001487983 */ /* 0x000ea80000300800 */
[----:B------:R-:W2:Y:S04]  /*6cf50*/  LDL.LU R73, [R1+0x385c] ;  /* 0x00385c0001497983 */ /* 0x000ea80000300800 */
[----:B------:R-:W2:Y:S04]  /*6cf60*/  LDL.LU R74, [R1+0x3858] ;  /* 0x00385800014a7983 */ /* 0x000ea80000300800 */
[----:B------:R-:W2:Y:S04]  /*6cf70*/  LDL.LU R75, [R1+0x3854] ;  /* 0x00385400014b7983 */ /* 0x000ea80000300800 */
[----:B------:R-:W4:Y:S01]  /*6cf80*/  LDL.LU R83, [R1+0x3850] ;  /* 0x0038500001537983 */ /* 0x000f220000300800 */
[----:B------:R-:W-:Y:S03]  /*6cf90*/  HMMA.1688.F32.TF32 R88, R244, R66, R88 ;  /* 0x00000042f458723c */ /* 0x000fe60000081058 */
[----:B------:R-:W4:Y:S03]  /*6cfa0*/  LDL.LU R100, [R1+0x1f0] ;  /* 0x0001f00001647983 */ /* 0x000f260000300800 */
[----:B------:R-:W-:Y:S01]  /*6cfb0*/  HMMA.1688.F32.TF32 R68, R248, R6, R68 ;  /* 0x00000006f844723c */ /* 0x000fe20000081044 */
[----:B------:R-:W4:Y:S04]  /*6cfc0*/  LDL.LU R101, [R1+0x1f4] ;  /* 0x0001f40001657983 */ /* 0x000f280000300800 */
[----:B------:R-:W4:Y:S01]  /*6cfd0*/  LDL.LU R102, [R1+0x1f8] ;  /* 0x0001f80001667983 */ /* 0x000f220000300800 */
[----:B------:R-:W-:Y:S03]  /*6cfe0*/  HMMA.1688.F32.TF32 R92, R244, R62, R92 ;  /* 0x0000003ef45c723c */ /* 0x000fe6000008105c */
[----:B------:R-:W4:Y:S09]  /*6cff0*/  LDL.LU R103, [R1+0x1fc] ;  /* 0x0001fc0001677983 */ /* 0x000f320000300800 */
[----:B-1----:R-:W-:Y:S01]  /*6d000*/  MOV R61, R88 ;  /* 0x00000058003d7202 */ /* 0x002fe20000000f00 */
        /* <DEDUP_REMOVED lines=13> */
[C---:B--2---:R-:W-:Y:S06]  /*6d0e0*/  HMMA.1688.F32.TF32 R88, R248.reuse, R10, R72 ;  /* 0x0000000af858723c */ /* 0x044fec0000081048 */
[C---:B---3--:R-:W-:Y:S06]  /*6d0f0*/  HMMA.1688.F32.TF32 R72, R248.reuse, R14, R76 ;  /* 0x0000000ef848723c */ /* 0x048fec000008104c */
[----:B----4-:R-:W-:Y:S11]  /*6d100*/  HMMA.1688.F32.TF32 R68, R248, R18, R80 ;  /* 0x00000012f844723c */ /* 0x010ff60000081050 */
[----:B------:R1:W-:Y:S04]  /*6d110*/  STL.64 [R1+0xa0], R88 ;  /* 0x0000a05801007387 */ /* 0x0003e80000100a00 */
[----:B------:R2:W-:Y:S04]  /*6d120*/  STL.64 [R1+0xa8], R90 ;  /* 0x0000a85a01007387 */ /* 0x0005e80000100a00 */
[----:B------:R-:W3:Y:S04]  /*6d130*/  LDL.LU R92, [R1+0x1d0] ;  /* 0x0001d000015c7983 */ /* 0x000ee80000300800 */
[----:B------:R-:W-:Y:S04]  /*6d140*/  STL.64 [R1+0x90], R72 ;  /* 0x0000904801007387 */ /* 0x000fe80000100a00 */
[----:B------:R4:W-:Y:S04]  /*6d150*/  STL.64 [R1+0x98], R74 ;  /* 0x0000984a01007387 */ /* 0x0009e80000100a00 */
[----:B------:R-:W-:Y:S04]  /*6d160*/  STL.64 [R1+0x80], R68 ;  /* 0x0000804401007387 */ /* 0x000fe80000100a00 */
[----:B------:R-:W-:Y:S04]  /*6d170*/  STL.64 [R1+0x88], R70 ;  /* 0x0000884601007387 */ /* 0x000fe80000100a00 */
[----:B------:R-:W3:Y:S04]  /*6d180*/  LDL.LU R93, [R1+0x1d4] ;  /* 0x0001d400015d7983 */ /* 0x000ee80000300800 */
[----:B------:R-:W3:Y:S04]  /*6d190*/  LDL.LU R94, [R1+0x1d8] ;  /* 0x0001d800015e7983 */ /* 0x000ee80000300800 */
[----:B------:R-:W3:Y:S01]  /*6d1a0*/  LDL.LU R95, [R1+0x1dc] ;  /* 0x0001dc00015f7983 */ /* 0x000ee20000300800 */
[----:B-1----:R-:W-:-:S03]  /*6d1b0*/  MOV R88, R84 ;  /* 0x0000005400587202 */ /* 0x002fc60000000f00 */
[----:B------:R-:W3:Y:S01]  /*6d1c0*/  LDL.LU R96, [R1+0x1e0] ;  /* 0x0001e00001607983 */ /* 0x000ee20000300800 */
[----:B------:R-:W-:-:S03]  /*6d1d0*/  IMAD.MOV.U32 R89, RZ, RZ, R85 ;  /* 0x000000ffff597224 */ /* 0x000fc600078e0055 */
[----:B------:R-:W3:Y:S01]  /*6d1e0*/  LDL.LU R97, [R1+0x1e4] ;  /* 0x0001e40001617983 */ /* 0x000ee20000300800 */
[----:B--2---:R-:W-:-:S03]  /*6d1f0*/  MOV R90, R86 ;  /* 0x00000056005a7202 */ /* 0x004fc60000000f00 */
[----:B------:R-:W3:Y:S01]  /*6d200*/  LDL.LU R98, [R1+0x1e8] ;  /* 0x0001e80001627983 */ /* 0x000ee20000300800 */
[----:B------:R-:W-:-:S03]  /*6d210*/  IMAD.MOV.U32 R91, RZ, RZ, R87 ;  /* 0x000000ffff5b7224 */ /* 0x000fc600078e0057 */
[----:B------:R-:W3:Y:S04]  /*6d220*/  LDL.LU R99, [R1+0x1ec] ;  /* 0x0001ec0001637983 */ /* 0x000ee80000300800 */
[----:B------:R-:W2:Y:S04]  /*6d230*/  LDL.LU R84, [R1+0x384c] ;  /* 0x00384c0001547983 */ /* 0x000ea80000300800 */
[----:B------:R-:W2:Y:S04]  /*6d240*/  LDL.LU R85, [R1+0x3848] ;  /* 0x0038480001557983 */ /* 0x000ea80000300800 */
[----:B------:R-:W2:Y:S04]  /*6d250*/  LDL.LU R86, [R1+0x3844] ;  /* 0x0038440001567983 */ /* 0x000ea80000300800 */
[----:B------:R-:W2:Y:S01]  /*6d260*/  LDL.LU R87, [R1+0x3840] ;  /* 0x0038400001577983 */ /* 0x000ea20000300800 */
[C---:B----4-:R-:W-:Y:S03]  /*6d270*/  HMMA.1688.F32.TF32 R72, R248.reuse, R22, R124 ;  /* 0x00000016f848723c */ /* 0x050fe6000008107c */
[----:B------:R-:W-:Y:S03]  /*6d280*/  LDS R68, [R0+UR12+0xd080] ;  /* 0x00d0800c00447984 */ /* 0x000fe60008000800 */
[C---:B------:R-:W-:Y:S01]  /*6d290*/  HMMA.1688.F32.TF32 R80, R248.reuse, R26, R120 ;  /* 0x0000001af850723c */ /* 0x040fe20000081078 */
[----:B------:R-:W-:Y:S04]  /*6d2a0*/  LDS R70, [R0+UR12+0xd880] ;  /* 0x00d8800c00467984 */ /* 0x000fe80008000800 */
[----:B------:R-:W-:Y:S01]  /*6d2b0*/  LDS R69, [R3+UR12+0xd080] ;  /* 0x00d0800c03457984 */ /* 0x000fe20008000800 */
[C---:B------:R-:W-:Y:S03]  /*6d2c0*/  HMMA.1688.F32.TF32 R76, R248.reuse, R30, R116 ;  /* 0x0000001ef84c723c */ /* 0x040fe60000081074 */
[----:B------:R-:W1:Y:S08]  /*6d2d0*/  LDS R71, [R3+UR12+0xd880] ;  /* 0x00d8800c03477984 */ /* 0x000e700008000800 */
[----:B------:R-:W-:Y:S04]  /*6d2e0*/  STL.64 [R1+0x5a0], R72 ;  /* 0x0005a04801007387 */ /* 0x000fe80000100a00 */
[----:B------:R4:W-:Y:S04]  /*6d2f0*/  STL.64 [R1+0x5a8], R74 ;  /* 0x0005a84a01007387 */ /* 0x0009e80000100a00 */
[----:B------:R-:W-:Y:S04]  /*6d300*/  STL.64 [R1+0x3b0], R80 ;  /* 0x0003b05001007387 */ /* 0x000fe80000100a00 */
[----:B------:R1:W-:Y:S01]  /*6d310*/  STL.64 [R1+0x3b8], R82 ;  /* 0x0003b85201007387 */ /* 0x0003e20000100a00 */
[C---:B----4-:R-:W-:Y:S03]  /*6d320*/  HMMA.1688.F32.TF32 R72, R248.reuse, R34, R112 ;  /* 0x00000022f848723c */ /* 0x050fe60000081070 */
[----:B------:R-:W-:Y:S04]  /*6d330*/  STL.64 [R1+0x210], R76 ;  /* 0x0002104c01007387 */ /* 0x000fe80000100a00 */
[----:B------:R2:W-:Y:S01]  /*6d340*/  STL.64 [R1+0x218], R78 ;  /* 0x0002184e01007387 */ /* 0x0005e20000100a00 */
[----:B-1----:R-:W-:-:S15]  /*6d350*/  HMMA.1688.F32.TF32 R80, R248, R38, R108 ;  /* 0x00000026f850723c */ /* 0x002fde000008106c */
[----:B------:R-:W-:Y:S04]  /*6d360*/  STL.64 [R1+0x140], R72 ;  /* 0x0001404801007387 */ /* 0x000fe80000100a00 */
[----:B------:R-:W-:Y:S04]  /*6d370*/  STL.64 [R1+0x148], R74 ;  /* 0x0001484a01007387 */ /* 0x000fe80000100a00 */
[----:B------:R1:W-:Y:S04]  /*6d380*/  STL.64 [R1+0x130], R80 ;  /* 0x0001305001007387 */ /* 0x0003e80000100a00 */
[----:B------:R-:W-:Y:S04]  /*6d390*/  STL.64 [R1+0x138], R82 ;  /* 0x0001385201007387 */ /* 0x000fe80000100a00 */
[----:B------:R-:W-:Y:S04]  /*6d3a0*/  LDS R72, [R2+UR12+0xd080] ;  /* 0x00d0800c02487984 */ /* 0x000fe80008000800 */
[----:B------:R-:W-:Y:S04]  /*6d3b0*/  LDS R74, [R2+UR12+0xd880] ;  /* 0x00d8800c024a7984 */ /* 0x000fe80008000800 */
[----:B------:R-:W-:Y:S04]  /*6d3c0*/  LDS R73, [R252+UR12+0xd080] ;  /* 0x00d0800cfc497984 */ /* 0x000fe80008000800 */
[----:B------:R-:W4:Y:S01]  /*6d3d0*/  LDS R75, [R252+UR12+0xd880] ;  /* 0x00d8800cfc4b7984 */ /* 0x000f220008000800 */
[C---:B--2---:R-:W-:Y:S06]  /*6d3e0*/  HMMA.1688.F32.TF32 R76, R248.reuse, R42, R84 ;  /* 0x0000002af84c723c */ /* 0x044fec0000081054 */
[----:B------:R-:W-:-:S15]  /*6d3f0*/  HMMA.1688.F32.TF32 R84, R248, R46, R104 ;  /* 0x0000002ef854723c */ /* 0x000fde0000081068 */
[----:B------:R-:W-:-:S02]  /*6d400*/  NOP ;  /* 0x0000000000007918 */ /* 0x000fc40000000000 */
[----:B------:R-:W-:Y:S04]  /*6d410*/  STL.64 [R1+0x120], R76 ;  /* 0x0001204c01007387 */ /* 0x000fe80000100a00 */
[----:B------:R2:W-:Y:S01]  /*6d420*/  STL.64 [R1+0x128], R78 ;  /* 0x0001284e01007387 */ /* 0x0005e20000100a00 */
[C---:B---3--:R-:W-:Y:S03]  /*6d430*/  HMMA.1688.F32.TF32 R96, R248.reuse, R54, R96 ;  /* 0x00000036f860723c */ /* 0x048fe60000081060 */
[----:B-1----:R-:W4:Y:S03]  /*6d440*/  LDL.LU R80, [R1+0x240] ;  /* 0x0002400001507983 */ /* 0x002f260000300800 */
[C---:B--2---:R-:W-:Y:S01]  /*6d450*/  HMMA.1688.F32.TF32 R76, R248.reuse, R50, R100 ;  /* 0x00000032f84c723c */ /* 0x044fe20000081064 */
[----:B------:R-:W-:Y:S04]  /*6d460*/  STL.64 [R1+0x8f0], R84 ;  /* 0x0008f05401007387 */ /* 0x000fe80000100a00 */
[----:B------:R-:W-:Y:S01]  /*6d470*/  STL.64 [R1+0x8f8], R86 ;  /* 0x0008f85601007387 */ /* 0x000fe20000100a00 */
[----:B------:R-:W-:-:S15]  /*6d480*/  HMMA.1688.F32.TF32 R92, R248, R58, R92 ;  /* 0x0000003af85c723c */ /* 0x000fde000008105c */
[----:B------:R-:W-:-:S02]  /*6d490*/  NOP ;  /* 0x0000000000007918 */ /* 0x000fc40000000000 */
[----:B------:R-:W-:Y:S04]  /*6d4a0*/  STL.64 [R1+0x8e0], R76 ;  /* 0x0008e04c01007387 */ /* 0x000fe80000100a00 */
[----:B------:R1:W-:Y:S04]  /*6d4b0*/  STL.64 [R1+0x8e8], R78 ;  /* 0x0008e84e01007387 */ /* 0x0003e80000100a00 */
[----:B------:R-:W4:Y:S04]  /*6d4c0*/  LDL.LU R81, [R1+0x244] ;  /* 0x0002440001517983 */ /* 0x000f280000300800 */
[----:B------:R-:W4:Y:S01]  /*6d4d0*/  LDL.LU R82, [R1+0x248] ;  /* 0x0002480001527983 */ /* 0x000f220000300800 */
[-C--:B-1----:R-:W-:Y:S03]  /*6d4e0*/  HMMA.1688.F32.TF32 R76, R248, R62.reuse, R88 ;  /* 0x0000003ef84c723c */ /* 0x082fe60000081058 */
        /* <DEDUP_REMOVED lines=9> */
[----:B------:R1:W-:Y:S04]  /*6d580*/  STL.64 [R1+0x8d0], R96 ;  /* 0x0008d06001007387 */ /* 0x0003e80000100a00 */
[----:B------:R1:W-:Y:S04]  /*6d590*/  STL.64 [R1+0x8d8], R98 ;  /* 0x0008d86201007387 */ /* 0x0003e80000100a00 */
[----:B-1----:R-:W2:Y:S04]  /*6d5a0*/  LDL.LU R96, [R1+0x2a0] ;  /* 0x0002a00001607983 */ /* 0x002ea80000300800 */
[----:B------:R-:W-:Y:S04]  /*6d5b0*/  STL.64 [R1+0x8c0], R92 ;  /* 0x0008c05c01007387 */ /* 0x000fe80000100a00 */
[----:B------:R-:W-:Y:S04]  /*6d5c0*/  STL.64 [R1+0x8c8], R94 ;  /* 0x0008c85e01007387 */ /* 0x000fe80000100a00 */
[----:B------:R1:W-:Y:S04]  /*6d5d0*/  STL.64 [R1+0x8b0], R76 ;  /* 0x0008b04c01007387 */ /* 0x0003e80000100a00 */
[----:B------:R1:W-:Y:S04]  /*6d5e0*/  STL.64 [R1+0x8b8], R78 ;  /* 0x0008b84e01007387 */ /* 0x0003e80000100a00 */
        /* <DEDUP_REMOVED lines=75> */
[C---:B----4-:R-:W-:Y:S06]  /*6daa0*/  HMMA.1688.F32.TF32 R100, R68.reuse, R62, R100 ;  /* 0x0000003e4464723c */ /* 0x050fec0000081064 */
[C---:B---3--:R-:W-:Y:S06]  /*6dab0*/  HMMA.1688.F32.TF32 R108, R68.reuse, R54, R108 ;  /* 0x00000036446c723c */ /* 0x048fec000008106c */
[C---:B--2---:R-:W-:Y:S06]  /*6dac0*/  HMMA.1688.F32.TF32 R112, R68.reuse, R50, R112 ;  /* 0x000000324470723c */ /* 0x044fec0000081070 */
[C---:B------:R-:W-:Y:S06]  /*6dad0*/  HMMA.1688.F32.TF32 R116, R68.reuse, R46, R116 ;  /* 0x0000002e4474723c */ /* 0x040fec0000081074 */
[C---:B------:R-:W-:Y:S06]  /*6dae0*/  HMMA.1688.F32.TF32 R124, R68.reuse, R38, R124 ;  /* 0x00000026447c723c */ /* 0x040fec000008107c */
[C---:B------:R-:W-:Y:S06]  /*6daf0*/  HMMA.1688.F32.TF32 R136, R68.reuse, R34, R136 ;  /* 0x000000224488723c */ /* 0x040fec0000081088 */
[C---:B------:R-:W-:Y:S06]  /*6db00*/  HMMA.1688.F32.TF32 R144, R68.reuse, R30, R144 ;  /* 0x0000001e4490723c */ /* 0x040fec0000081090 */
[----:B------:R-:W-:Y:S06]  /*6db10*/  HMMA.1688.F32.TF32 R152, R68, R22, R152 ;  /* 0x000000164498723c */ /* 0x000fec0000081098 */
[----:B------:R-:W-:Y:S01]  /*6db20*/  HMMA.1688.F32.TF32 R76, R248, R66, R76 ;  /* 0x00000042f84c723c */ /* 0x000fe2000008104c */
[----:B------:R-:W2:Y:S05]  /*6db30*/  LDL.LU R248, [R1+0x260] ;  /* 0x0002600001f87983 */ /* 0x000eaa0000300800 */
[C---:B------:R-:W-:Y:S06]  /*6db40*/  HMMA.1688.F32.TF32 R156, R68.reuse, R18, R156 ;  /* 0x00000012449c723c */ /* 0x040fec000008109c */
[C---:B------:R-:W-:Y:S06]  /*6db50*/  HMMA.1688.F32.TF32 R160, R68.reuse, R14, R160 ;  /* 0x0000000e44a0723c */ /* 0x040fec00000810a0 */
[C---:B------:R-:W-:Y:S05]  /*6db60*/  HMMA.1688.F32.TF32 R168, R68.reuse, R6, R168 ;  /* 0x0000000644a8723c */ /* 0x040fea00000810a8 */
[----:B------:R-:W-:Y:S01]  /*6db70*/  STL.64 [R1+0x1a0], R76 ;  /* 0x0001a04c01007387 */ /* 0x000fe20000100a00 */
[C---:B------:R-:W-:Y:S03]  /*6db80*/  HMMA.1688.F32.TF32 R164, R68.reuse, R10, R164 ;  /* 0x0000000a44a4723c */ /* 0x040fe600000810a4 */
[----:B------:R-:W-:Y:S04]  /*6db90*/  STL.64 [R1+0x1a8], R78 ;  /* 0x0001a84e01007387 */ /* 0x000fe80000100a00 */
[----:B------:R-:W2:Y:S04]  /*6dba0*/  LDL.LU R249, [R1+0x264] ;  /* 0x0002640001f97983 */ /* 0x000ea80000300800 */
[----:B------:R-:W2:Y:S04]  /*6dbb0*/  LDL.LU R250, [R1+0x268] ;  /* 0x0002680001fa7983 */ /* 0x000ea80000300800 */
[----:B------:R-:W2:Y:S01]  /*6dbc0*/  LDL.LU R251, [R1+0x26c] ;  /* 0x00026c0001fb7983 */ /* 0x000ea20000300800 */
[-C--:B------:R-:W-:Y:S03]  /*6dbd0*/  HMMA.1688.F32.TF32 R148, R68, R26.reuse, R148 ;  /* 0x0000001a4494723c */ /* 0x080fe60000081094 */
[----:B------:R-:W-:Y:S04]  /*6dbe0*/  STL.64 [R1+0x8a0], R168 ;  /* 0x0008a0a801007387 */ /* 0x000fe80000100a00 */
[----:B------:R1:W-:Y:S01]  /*6dbf0*/  STL.64 [R1+0x8a8], R170 ;  /* 0x0008a8aa01007387 */ /* 0x0003e20000100a00 */
[----:B------:R-:W-:Y:S03]  /*6dc00*/  HMMA.1688.F32.TF32 R80, R72, R26, R80 ;  /* 0x0000001a4850723c */ /* 0x000fe60000081050 */
[----:B------:R-:W-:Y:S04]  /*6dc10*/  LDS R76, [R0+UR12+0xd100] ;  /* 0x00d1000c004c7984 */ /* 0x000fe80008000800 */
        /* <DEDUP_REMOVED lines=8> */
[----:B------:R-:W4:Y:S04]  /*6dca0*/  LDS R79, [R3+UR12+0xd900] ;  /* 0x00d9000c034f7984 */ /* 0x000f280008000800 */
        /* <DEDUP_REMOVED lines=55> */
[----:B------:R-:W3:Y:S04]  /*6e020*/  LDL.LU.64 R98, [R1+0x3748] ;  /* 0x0037480001627983 */ /* 0x000ee80000300a00 */
[----:B------:R-:W3:Y:S04]  /*6e030*/  LDL.LU.64 R96, [R1+0x3740] ;  /* 0x0037400001607983 */ /* 0x000ee80000300a00 */
[----:B------:R1:W-:Y:S04]  /*6e040*/  STL.64 [R1+0x1d0], R68 ;  /* 0x0001d04401007387 */ /* 0x0003e80000100a00 */
[----:B------:R2:W-:Y:S04]  /*6e050*/  STL.64 [R1+0x1d8], R70 ;  /* 0x0001d84601007387 */ /* 0x0005e80000100a00 */
[----:B-1----:R-:W4:Y:S04]  /*6e060*/  LDL.LU R68, [R1+0x270] ;  /* 0x0002700001447983 */ /* 0x002f280000300800 */
[----:B------:R-:W4:Y:S04]  /*6e070*/  LDL.LU R69, [R1+0x274] ;  /* 0x0002740001457983 */ /* 0x000f280000300800 */
[----:B--2---:R-:W4:Y:S04]  /*6e080*/  LDL.LU R70, [R1+0x278] ;  /* 0x0002780001467983 */ /* 0x004f280000300800 */
[----:B------:R-:W4:Y:S01]  /*6e090*/  LDL.LU R71, [R1+0x27c] ;  /* 0x00027c0001477983 */ /* 0x000f220000300800 */
[C---:B------:R-:W-:Y:S06]  /*6e0a0*/  HMMA.1688.F32.TF32 R92, R72.reuse, R6, R92 ;  /* 0x00000006485c723c */ /* 0x040fec000008105c */
[----:B------:R-:W-:-:S15]  /*6e0b0*/  HMMA.1688.F32.TF32 R88, R72, R10, R88 ;  /* 0x0000000a4858723c */ /* 0x000fde0000081058 */
[----:B------:R-:W-:-:S02]  /*6e0c0*/  NOP ;  /* 0x0000000000007918 */ /* 0x000fc40000000000 */
[----:B------:R-:W-:Y:S04]  /*6e0d0*/  STL.64 [R1+0x1c0], R92 ;  /* 0x0001c05c01007387 */ /* 0x000fe80000100a00 */
[----:B------:R1:W-:Y:S04]  /*6e0e0*/  STL.64 [R1+0x1c8], R94 ;  /* 0x0001c85e01007387 */ /* 0x0003e80000100a00 */
[----:B-1----:R-:W2:Y:S04]  /*6e0f0*/  LDL.LU.64 R94, [R1+0x3738] ;  /* 0x00373800015e7983 */ /* 0x002ea80000300a00 */
[----:B------:R-:W2:Y:S04]  /*6e100*/  LDL.LU.64 R92, [R1+0x3730] ;  /* 0x00373000015c7983 */ /* 0x000ea80000300a00 */
[----:B------:R-:W-:Y:S04]  /*6e110*/  STL.64 [R1+0x1f0], R88 ;  /* 0x0001f05801007387 */ /* 0x000fe80000100a00 */
[----:B------:R1:W-:Y:S04]  /*6e120*/  STL.64 [R1+0x1f8], R90 ;  /* 0x0001f85a01007387 */ /* 0x0003e80000100a00 */
[----:B-1----:R-:W3:Y:S04]  /*6e130*/  LDL.LU.64 R90, [R1+0x3728] ;  /* 0x00372800015a7983 */ /* 0x002ee80000300a00 */
[----:B------:R-:W3:Y:S01]  /*6e140*/  LDL.LU.64 R88, [R1+0x3720] ;  /* 0x0037200001587983 */ /* 0x000ee20000300a00 */
[C---:B------:R-:W-:Y:S06]  /*6e150*/  HMMA.1688.F32.TF32 R248, R72.reuse, R18, R248 ;  /* 0x0000001248f8723c */ /* 0x040fec00000810f8 */
[----:B----4-:R-:W-:-:S15]  /*6e160*/  HMMA.1688.F32.TF32 R68, R72, R14, R68 ;  /* 0x0000000e4844723c */ /* 0x010fde0000081044 */
[----:B------:R-:W-:-:S08]  /*6e170*/  NOP ;  /* 0x0000000000007918 */ /* 0x000fd00000000000 */
[----:B------:R-:W-:Y:S04]  /*6e180*/  STL.64 [R1+0x2c0], R68 ;  /* 0x0002c04401007387 */ /* 0x000fe80000100a00 */
[----:B------:R1:W-:Y:S02]  /*6e190*/  STL.64 [R1+0x2c8], R70 ;  /* 0x0002c84601007387 */ /* 0x0003e40000100a00 */
[C---:B-1----:R-:W-:Y:S02]  /*6e1a0*/  HMMA.1688.F32.TF32 R68, R72.reuse, R22, R84 ;  /* 0x000000164844723c */ /* 0x042fe40000081054 */
[----:B------:R-:W-:Y:S04]  /*6e1b0*/  STL.64 [R1+0x300], R248 ;  /* 0x000300f801007387 */ /* 0x000fe80000100a00 */
[----:B------:R-:W-:Y:S01]  /*6e1c0*/  STL.64 [R1+0x308], R250 ;  /* 0x000308fa01007387 */ /* 0x000fe20000100a00 */
[----:B------:R-:W-:-:S15]  /*6e1d0*/  HMMA.1688.F32.TF32 R84, R72, R30, R244 ;  /* 0x0000001e4854723c */ /* 0x000fde00000810f4 */
[----:B------:R-:W-:-:S01]  /*6e1e0*/  NOP ;  /* 0x0000000000007918 */ /* 0x000fc20000000000 */
[----:B------:R-:W-:Y:S04]  /*6e1f0*/  STL.64 [R1+0x3a0], R68 ;  /* 0x0003a04401007387 */ /* 0x000fe80000100a00 */
[----:B------:R3:W-:Y:S02]  /*6e200*/  STL.64 [R1+0x3a8], R70 ;  /* 0x0003a84601007387 */ /* 0x0007e40000100a00 */
[C---:B---3--:R-:W-:Y:S02]  /*6e210*/  HMMA.1688.F32.TF32 R68, R72.reuse, R34, R88 ;  /* 0x000000224844723c */ /* 0x048fe40000081058 */
[----:B------:R-:W-:Y:S04]  /*6e220*/  STL.64 [R1+0x390], R80 ;  /* 0x0003905001007387 */ /* 0x000fe80000100a00 */
[----:B------:R2:W-:Y:S04]  /*6e230*/  STL.64 [R1+0x398], R82 ;  /* 0x0003985201007387 */ /* 0x0005e80000100a00 */
[----:B------:R-:W-:Y:S04]  /*6e240*/  STL.64 [R1+0x380], R84 ;  /* 0x0003805401007387 */ /* 0x000fe80000100a00 */
[----:B------:R1:W-:Y:S01]  /*6e250*/  STL.64 [R1+0x388], R86 ;  /* 0x0003885601007387 */ /* 0x0003e20000100a00 */
[C---:B--2---:R-:W-:Y:S08]  /*6e260*/  HMMA.1688.F32.TF32 R80, R72.reuse, R38, R92 ;  /* 0x000000264850723c */ /* 0x044ff0000008105c */
[----:B------:R-:W-:Y:S01]  /*6e270*/  STL.64 [R1+0x370], R68 ;  /* 0x0003704401007387 */ /* 0x000fe20000100a00 */
[C---:B-1----:R-:W-:Y:S03]  /*6e280*/  HMMA.1688.F32.TF32 R84, R72.reuse, R42, R96 ;  /* 0x0000002a4854723c */ /* 0x042fe60000081060 */
        /* <DEDUP_REMOVED lines=10> */
[C---:B-1----:R-:W-:Y:S11]  /*6e330*/  HMMA.1688.F32.TF32 R68, R72.reuse, R58, R112 ;  /* 0x0000003a4844723c */ /* 0x042ff60000081070 */
[----:B------:R-:W-:Y:S04]  /*6e340*/  STL.64 [R1+0x330], R80 ;  /* 0x0003305001007387 */ /* 0x000fe80000100a00 */
[----:B------:R1:W-:Y:S04]  /*6e350*/  STL.64 [R1+0x338], R82 ;  /* 0x0003385201007387 */ /* 0x0003e80000100a00 */
[----:B------:R-:W-:Y:S04]  /*6e360*/  STL.64 [R1+0x310], R84 ;  /* 0x0003105401007387 */ /* 0x000fe80000100a00 */
[----:B------:R-:W-:Y:S01]  /*6e370*/  STL.64 [R1+0x318], R86 ;  /* 0x0003185601007387 */ /* 0x000fe20000100a00 */
[C---:B-1----:R-:W-:Y:S06]  /*6e380*/  HMMA.1688.F32.TF32 R80, R72.reuse, R62, R116 ;  /* 0x0000003e4850723c */ /* 0x042fec0000081074 */
[----:B------:R-:W-:Y:S01]  /*6e390*/  HMMA.1688.F32.TF32 R72, R72, R66, R120 ;  /* 0x000000424848723c */ /* 0x000fe20000081078 */
[----:B------:R-:W-:Y:S04]  /*6e3a0*/  STL.64 [R1+0x2f0], R68 ;  /* 0x0002f04401007387 */ /* 0x000fe80000100a00 */
[----:B------:R1:W-:Y:S02]  /*6e3b0*/  STL.64 [R1+0x2f8], R70 ;  /* 0x0002f84601007387 */ /* 0x0003e40000100a00 */
[----:B-1----:R-:W-:Y:S10]  /*6e3c0*/  HMMA.1688.F32.TF32 R68, R76, R6, R124 ;  /* 0x000000064c44723c */ /* 0x002ff4000008107c */
[----:B------:R1:W-:Y:S04]  /*6e3d0*/  STL.64 [R1+0x2e0], R80 ;  /* 0x0002e05001007387 */ /* 0x0003e80000100a00 */
[----:B------:R2:W-:Y:S04]  /*6e3e0*/  STL.64 [R1+0x2e8], R82 ;  /* 0x0002e85201007387 */ /* 0x0005e80000100a00 */
[----:B------:R-:W-:Y:S01]  /*6e3f0*/  STL.64 [R1+0x2d0], R72 ;  /* 0x0002d04801007387 */ /* 0x000fe20000100a00 */
[----:B-1----:R-:W-:-:S03]  /*6e400*/  MOV R80, R132 ;  /* 0x0000008400507202 */ /* 0x002fc60000000f00 */
[----:B------:R-:W-:Y:S01]  /*6e410*/  STL.64 [R1+0x2d8], R74 ;  /* 0x0002d84a01007387 */ /* 0x000fe20000100a00 */
[----:B------:R-:W-:-:S03]  /*6e420*/  IMAD.MOV.U32 R81, RZ, RZ, R133 ;  /* 0x000000ffff517224 */ /* 0x000fc600078e0085 */
[----:B------:R-:W3:Y:S01]  /*6e430*/  LDL.LU R132, [R1+0x371c] ;  /* 0x00371c0001847983 */ /* 0x000ee20000300800 */
[----:B--2---:R-:W-:Y:S01]  /*6e440*/  MOV R82, R134 ;  /* 0x0000008600527202 */ /* 0x004fe20000000f00 */
[----:B------:R-:W-:Y:S01]  /*6e450*/  IMAD.MOV.U32 R83, RZ, RZ, R135 ;  /* 0x000000ffff537224 */ /* 0x000fe200078e0087 */
[----:B------:R-:W-:Y:S01]  /*6e460*/  MOV R84, R128 ;  /* 0x0000008000547202 */ /* 0x000fe20000000f00 */
[----:B------:R-:W-:Y:S01]  /*6e470*/  IMAD.MOV.U32 R85, RZ, RZ, R129 ;  /* 0x000000ffff557224 */ /* 0x000fe200078e0081 */
[----:B------:R-:W-:Y:S04]  /*6e480*/  STL.64 [R1+0x2b0], R68 ;  /* 0x0002b04401007387 */ /* 0x000fe80000100a00 */
[----:B------:R1:W-:Y:S04]  /*6e490*/  STL.64 [R1+0x2b8], R70 ;  /* 0x0002b84601007387 */ /* 0x0003e80000100a00 */
[----:B------:R-:W3:Y:S01]  /*6e4a0*/  LDL.LU R133, [R1+0x3718] ;  /* 0x0037180001857983 */ /* 0x000ee20000300800 */
[----:B------:R-:W-:-:S03]  /*6e4b0*/  MOV R86, R130 ;  /* 0x0000008200567202 */ /* 0x000fc60000000f00 */
[----:B------:R-:W3:Y:S01]  /*6e4c0*/  LDL.LU R134, [R1+0x3714] ;  /* 0x0037140001867983 */ /* 0x000ee20000300800 */
[----:B------:R-:W-:-:S03]  /*6e4d0*/  IMAD.MOV.U32 R87, RZ, RZ, R131 ;  /* 0x000000ffff577224 */ /* 0x000fc600078e0083 */
[----:B------:R-:W3:Y:S04]  /*6e4e0*/  LDL.LU R135, [R1+0x3710] ;  /* 0x0037100001877983 */ /* 0x000ee80000300800 */
[----:B------:R-:W2:Y:S04]  /*6e4f0*/  LDL.LU R128, [R1+0x370c] ;  /* 0x00370c0001807983 */ /* 0x000ea80000300800 */
[----:B------:R-:W2:Y:S04]  /*6e500*/  LDL.LU R129, [R1+0x3708] ;  /* 0x0037080001817983 */ /* 0x000ea80000300800 */
[----:B------:R-:W2:Y:S04]  /*6e510*/  LDL.LU R130, [R1+0x3704] ;  /* 0x0037040001827983 */ /* 0x000ea80000300800 */
[----:B------:R-:W2:Y:S01]  /*6e520*/  LDL.LU R131, [R1+0x3700] ;  /* 0x0037000001837983 */ /* 0x000ea20000300800 */
        /* <DEDUP_REMOVED lines=12> */
[C---:B-1----:R-:W-:Y:S01]  /*6e5f0*/  HMMA.1688.F32.TF32 R68, R76.reuse, R18, R136 ;  /* 0x000000124c44723c */ /* 0x042fe20000081088 */
        /* <DEDUP_REMOVED lines=9> */
[----:B------:R-:W-:Y:S04]  /*6e690*/  LDS R126, [R0+UR12+0xd980] ;  /* 0x00d9800c007e7984 */ /* 0x000fe80008000800 */
[----:B------:R-:W-:Y:S04]  /*6e6a0*/  LDS R125, [R3+UR12+0xd180] ;  /* 0x00d1800c037d7984 */ /* 0x000fe80008000800 */
[----:B------:R-:W-:Y:S01]  /*6e6b0*/  LDS R127, [R3+UR12+0xd980] ;  /* 0x00d9800c037f7984 */ /* 0x000fe20008000800 */
[C---:B---3--:R-:W-:Y:S06]  /*6e6c0*/  HMMA.1688.F32.TF32 R88, R76.reuse, R14, R132 ;  /* 0x0000000e4c58723c */ /* 0x048fec0000081084 */
[----:B--2---:R-:W-:-:S15]  /*6e6d0*/  HMMA.1688.F32.TF32 R72, R76, R10, R128 ;  /* 0x0000000a4c48723c */ /* 0x004fde0000081080 */
[----:B------:R-:W-:-:S08]  /*6e6e0*/  NOP ;  /* 0x0000000000007918 */ /* 0x000fd00000000000 */
[----:B------:R-:W-:Y:S04]  /*6e6f0*/  STL.64 [R1+0x1b0], R72 ;  /* 0x0001b04801007387 */ /* 0x000fe80000100a00 */
[----:B------:R-:W-:Y:S04]  /*6e700*/  STL.64 [R1+0x1b8], R74 ;  /* 0x0001b84a01007387 */ /* 0x000fe80000100a00 */
[----:B------:R-:W-:Y:S01]  /*6e710*/  STL.64 [R1+0x190], R88 ;  /* 0x0001905801007387 */ /* 0x000fe20000100a00 */
[C---:B----4-:R-:W-:Y:S03]  /*6e720*/  HMMA.1688.F32.TF32 R92, R76.reuse, R22, R140 ;  /* 0x000000164c5c723c */ /* 0x050fe6000008108c */
        /* <DEDUP_REMOVED lines=8> */
[----:B------:R1:W-:Y:S04]  /*6e7b0*/  STL.64 [R1+0x598], R94 ;  /* 0x0005985e01007387 */ /* 0x0003e80000100a00 */
[----:B------:R-:W-:Y:S04]  /*6e7c0*/  LDS R73, [R252+UR12+0xd100] ;  /* 0x00d1000cfc497984 */ /* 0x000fe80008000800 */
[----:B------:R-:W2:Y:S01]  /*6e7d0*/  LDS R75, [R252+UR12+0xd900] ;  /* 0x00d9000cfc4b7984 */ /* 0x000ea20008000800 */
[C---:B-1----:R-:W-:Y:S03]  /*6e7e0*/  HMMA.1688.F32.TF32 R92, R76.reuse, R34, R152 ;  /* 0x000000224c5c723c */ /* 0x042fe60000081098 */
[----:B------:R-:W-:Y:S04]  /*6e7f0*/  STL.64 [R1+0x580], R88 ;  /* 0x0005805801007387 */ /* 0x000fe80000100a00 */
[----:B------:R1:W-:Y:S04]  /*6e800*/  STL.64 [R1+0x588], R90 ;  /* 0x0005885a01007387 */ /* 0x0003e80000100a00 */
[----:B------:R-:W-:Y:S04]  /*6e810*/  STL.64 [R1+0x570], R68 ;  /* 0x0005704401007387 */ /* 0x000fe80000100a00 */
[----:B------:R3:W-:Y:S01]  /*6e820*/  STL.64 [R1+0x578], R70 ;  /* 0x0005784601007387 */ /* 0x0007e20000100a00 */
[C---:B-1----:R-:W-:Y:S06]  /*6e830*/  HMMA.1688.F32.TF32 R88, R76.reuse, R38, R156 ;  /* 0x000000264c58723c */ /* 0x042fec000008109c */
[----:B---3--:R-:W-:Y:S01]  /*6e840*/  HMMA.1688.F32.TF32 R68, R76, R42, R160 ;  /* 0x0000002a4c44723c */ /* 0x008fe200000810a0 */
[----:B------:R-:W-:Y:S04]  /*6e850*/  STL.64 [R1+0x560], R92 ;  /* 0x0005605c01007387 */ /* 0x000fe80000100a00 */
[----:B------:R-:W-:-:S12]  /*6e860*/  STL.64 [R1+0x568], R94 ;  /* 0x0005685e01007387 */ /* 0x000fd80000100a00 */
[----:B------:R-:W-:Y:S04]  /*6e870*/  STL.64 [R1+0x550], R88 ;  /* 0x0005505801007387 */ /* 0x000fe80000100a00 */
[----:B------:R1:W-:Y:S04]  /*6e880*/  STL.64 [R1+0x558], R90 ;  /* 0x0005585a01007387 */ /* 0x0003e80000100a00 */
[----:B------:R-:W-:Y:S04]  /*6e890*/  STL.64 [R1+0x3f0], R68 ;  /* 0x0003f04401007387 */ /* 0x000fe80000100a00 */
[----:B------:R3:W-:Y:S01]  /*6e8a0*/  STL.64 [R1+0x3f8], R70 ;  /* 0x0003f84601007387 */ /* 0x0007e20000100a00 */
[C---:B-1----:R-:W-:Y:S06]  /*6e8b0*/  HMMA.1688.F32.TF32 R88, R76.reuse, R50, R168 ;  /* 0x000000324c58723c */ /* 0x042fec00000810a8 */
[C---:B---3--:R-:W-:Y:S06]  /*6e8c0*/  HMMA.1688.F32.TF32 R68, R76.reuse, R46, R164 ;  /* 0x0000002e4c44723c */ /* 0x048fec00000810a4 */
[C---:B------:R-:W-:Y:S01]  /*6e8d0*/  HMMA.1688.F32.TF32 R92, R76.reuse, R54, R172 ;  /* 0x000000364c5c723c */ /* 0x040fe200000810ac */
[----:B------:R-:W-:Y:S01]  /*6e8e0*/  MOV R134, R5 ;  /* 0x0000000500867202 */ /* 0x000fe20000000f00 */
[----:B------:R-:W-:Y:S01]  /*6e8f0*/  IMAD.MOV.U32 R135, RZ, RZ, R4 ;  /* 0x000000ffff877224 */ /* 0x000fe200078e0004 */
[----:B------:R-:W-:Y:S04]  /*6e900*/  LDS R172, [R0+UR12+0xe000] ;  /* 0x00e0000c00ac7984 */ /* 0x000fe80008000800 */
[----:B------:R-:W-:Y:S04]  /*6e910*/  LDS R174, [R0+UR12+0xe800] ;  /* 0x00e8000c00ae7984 */ /* 0x000fe80008000800 */
[----:B------:R-:W-:Y:S04]  /*6e920*/  LDS R173, [R3+UR12+0xe000] ;  /* 0x00e0000c03ad7984 */ /* 0x000fe80008000800 */
[----:B------:R-:W-:Y:S04]  /*6e930*/  LDS R175, [R3+UR12+0xe800] ;  /* 0x00e8000c03af7984 */ /* 0x000fe80008000800 */
        /* <DEDUP_REMOVED lines=9> */
[----:B------:R-:W-:Y:S04]  /*6e9d0*/  STL.64 [R1+0x7a0], R68 ;  /* 0x0007a04401007387 */ /* 0x000fe80000100a00 */
[----:B------:R-:W-:Y:S04]  /*6e9e0*/  STL.64 [R1+0x7a8], R70 ;  /* 0x0007a84601007387 */ /* 0x000fe80000100a00 */
[----:B------:R-:W-:Y:S04]  /*6e9f0*/  STL.64 [R1+0x790], R88 ;  /* 0x0007905801007387 */ /* 0x000fe80000100a00 */
[----:B------:R2:W-:Y:S04]  /*6ea00*/  STL.64 [R1+0x798], R90 ;  /* 0x0007985a01007387 */ /* 0x0005e80000100a00 */
[----:B------:R-:W-:Y:S04]  /*6ea10*/  STL.64 [R1+0x3d0], R76 ;  /* 0x0003d04c01007387 */ /* 0x000fe80000100a00 */
[----:B------:R1:W-:Y:S01]  /*6ea20*/  STL.64 [R1+0x3d8], R78 ;  /* 0x0003d84e01007387 */ /* 0x0003e20000100a00 */
[C---:B--2---:R-:W-:Y:S03]  /*6ea30*/  HMMA.1688.F32.TF32 R88, R72.reuse, R6, R248 ;  /* 0x000000064858723c */ /* 0x044fe600000810f8 */
[----:B------:R-:W-:Y:S04]  /*6ea40*/  LDS R68, [R2+UR12+0xd180] ;  /* 0x00d1800c02447984 */ /* 0x000fe80008000800 */
[----:B------:R-:W-:Y:S01]  /*6ea50*/  LDS R70, [R2+UR12+0xd980] ;  /* 0x00d9800c02467984 */ /* 0x000fe20008000800 */
[C---:B-1----:R-:W-:Y:S03]  /*6ea60*/  HMMA.1688.F32.TF32 R76, R72.reuse, R10, R84 ;  /* 0x0000000a484c723c */ /* 0x042fe60000081054 */
[----:B------:R-:W-:Y:S04]  /*6ea70*/  LDS R69, [R252+UR12+0xd180] ;  /* 0x00d1800cfc457984 */ /* 0x000fe80008000800 */
[----:B------:R-:W1:Y:S01]  /*6ea80*/  LDS R71, [R252+UR12+0xd980] ;  /* 0x00d9800cfc477984 */ /* 0x000e620008000800 */
[C---:B------:R-:W-:Y:S06]  /*6ea90*/  HMMA.1688.F32.TF32 R84, R72.reuse, R14, R80 ;  /* 0x0000000e4854723c */ /* 0x040fec0000081050 */
[C---:B------:R-:W-:Y:S01]  /*6eaa0*/  HMMA.1688.F32.TF32 R80, R72.reuse, R18, R244 ;  /* 0x000000124850723c */ /* 0x040fe200000810f4 */
[----:B------:R-:W-:Y:S04]  /*6eab0*/  STL.64 [R1+0x780], R88 ;  /* 0x0007805801007387 */ /* 0x000fe80000100a00 */
[----:B------:R-:W-:Y:S04]  /*6eac0*/  STL.64 [R1+0x788], R90 ;  /* 0x0007885a01007387 */ /* 0x000fe80000100a00 */
        /* <DEDUP_REMOVED lines=31> */
[----:B------:R-:W4:Y:S04]  /*6ecc0*/  LDL.LU R221, [R1+0x36ec] ;  /* 0x0036ec0001dd7983 */ /* 0x000f280000300800 */
[----:B------:R-:W4:Y:S04]  /*6ecd0*/  LDL.LU R222, [R1+0x36e8] ;  /* 0x0036e80001de7983 */ /* 0x000f280000300800 */
[----:B------:R-:W4:Y:S04]  /*6ece0*/  LDL.LU R223, [R1+0x36e4] ;  /* 0x0036e40001df7983 */ /* 0x000f280000300800 */
[----:B------:R-:W1:Y:S04]  /*6ecf0*/  LDL.LU R231, [R1+0x36e0] ;  /* 0x0036e00001e77983 */ /* 0x000e680000300800 */
[----:B------:R-:W3:Y:S04]  /*6ed00*/  LDL.LU R232, [R1+0x36dc] ;  /* 0x0036dc0001e87983 */ /* 0x000ee80000300800 */
[----:B------:R-:W3:Y:S04]  /*6ed10*/  LDL.LU R233, [R1+0x36d8] ;  /* 0x0036d80001e97983 */ /* 0x000ee80000300800 */
[----:B------:R-:W3:Y:S04]  /*6ed20*/  LDL.LU R234, [R1+0x36d4] ;  /* 0x0036d40001ea7983 */ /* 0x000ee80000300800 */
[----:B------:R-:W3:Y:S01]  /*6ed30*/  LDL.LU R235, [R1+0x36d0] ;  /* 0x0036d00001eb7983 */ /* 0x000ee20000300800 */
[----:B--2---:R-:W-:Y:S01]  /*6ed40*/  HMMA.1688.F32.TF32 R84, R72, R54, R224 ;  /* 0x000000364854723c */ /* 0x004fe200000810e0 */
[----:B------:R-:W-:Y:S01]  /*6ed50*/  IMAD.MOV.U32 R88, RZ, RZ, R237 ;  /* 0x000000ffff587224 */ /* 0x000fe200078e00ed */
[----:B------:R-:W-:Y:S01]  /*6ed60*/  MOV R89, R238 ;  /* 0x000000ee00597202 */ /* 0x000fe20000000f00 */
[----:B------:R-:W-:-:S03]  /*6ed70*/  IMAD.MOV.U32 R90, RZ, RZ, R239 ;  /* 0x000000ffff5a7224 */ /* 0x000fc600078e00ef */
[C---:B----4-:R-:W-:Y:S06]  /*6ed80*/  HMMA.1688.F32.TF32 R80, R72.reuse, R50, R220 ;  /* 0x000000324850723c */ /* 0x050fec00000810dc */
[----:B-1----:R-:W-:-:S15]  /*6ed90*/  HMMA.1688.F32.TF32 R76, R72, R58, R228 ;  /* 0x0000003a484c723c */ /* 0x002fde00000810e4 */
[----:B------:R-:W-:-:S02]  /*6eda0*/  NOP ;  /* 0x0000000000007918 */ /* 0x000fc40000000000 */
[----:B------:R1:W-:Y:S04]  /*6edb0*/  STL.64 [R1+0x6d0], R80 ;  /* 0x0006d05001007387 */ /* 0x0003e80000100a00 */
[----:B------:R2:W-:Y:S04]  /*6edc0*/  STL.64 [R1+0x6d8], R82 ;  /* 0x0006d85201007387 */ /* 0x0005e80000100a00 */
[----:B-1----:R-:W4:Y:S04]  /*6edd0*/  LDL.LU R80, [R1+0x3e0] ;  /* 0x0003e00001507983 */ /* 0x002f280000300800 */
[----:B------:R1:W-:Y:S04]  /*6ede0*/  STL.64 [R1+0x6c0], R84 ;  /* 0x0006c05401007387 */ /* 0x0003e80000100a00 */
[----:B------:R-:W-:Y:S04]  /*6edf0*/  STL.64 [R1+0x6c8], R86 ;  /* 0x0006c85601007387 */ /* 0x000fe80000100a00 */
[----:B------:R-:W-:Y:S04]  /*6ee00*/  STL.64 [R1+0x6b0], R76 ;  /* 0x0006b04c01007387 */ /* 0x000fe80000100a00 */
[----:B------:R3:W-:Y:S01]  /*6ee10*/  STL.64 [R1+0x6b8], R78 ;  /* 0x0006b84e01007387 */ /* 0x0007e20000100a00 */
[----:B--2---:R-:W-:Y:S01]  /*6ee20*/  MOV R83, R240 ;  /* 0x000000f000537202 */ /* 0x004fe20000000f00 */
[----:B-1----:R-:W-:-:S02]  /*6ee30*/  IMAD.MOV.U32 R84, RZ, RZ, R241 ;  /* 0x000000ffff547224 */ /* 0x002fc400078e00f1 */
[----:B------:R-:W4:Y:S04]  /*6ee40*/  LDL.LU R81, [R1+0x3e4] ;  /* 0x0003e40001517983 */ /* 0x000f280000300800 */
[----:B------:R-:W4:Y:S01]  /*6ee50*/  LDL.LU R82, [R1+0x3e8] ;  /* 0x0003e80001527983 */ /* 0x000f220000300800 */
[----:B---3--:R-:W-:Y:S03]  /*6ee60*/  HMMA.1688.F32.TF32 R76, R72, R62, R232 ;  /* 0x0000003e484c723c */ /* 0x008fe600000810e8 */
[----:B------:R-:W2:Y:S01]  /*6ee70*/  LDL.LU R240, [R1+0x36cc] ;  /* 0x0036cc0001f07983 */ /* 0x000ea20000300800 */
[----:B------:R-:W-:-:S03]  /*6ee80*/  MOV R85, R242 ;  /* 0x000000f200557202 */ /* 0x000fc60000000f00 */
[----:B------:R-:W2:Y:S01]  /*6ee90*/  LDL.LU R241, [R1+0x36c8] ;  /* 0x0036c80001f17983 */ /* 0x000ea20000300800 */
[----:B------:R-:W-:Y:S01]  /*6eea0*/  IMAD.MOV.U32 R86, RZ, RZ, R243 ;  /* 0x000000ffff567224 */ /* 0x000fe200078e00f3 */
[----:B------:R-:W-:-:S14]  /*6eeb0*/  MOV R87, R236 ;  /* 0x000000ec00577202 */ /* 0x000fdc0000000f00 */
[----:B------:R-:W-:Y:S04]  /*6eec0*/  STL.64 [R1+0x6a0], R76 ;  /* 0x0006a04c01007387 */ /* 0x000fe80000100a00 */
[----:B------:R1:W-:Y:S04]  /*6eed0*/  STL.64 [R1+0x6a8], R78 ;  /* 0x0006a84e01007387 */ /* 0x0003e80000100a00 */
        /* <DEDUP_REMOVED lines=11> */
[C---:B------:R-:W-:Y:S06]  /*6ef90*/  HMMA.1688.F32.TF32 R244, R124.reuse, R10, R244 ;  /* 0x0000000a7cf4723c */ /* 0x040fec00000810f4 */
[C---:B-1----:R-:W-:Y:S06]  /*6efa0*/  HMMA.1688.F32.TF32 R76, R124.reuse, R18, R96 ;  /* 0x000000127c4c723c */ /* 0x042fec0000081060 */
[C---:B------:R-:W-:Y:S06]  /*6efb0*/  HMMA.1688.F32.TF32 R84, R124.reuse, R26, R84 ;  /* 0x0000001a7c54723c */ /* 0x040fec0000081054 */
[C---:B----4-:R-:W-:Y:S06]  /*6efc0*/  HMMA.1688.F32.TF32 R80, R124.reuse, R22, R80 ;  /* 0x000000167c50723c */ /* 0x050fec0000081050 */
[----:B--2---:R-:W-:Y:S06]  /*6efd0*/  HMMA.1688.F32.TF32 R248, R124, R6, R240 ;  /* 0x000000067cf8723c */ /* 0x004fec00000810f0 */
[----:B---3--:R-:W-:-:S15]  /*6efe0*/  HMMA.1688.F32.TF32 R72, R72, R66, R236 ;  /* 0x000000424848723c */ /* 0x008fde00000810ec */
[----:B------:R-:W-:-:S02]  /*6eff0*/  NOP ;  /* 0x0000000000007918 */ /* 0x000fc40000000000 */
[----:B------:R-:W-:Y:S06]  /*6f000*/  STL.64 [R1+0x34b8], R250 ;  /* 0x0034b8fa01007387 */ /* 0x000fec0000100a00 */
[----:B------:R-:W-:Y:S04]  /*6f010*/  STL.64 [R1], R72 ;  /* 0x0000004801007387 */ /* 0x000fe80000100a00 */
[----:B------:R1:W-:Y:S02]  /*6f020*/  STL.64 [R1+0x8], R74 ;  /* 0x0000084a01007387 */ /* 0x0003e40000100a00 */
[C---:B-1----:R-:W-:Y:S02]  /*6f030*/  HMMA.1688.F32.TF32 R72, R124.reuse, R14, R100 ;  /* 0x0000000e7c48723c */ /* 0x042fe40000081064 */
[----:B------:R-:W-:Y:S04]  /*6f040*/  STL.64 [R1+0x34b0], R248 ;  /* 0x0034b0f801007387 */ /* 0x000fe80000100a00 */
[----:B------:R-:W-:Y:S01]  /*6f050*/  HMMA.1688.F32.TF32 R88, R124, R30, R88 ;  /* 0x0000001e7c58723c */ /* 0x000fe20000081058 */
[----:B------:R-:W-:Y:S04]  /*6f060*/  STL.64 [R1+0x34c8], R246 ;  /* 0x0034c8f601007387 */ /* 0x000fe80000100a00 */
[----:B------:R-:W-:-:S12]  /*6f070*/  STL.64 [R1+0x34c0], R244 ;  /* 0x0034c0f401007387 */ /* 0x000fd80000100a00 */
        /* <DEDUP_REMOVED lines=11> */
[----:B------:R-:W3:Y:S04]  /*6f130*/  LDL.LU R103, [R1+0x46c] ;  /* 0x00046c0001677983 */ /* 0x000ee80000300800 */
        /* <DEDUP_REMOVED lines=18> */
[----:B------:R-:W-:-:S15]  /*6f260*/  HMMA.1688.F32.TF32 R92, R124, R34, R92 ;  /* 0x000000227c5c723c */ /* 0x000fde000008105c */
[----:B------:R-:W-:-:S08]  /*6f270*/  NOP ;  /* 0x0000000000007918 */ /* 0x000fd00000000000 */
[----:B------:R-:W-:Y:S04]  /*6f280*/  STL.64 [R1+0x3528], R94 ;  /* 0x0035285e01007387 */ /* 0x000fe80000100a00 */
[----:B------:R-:W-:Y:S04]  /*6f290*/  STL.64 [R1+0x3520], R92 ;  /* 0x0035205c01007387 */ /* 0x000fe80000100a00 */
[----:B------:R-:W4:Y:S04]  /*6f2a0*/  LDL.LU R116, [R1+0x4a0] ;  /* 0x0004a00001747983 */ /* 0x000f280000300800 */
[----:B------:R-:W4:Y:S04]  /*6f2b0*/  LDL.LU R117, [R1+0x4a4] ;  /* 0x0004a40001757983 */ /* 0x000f280000300800 */
[----:B------:R-:W4:Y:S04]  /*6f2c0*/  LDL.LU R118, [R1+0x4a8] ;  /* 0x0004a80001767983 */ /* 0x000f280000300800 */
[----:B------:R-:W4:Y:S01]  /*6f2d0*/  LDL.LU R119, [R1+0x4ac] ;  /* 0x0004ac0001777983 */ /* 0x000f220000300800 */
[C---:B--2---:R-:W-:Y:S06]  /*6f2e0*/  HMMA.1688.F32.TF32 R96, R124.reuse, R38, R96 ;  /* 0x000000267c60723c */ /* 0x044fec0000081060 */
[----:B---3--:R-:W-:-:S15]  /*6f2f0*/  HMMA.1688.F32.TF32 R100, R124, R42, R100 ;  /* 0x0000002a7c64723c */ /* 0x008fde0000081064 */
[----:B------:R-:W-:-:S02]  /*6f300*/  NOP ;  /* 0x0000000000007918 */ /* 0x000fc40000000000 */
        /* <DEDUP_REMOVED lines=10> */
[C---:B----4-:R-:W-:Y:S03]  /*6f3b0*/  HMMA.1688.F32.TF32 R104, R124.reuse, R46, R104 ;  /* 0x0000002e7c68723c */ /* 0x050fe60000081068 */
[----:B------:R-:W4:Y:S04]  /*6f3c0*/  LDL.LU R128, [R1+0x4e0] ;  /* 0x0004e00001807983 */ /* 0x000f280000300800 */
[----:B------:R-:W4:Y:S04]  /*6f3d0*/  LDL.LU R129, [R1+0x4e4] ;  /* 0x0004e40001817983 */ /* 0x000f280000300800 */
[----:B------:R-:W4:Y:S04]  /*6f3e0*/  LDL.LU R130, [R1+0x4e8] ;  /* 0x0004e80001827983 */ /* 0x000f280000300800 */
[----:B------:R-:W4:Y:S01]  /*6f3f0*/  LDL.LU R131, [R1+0x4ec] ;  /* 0x0004ec0001837983 */ /* 0x000f220000300800 */
[C---:B------:R-:W-:Y:S03]  /*6f400*/  HMMA.1688.F32.TF32 R108, R124.reuse, R50, R108 ;  /* 0x000000327c6c723c */ /* 0x040fe6000008106c */
[----:B------:R-:W-:Y:S04]  /*6f410*/  STL.64 [R1+0x3548], R102 ;  /* 0x0035486601007387 */ /* 0x000fe80000100a00 */
[----:B------:R-:W-:Y:S04]  /*6f420*/  STL.64 [R1+0x3540], R100 ;  /* 0x0035406401007387 */ /* 0x000fe80000100a00 */
[----:B------:R-:W-:Y:S04]  /*6f430*/  STL.64 [R1+0x3558], R106 ;  /* 0x0035586a01007387 */ /* 0x000fe80000100a00 */
[----:B------:R-:W-:Y:S01]  /*6f440*/  STL.64 [R1+0x3550], R104 ;  /* 0x0035506801007387 */ /* 0x000fe20000100a00 */
[C---:B------:R-:W-:Y:S07]  /*6f450*/  HMMA.1688.F32.TF32 R112, R124.reuse, R54, R112 ;  /* 0x000000367c70723c */ /* 0x040fee0000081070 */
        /* <DEDUP_REMOVED lines=17> */
[----:B------:R-:W4:Y:S01]  /*6f570*/  LDL.LU R133, [R1+0x524] ;  /* 0x0005240001857983 */ /* 0x000f220000300800 */
[C---:B--2---:R-:W-:Y:S06]  /*6f580*/  HMMA.1688.F32.TF32 R120, R124.reuse, R62, R120 ;  /* 0x0000003e7c78723c */ /* 0x044fec0000081078 */
[----:B---3--:R-:W-:Y:S07]  /*6f590*/  HMMA.1688.F32.TF32 R124, R124, R66, R144 ;  /* 0x000000427c7c723c */ /* 0x008fee0000081090 */
[----:B------:R-:W-:Y:S01]  /*6f5a0*/  MOV R146, R9 ;  /* 0x0000000900927202 */ /* 0x000fe20000000f00 */
[----:B------:R-:W-:Y:S01]  /*6f5b0*/  IMAD.MOV.U32 R147, RZ, RZ, R8 ;  /* 0x000000ffff937224 */ /* 0x000fe200078e0008 */
[C---:B----4-:R-:W-:Y:S08]  /*6f5c0*/  HMMA.1688.F32.TF32 R4, R68.reuse, R6, R128 ;  /* 0x000000064404723c */ /* 0x050ff00000081080 */
[----:B------:R-:W-:Y:S04]  /*6f5d0*/  STL.64 [R1+0x3598], R122 ;  /* 0x0035987a01007387 */ /* 0x000fe80000100a00 */
[----:B------:R-:W-:Y:S04]  /*6f5e0*/  STL.64 [R1+0x3590], R120 ;  /* 0x0035907801007387 */ /* 0x000fe80000100a00 */
[----:B------:R-:W-:Y:S04]  /*6f5f0*/  STL.64 [R1+0x35a8], R126 ;  /* 0x0035a87e01007387 */ /* 0x000fe80000100a00 */
[----:B------:R-:W-:Y:S04]  /*6f600*/  STL.64 [R1+0x35a0], R124 ;  /* 0x0035a07c01007387 */ /* 0x000fe80000100a00 */
[----:B------:R-:W2:Y:S04]  /*6f610*/  LDL.LU R128, [R1+0x500] ;  /* 0x0005000001807983 */ /* 0x000ea80000300800 */
[----:B------:R-:W2:Y:S04]  /*6f620*/  LDL.LU R129, [R1+0x504] ;  /* 0x0005040001817983 */ /* 0x000ea80000300800 */
[----:B------:R-:W2:Y:S04]  /*6f630*/  LDL.LU R130, [R1+0x508] ;  /* 0x0005080001827983 */ /* 0x000ea80000300800 */
[----:B------:R-:W2:Y:S01]  /*6f640*/  LDL.LU R131, [R1+0x50c] ;  /* 0x00050c0001837983 */ /* 0x000ea20000300800 */
[----:B------:R-:W-:Y:S03]  /*6f650*/  HMMA.1688.F32.TF32 R8, R68, R10, R140 ;  /* 0x0000000a4408723c */ /* 0x000fe6000008108c */
[----:B------:R-:W-:Y:S04]  /*6f660*/  STL [R1+0x3470], R4 ;  /* 0x0034700401007387 */ /* 0x000fe80000100800 */
[----:B------:R-:W-:Y:S04]  /*6f670*/  STL [R1+0x346c], R5 ;  /* 0x00346c0501007387 */ /* 0x000fe80000100800 */
[----:B------:R-:W-:Y:S04]  /*6f680*/  STL [R1+0x3468], R6 ;  /* 0x0034680601007387 */ /* 0x000fe80000100800 */
[----:B------:R-:W-:Y:S01]  /*6f690*/  STL [R1+0x3464], R7 ;  /* 0x0034640701007387 */ /* 0x000fe20000100800 */
[----:B------:R-:W-:Y:S01]  /*6f6a0*/  MOV R144, R13 ;  /* 0x0000000d00907202 */ /* 0x000fe20000000f00 */
[----:B------:R-:W-:-:S06]  /*6f6b0*/  IMAD.MOV.U32 R145, RZ, RZ, R12 ;  /* 0x000000ffff917224 */ /* 0x000fcc00078e000c */
[----:B------:R-:W-:Y:S01]  /*6f6c0*/  STL [R1+0x347c], R8 ;  /* 0x00347c0801007387 */ /* 0x000fe20000100800 */
[----:B------:R-:W-:Y:S03]  /*6f6d0*/  HMMA.1688.F32.TF32 R12, R68, R14, R136 ;  /* 0x0000000e440c723c */ /* 0x000fe60000081088 */
[----:B------:R-:W-:Y:S04]  /*6f6e0*/  STL [R1+0x3478], R9 ;  /* 0x0034780901007387 */ /* 0x000fe80000100800 */
[----:B------:R-:W-:Y:S04]  /*6f6f0*/  STL [R1+0x3474], R10 ;  /* 0x0034740a01007387 */ /* 0x000fe80000100800 */
[----:B------:R-:W-:Y:S04]  /*6f700*/  STL [R1+0x3460], R11 ;  /* 0x0034600b01007387 */ /* 0x000fe80000100800 */
[----:B------:R-:W3:Y:S04]  /*6f710*/  LDL.LU R140, [R1+0x4f0] ;  /* 0x0004f000018c7983 */ /* 0x000ee80000300800 */
[----:B------:R-:W3:Y:S04]  /*6f720*/  LDL.LU R141, [R1+0x4f4] ;  /* 0x0004f400018d7983 */ /* 0x000ee80000300800 */
[----:B------:R-:W-:Y:S04]  /*6f730*/  STL [R1+0x3484], R12 ;  /* 0x0034840c01007387 */ /* 0x000fe80000100800 */
[----:B------:R-:W-:Y:S04]  /*6f740*/  STL [R1+0x3480], R13 ;  /* 0x0034800d01007387 */ /* 0x000fe80000100800 */
[----:B------:R-:W-:Y:S01]  /*6f750*/  STL [R1+0x345c], R14 ;  /* 0x00345c0e01007387 */ /* 0x000fe20000100800 */
[----:B------:R-:W-:-:S03]  /*6f760*/  MOV R142, R17 ;  /* 0x00000011008e7202 */ /* 0x000fc60000000f00 */
[----:B------:R1:W-:Y:S01]  /*6f770*/  STL [R1+0x3458], R15 ;  /* 0x0034580f01007387 */ /* 0x0003e20000100800 */
[----:B------:R-:W-:-:S03]  /*6f780*/  IMAD.MOV.U32 R143, RZ, RZ, R16 ;  /* 0x000000ffff8f7224 */ /* 0x000fc600078e0010 */
        /* <DEDUP_REMOVED lines=8> */
[----:B------:R-:W4:Y:S01]  /*6f810*/  LDL.LU R135, [R1+0x45c] ;  /* 0x00045c0001877983 */ /* 0x000f220000300800 */
[C---:B-1----:R-:W-:Y:S03]  /*6f820*/  HMMA.1688.F32.TF32 R12, R68.reuse, R22, R144 ;  /* 0x00000016440c723c */ /* 0x042fe60000081090 */
[----:B------:R-:W-:Y:S04]  /*6f830*/  STL [R1+0x348c], R16 ;  /* 0x00348c1001007387 */ /* 0x000fe80000100800 */
[----:B------:R-:W-:Y:S04]  /*6f840*/  STL [R1+0x3488], R17 ;  /* 0x0034881101007387 */ /* 0x000fe80000100800 */
[----:B------:R-:W-:Y:S04]  /*6f850*/  STL [R1+0x3454], R18 ;  /* 0x0034541201007387 */ /* 0x000fe80000100800 */
[----:B------:R-:W-:Y:S01]  /*6f860*/  STL [R1+0x3450], R19 ;  /* 0x0034501301007387 */ /* 0x000fe20000100800 */
[----:B------:R-:W-:Y:S01]  /*6f870*/  MOV R180, R33 ;  /* 0x0000002100b47202 */ /* 0x000fe20000000f00 */
[----:B------:R-:W-:Y:S01]  /*6f880*/  IMAD.MOV.U32 R181, RZ, RZ, R32 ;  /* 0x000000ffffb57224 */ /* 0x000fe200078e0020 */
[----:B------:R-:W-:Y:S01]  /*6f890*/  MOV R182, R29 ;  /* 0x0000001d00b67202 */ /* 0x000fe20000000f00 */
[----:B------:R-:W-:Y:S01]  /*6f8a0*/  IMAD.MOV.U32 R183, RZ, RZ, R28 ;  /* 0x000000ffffb77224 */ /* 0x000fe200078e001c */
[----:B------:R-:W-:Y:S01]  /*6f8b0*/  MOV R228, R64 ;  /* 0x0000004000e47202 */ /* 0x000fe20000000f00 */
[----:B------:R-:W-:Y:S01]  /*6f8c0*/  IMAD.MOV.U32 R229, RZ, RZ, R65 ;  /* 0x000000ffffe57224 */ /* 0x000fe200078e0041 */
[----:B------:R-:W-:Y:S01]  /*6f8d0*/  MOV R230, R191 ;  /* 0x000000bf00e67202 */ /* 0x000fe20000000f00 */
[----:B------:R-:W-:Y:S04]  /*6f8e0*/  STL.64 [R1+0x70], R12 ;  /* 0x0000700c01007387 */ /* 0x000fe80000100a00 */
        /* <DEDUP_REMOVED lines=18> */
[----:B------:R-:W-:Y:S01]  /*6fa10*/  LDS R23, [R252+UR12+0xe800] ;  /* 0x00e8000cfc177984 */ /* 0x000fe20008000800 */
[----:B--2---:R-:W-:Y:S03]  /*6fa20*/  HMMA.1688.F32.TF32 R4, R68, R26, R128 ;  /* 0x0000001a4404723c */ /* 0x004fe60000081080 */
[----:B------:R-:W-:-:S15]  /*6fa30*/  LDS R21, [R252+UR12+0xe000] ;  /* 0x00e0000cfc157984 */ /* 0x000fde0008000800 */
[----:B------:R-:W-:-:S06]  /*6fa40*/  NOP ;  /* 0x0000000000007918 */ /* 0x000fcc0000000000 */
[----:B------:R-:W-:Y:S01]  /*6fa50*/  MOV R8, R4 ;  /* 0x0000000400087202 */ /* 0x000fe20000000f00 */
[----:B------:R-:W-:Y:S01]  /*6fa60*/  IMAD.MOV.U32 R4, RZ, RZ, R7 ;  /* 0x000000ffff047224 */ /* 0x000fe200078e0007 */
[----:B------:R-:W-:Y:S01]  /*6fa70*/  MOV R10, R6 ;  /* 0x00000006000a7202 */ /* 0x000fe20000000f00 */
[----:B------:R-:W-:-:S03]  /*6fa80*/  IMAD.MOV.U32 R9, RZ, RZ, R5 ;  /* 0x000000ffff097224 */ /* 0x000fc600078e0005 */
[----:B------:R-:W-:Y:S04]  /*6fa90*/  STL [R1+0x349c], R4 ;  /* 0x00349c0401007387 */ /* 0x000fe80000100800 */
[----:B------:R-:W-:Y:S01]  /*6faa0*/  STL [R1+0x3498], R10 ;  /* 0x0034980a01007387 */ /* 0x000fe20000100800 */
[----:B---3--:R-:W-:Y:S03]  /*6fab0*/  HMMA.1688.F32.TF32 R12, R68, R30, R140 ;  /* 0x0000001e440c723c */ /* 0x008fe6000008108c */
[----:B------:R-:W-:Y:S04]  /*6fac0*/  STL [R1+0x3494], R8 ;  /* 0x0034940801007387 */ /* 0x000fe80000100800 */
[----:B------:R-:W-:-:S15]  /*6fad0*/  STL [R1+0x3490], R9 ;  /* 0x0034900901007387 */ /* 0x000fde0000100800 */
[----:B------:R-:W-:-:S02]  /*6fae0*/  NOP ;  /* 0x0000000000007918 */ /* 0x000fc40000000000 */
[----:B------:R-:W-:Y:S01]  /*6faf0*/  IMAD.MOV.U32 R11, RZ, RZ, R15 ;  /* 0x000000ffff0b7224 */ /* 0x000fe200078e000f */
[----:B------:R-:W-:Y:S01]  /*6fb00*/  MOV R7, R14 ;  /* 0x0000000e00077202 */ /* 0x000fe20000000f00 */
[----:B------:R-:W-:Y:S01]  /*6fb10*/  IMAD.MOV.U32 R6, RZ, RZ, R13 ;  /* 0x000000ffff067224 */ /* 0x000fe200078e000d */
[----:B------:R-:W-:Y:S02]  /*6fb20*/  MOV R5, R12 ;  /* 0x0000000c00057202 */ /* 0x000fe40000000f00 */
[----:B------:R-:W-:Y:S04]  /*6fb30*/  STL [R1+0x34ac], R11 ;  /* 0x0034ac0b01007387 */ /* 0x000fe80000100800 */
[----:B------:R-:W-:Y:S01]  /*6fb40*/  STL [R1+0x34a8], R7 ;  /* 0x0034a80701007387 */ /* 0x000fe20000100800 */
[C---:B----4-:R-:W-:Y:S03]  /*6fb50*/  HMMA.1688.F32.TF32 R72, R68.reuse, R34, R136 ;  /* 0x000000224448723c */ /* 0x050fe60000081088 */
[----:B------:R-:W-:Y:S04]  /*6fb60*/  STL [R1+0x34a4], R6 ;  /* 0x0034a40601007387 */ /* 0x000fe80000100800 */
[----:B------:R1:W-:Y:S02]  /*6fb70*/  STL [R1+0x34a0], R5 ;  /* 0x0034a00501007387 */ /* 0x0003e40000100800 */
[----:B-1----:R-:W-:Y:S01]  /*6fb80*/  HMMA.1688.F32.TF32 R4, R68, R38, R132 ;  /* 0x000000264404723c */ /* 0x002fe20000081084 */
[----:B------:R-:W-:Y:S01]  /*6fb90*/  MOV R128, R41 ;  /* 0x0000002900807202 */ /* 0x000fe20000000f00 */
[----:B------:R-:W-:Y:S01]  /*6fba0*/  IMAD.MOV.U32 R129, RZ, RZ, R40 ;  /* 0x000000ffff817224 */ /* 0x000fe200078e0028 */
[----:B------:R-:W-:Y:S01]  /*6fbb0*/  MOV R130, R37 ;  /* 0x0000002500827202 */ /* 0x000fe20000000f00 */
[----:B------:R-:W-:Y:S01]  /*6fbc0*/  IMAD.MOV.U32 R131, RZ, RZ, R36 ;  /* 0x000000ffff837224 */ /* 0x000fe200078e0024 */
[----:B------:R-:W2:Y:S10]  /*6fbd0*/  LDL.LU R41, [R1+0x1668] ;  /* 0x0016680001297983 */ /* 0x000eb40000300800 */
[----:B------:R-:W-:Y:S01]  /*6fbe0*/  MOV R14, R72 ;  /* 0x00000048000e7202 */ /* 0x000fe20000000f00 */
[----:B------:R-:W-:-:S05]  /*6fbf0*/  IMAD.MOV.U32 R15, RZ, RZ, R73 ;  /* 0x000000ffff0f7224 */ /* 0x000fca00078e0049 */
[----:B------:R-:W-:Y:S01]  /*6fc00*/  STL.64 [R1+0x35c8], R14 ;  /* 0x0035c80e01007387 */ /* 0x000fe20000100a00 */
[----:B------:R-:W-:Y:S02]  /*6fc10*/  HMMA.1688.F32.TF32 R28, R68, R42, R128 ;  /* 0x0000002a441c723c */ /* 0x000fe40000081080 */
[----:B------:R-:W-:Y:S01]  /*6fc20*/  MOV R12, R6 ;  /* 0x00000006000c7202 */ /* 0x000fe20000000f00 */
[----:B------:R-:W-:-:S05]  /*6fc30*/  IMAD.MOV.U32 R13, RZ, RZ, R7 ;  /* 0x000000ffff0d7224 */ /* 0x000fca00078e0007 */
[----:B------:R1:W-:Y:S02]  /*6fc40*/  STL.64 [R1+0x35c0], R12 ;  /* 0x0035c00c01007387 */ /* 0x0003e40000100a00 */
[----:B-1----:R-:W-:Y:S01]  /*6fc50*/  HMMA.1688.F32.TF32 R12, R68, R46, R180 ;  /* 0x0000002e440c723c */ /* 0x002fe200000810b4 */
[----:B------:R-:W-:Y:S01]  /*6fc60*/  MOV R18, R74 ;  /* 0x0000004a00127202 */ /* 0x000fe20000000f00 */
[----:B------:R-:W-:Y:S01]  /*6fc70*/  IMAD.MOV.U32 R19, RZ, RZ, R75 ;  /* 0x000000ffff137224 */ /* 0x000fe200078e004b */
[----:B------:R-:W-:Y:S01]  /*6fc80*/  MOV R16, R4 ;  /* 0x0000000400107202 */ /* 0x000fe20000000f00 */
[----:B------:R-:W-:-:S10]  /*6fc90*/  IMAD.MOV.U32 R17, RZ, RZ, R5 ;  /* 0x000000ffff117224 */ /* 0x000fd400078e0005 */
[----:B------:R-:W-:Y:S01]  /*6fca0*/  MOV R4, R28 ;  /* 0x0000001c00047202 */ /* 0x000fe20000000f00 */
[----:B------:R-:W-:Y:S01]  /*6fcb0*/  IMAD.MOV.U32 R10, RZ, RZ, R29 ;  /* 0x000000ffff0a7224 */ /* 0x000fe200078e001d */
[----:B------:R-:W-:Y:S01]  /*6fcc0*/  STL.64 [R1+0x35b8], R18 ;  /* 0x0035b81201007387 */ /* 0x000fe20000100a00 */
[----:B------:R-:W-:Y:S01]  /*6fcd0*/  MOV R8, R30 ;  /* 0x0000001e00087202 */ /* 0x000fe20000000f00 */
[----:B------:R-:W-:Y:S02]  /*6fce0*/  IMAD.MOV.U32 R9, RZ, RZ, R31 ;  /* 0x000000ffff097224 */ /* 0x000fe400078e001f */
[----:B------:R-:W-:Y:S04]  /*6fcf0*/  STL.64 [R1+0x35b0], R16 ;  /* 0x0035b01001007387 */ /* 0x000fe80000100a00 */
[----:B------:R-:W-:Y:S01]  /*6fd00*/  IMAD.MOV.U32 R7, RZ, RZ, R13 ;  /* 0x000000ffff077224 */ /* 0x000fe200078e000d */
[----:B------:R-:W-:Y:S01]  /*6fd10*/  MOV R6, R14 ;  /* 0x0000000e00067202 */ /* 0x000fe20000000f00 */
[----:B------:R-:W-:Y:S01]  /*6fd20*/  IMAD.MOV.U32 R5, RZ, RZ, R15 ;  /* 0x000000ffff057224 */ /* 0x000fe200078e000f */
[----:B------:R-:W-:-:S03]  /*6fd30*/  MOV R11, R12 ;  /* 0x0000000c000b7202 */ /* 0x000fc60000000f00 */
[----:B------:R-:W-:Y:S04]  /*6fd40*/  STL.64 [R1+0x35e8], R6 ;  /* 0x0035e80601007387 */ /* 0x000fe80000100a00 */
[----:B------:R-:W-:Y:S04]  /*6fd50*/  STL.64 [R1+0x35e0], R4 ;  /* 0x0035e00401007387 */ /* 0x000fe80000100a00 */
[----:B------:R-:W-:Y:S04]  /*6fd60*/  STL.64 [R1+0x35d8], R10 ;  /* 0x0035d80a01007387 */ /* 0x000fe80000100a00 */
[----:B------:R-:W-:Y:S04]  /*6fd70*/  STL.64 [R1+0x35d0], R8 ;  /* 0x0035d00801007387 */ /* 0x000fe80000100a00 */
        /* <DEDUP_REMOVED lines=9> */
[----:B--2---:R-:W-:Y:S04]  /*6fe10*/  LDSM.16.M88.4 R168, [R41+UR12+0x20180] ;  /* 0x0201800c29a8783b */ /* 0x004fe80008000200 */
[----:B------:R-:W-:Y:S04]  /*6fe20*/  LDSM.16.M88.4 R160, [R41+UR12+0x22180] ;  /* 0x0221800c29a0783b */ /* 0x000fe80008000200 */
[----:B------:R-:W-:Y:S04]  /*6fe30*/  LDSM.16.M88.4 R164, [R41+UR12+0x21180] ;  /* 0x0211800c29a4783b */ /* 0x000fe80008000200 */
[----:B------:R-:W-:Y:S04]  /*6fe40*/  LDSM.16.M88.4 R28, [R41+UR12+0x23180] ;  /* 0x0231800c291c783b */ /* 0x000fe80008000200 */
[----:B------:R-:W-:Y:S04]  /*6fe50*/  LDSM.16.M88.4 R36, [R41+UR12+0x24180] ;  /* 0x0241800c2924783b */ /* 0x000fe80008000200 */
[----:B------:R-:W-:Y:S04]  /*6fe60*/  LDSM.16.M88.4 R32, [R41+UR12+0x25180] ;  /* 0x0251800c2920783b */ /* 0x000fe80008000200 */
[----:B------:R-:W-:Y:S04]  /*6fe70*/  LDSM.16.M88.4 R24, [R41+UR12+0x26180] ;  /* 0x0261800c2918783b */ /* 0x000fe80008000200 */
[----:B------:R-:W1:Y:S04]  /*6fe80*/  LDSM.16.M88.4 R156, [R41+UR12+0x27180] ;  /* 0x0271800c299c783b */ /* 0x000e680008000200 */
[----:B------:R-:W-:Y:S04]  /*6fe90*/  LDSM.16.M88.4 R152, [R41+UR12+0x28180] ;  /* 0x0281800c2998783b */ /* 0x000fe80008000200 */
[----:B------:R-:W2:Y:S04]  /*6fea0*/  LDSM.16.M88.4 R148, [R41+UR12+0x29180] ;  /* 0x0291800c2994783b */ /* 0x000ea80008000200 */
[----:B------:R-:W2:Y:S04]  /*6feb0*/  LDSM.16.M88.4 R144, [R41+UR12+0x2a180] ;  /* 0x02a1800c2990783b */ /* 0x000ea80008000200 */
[----:B------:R-:W2:Y:S04]  /*6fec0*/  LDSM.16.M88.4 R140, [R41+UR12+0x2b180] ;  /* 0x02b1800c298c783b */ /* 0x000ea80008000200 */
[----:B------:R-:W2:Y:S04]  /*6fed0*/  LDSM.16.M88.4 R136, [R41+UR12+0x2c180] ;  /* 0x02c1800c2988783b */ /* 0x000ea80008000200 */
[----:B------:R-:W2:Y:S04]  /*6fee0*/  LDSM.16.M88.4 R132, [R41+UR12+0x2d180] ;  /* 0x02d1800c2984783b */ /* 0x000ea80008000200 */
[----:B------:R-:W2:Y:S04]  /*6fef0*/  LDSM.16.M88.4 R128, [R41+UR12+0x2e180] ;  /* 0x02e1800c2980783b */ /* 0x000ea80008000200 */
[----:B------:R-:W2:Y:S01]  /*6ff00*/  LDSM.16.M88.4 R40, [R41+UR12+0x2f180] ;  /* 0x02f1800c2928783b */ /* 0x000ea20008000200 */
[----:B---3--:R-:W-:Y:S01]  /*6ff10*/  IMAD.MOV.U32 R213, RZ, RZ, R64 ;  /* 0x000000ffffd57224 */ /* 0x008fe200078e0040 */
[----:B----4-:R-:W-:-:S02]  /*6ff20*/  MOV R212, R65 ;  /* 0x0000004100d47202 */ /* 0x010fc40000000f00 */
[----:B------:R-:W3:Y:S04]  /*6ff30*/  LDL.LU R65, [R1+0x368c] ;  /* 0x00368c0001417983 */ /* 0x000ee80000300800 */
[----:B------:R-:W4:Y:S04]  /*6ff40*/  LDL.LU R64, [R1+0x3688] ;  /* 0x0036880001407983 */ /* 0x000f280000300800 */
[----:B------:R-:W2:Y:S01]  /*6ff50*/  LDL.LU R56, [R1+0x3684] ;  /* 0x0036840001387983 */ /* 0x000ea20000300800 */
[----:B------:R-:W-:Y:S01]  /*6ff60*/  MOV R210, R190 ;  /* 0x000000be00d27202 */ /* 0x000fe20000000f00 */
[----:B------:R-:W-:-:S02]  /*6ff70*/  IMAD.MOV.U32 R209, RZ, RZ, R61 ;  /* 0x000000ffffd17224 */ /* 0x000fc400078e003d */
[----:B------:R-:W2:Y:S01]  /*6ff80*/  LDL.LU R57, [R1+0x3680] ;  /* 0x0036800001397983 */ /* 0x000ea20000300800 */
[----:B------:R-:W-:-:S03]  /*6ff90*/  MOV R208, R60 ;  /* 0x0000003c00d07202 */ /* 0x000fc60000000f00 */
[----:B------:R-:W2:Y:S01]  /*6ffa0*/  LDL.LU R60, [R1+0x367c] ;  /* 0x00367c00013c7983 */ /* 0x000ea20000300800 */
[----:B------:R-:W-:-:S03]  /*6ffb0*/  IMAD.MOV.U32 R211, RZ, RZ, R191 ;  /* 0x000000ffffd37224 */ /* 0x000fc600078e00bf */
[----:B------:R-:W2:Y:S04]  /*6ffc0*/  LDL.LU R61, [R1+0x3678] ;  /* 0x00367800013d7983 */ /* 0x000ea80000300800 */
[----:B------:R-:W2:Y:S04]  /*6ffd0*/  LDL.LU R190, [R1+0x3674] ;  /* 0x0036740001be7983 */ /* 0x000ea80000300800 */
[----:B------:R-:W2:Y:S01]  /*6ffe0*/  LDL.LU R191, [R1+0x3670] ;  /* 0x0036700001bf7983 */ /* 0x000ea20000300800 */
[----:B---3--:R-:W-:Y:S01]  /*6fff0*/  IMAD.MOV.U32 R205, RZ, RZ, R65 ;  /* 0x000000ffffcd7224 */ /* 0x008fe200078e0041 */
[----:B----4-:R-:W-:-:S02]  /*70000*/  MOV R204, R64 ;  /* 0x0000004000cc7202 */ /* 0x010fc40000000f00 */
[----:B------:R-:W3:Y:S04]  /*70010*/  LDL.LU R64, [R1+0x366c] ;  /* 0x00366c0001407983 */ /* 0x000ee80000300800 */
[----:B------:R-:W4:Y:S01]  /*70020*/  LDL.LU R65, [R1+0x3668] ;  /* 0x0036680001417983 */ /* 0x000f220000300800 */
[----:B------:R-:W-:Y:S01]  /*70030*/  MOV R206, R188 ;  /* 0x000000bc00ce7202 */ /* 0x000fe20000000f00 */
[----:B------:R-:W-:Y:S02]  /*70040*/  IMAD.MOV.U32 R207, RZ, RZ, R189 ;  /* 0x000000ffffcf7224 */ /* 0x000fe400078e00bd */
[----:B------:R-:W1:Y:S04]  /*70050*/  LDL.LU R188, [R1+0x3664] ;  /* 0x0036640001bc7983 */ /* 0x000e680000300800 */
[----:B------:R-:W1:Y:S01]  /*70060*/  LDL.LU R189, [R1+0x3660] ;  /* 0x0036600001bd7983 */ /* 0x000e620000300800 */
[----:B--2---:R-:W-:-:S03]  /*70070*/  MOV R196, R190 ;  /* 0x000000be00c47202 */ /* 0x004fc60000000f00 */
[----:B------:R-:W1:Y:S01]  /*70080*/  LDL.LU R190, [R1+0x365c] ;  /* 0x00365c0001be7983 */ /* 0x000e620000300800 */
[----:B------:R-:W-:-:S03]  /*70090*/  IMAD.MOV.U32 R197, RZ, RZ, R191 ;  /* 0x000000ffffc57224 */ /* 0x000fc600078e00bf */
[----:B------:R-:W1:Y:S01]  /*700a0*/  LDL.LU R191, [R1+0x3658] ;  /* 0x0036580001bf7983 */ /* 0x000e620000300800 */
[----:B---3--:R-:W-:-:S03]  /*700b0*/  MOV R198, R64 ;  /* 0x0000004000c67202 */ /* 0x008fc60000000f00 */
[----:B------:R-:W2:Y:S01]  /*700c0*/  LDL.LU R64, [R1+0x3654] ;  /* 0x0036540001407983 */ /* 0x000ea20000300800 */
[----:B----4-:R-:W-:-:S03]  /*700d0*/  IMAD.MOV.U32 R199, RZ, RZ, R65 ;  /* 0x000000ffffc77224 */ /* 0x010fc600078e0041 */
        /* <DEDUP_REMOVED lines=51> */
[----:B------:R-:W-:Y:S04]  /*70410*/  STL.64 [R1+0x35f8], R50 ;  /* 0x0035f83201007387 */ /* 0x000fe80000100a00 */
[----:B------:R-:W-:Y:S01]  /*70420*/  STL.64 [R1+0x35f0], R48 ;  /* 0x0035f03001007387 */ /* 0x000fe20000100a00 */
[C---:B-1----:R-:W-:Y:S06]  /*70430*/  HMMA.1688.F32.TF32 R188, R172.reuse, R156, R188 ;  /* 0x0000009cacbc723c */ /* 0x042fec00000810bc */
[C---:B------:R-:W-:Y:S06]  /*70440*/  HMMA.1688.F32.TF32 R196, R172.reuse, R148, R196 ;  /* 0x00000094acc4723c */ /* 0x040fec00000810c4 */
[C---:B------:R-:W-:Y:S06]  /*70450*/  HMMA.1688.F32.TF32 R200, R172.reuse, R144, R200 ;  /* 0x00000090acc8723c */ /* 0x040fec00000810c8 */
[C---:B------:R-:W-:Y:S06]  /*70460*/  HMMA.1688.F32.TF32 R204, R172.reuse, R140, R204 ;  /* 0x0000008caccc723c */ /* 0x040fec00000810cc */
[C---:B------:R-:W-:Y:S06]  /*70470*/  HMMA.1688.F32.TF32 R208, R172.reuse, R136, R208 ;  /* 0x00000088acd0723c */ /* 0x040fec00000810d0 */
[C---:B------:R-:W-:Y:S06]  /*70480*/  HMMA.1688.F32.TF32 R212, R172.reuse, R132, R212 ;  /* 0x00000084acd4723c */ /* 0x040fec00000810d4 */
[----:B------:R-:W-:Y:S01]  /*70490*/  HMMA.1688.F32.TF32 R216, R172, R128, R216 ;  /* 0x00000080acd8723c */ /* 0x000fe200000810d8 */
[----:B--2---:R-:W-:Y:S01]  /*704a0*/  IMAD.MOV.U32 R187, RZ, RZ, R64 ;  /* 0x000000ffffbb7224 */ /* 0x004fe200078e0040 */
[----:B---3--:R-:W-:-:S04]  /*704b0*/  MOV R186, R65 ;  /* 0x0000004100ba7202 */ /* 0x008fc80000000f00 */
[C---:B----4-:R-:W-:Y:S06]  /*704c0*/  HMMA.1688.F32.TF32 R192, R172.reuse, R152, R192 ;  /* 0x00000098acc0723c */ /* 0x050fec00000810c0 */
[C---:B------:R-:W-:Y:S06]  /*704d0*/  HMMA.1688.F32.TF32 R180, R172.reuse, R32, R180 ;  /* 0x00000020acb4723c */ /* 0x040fec00000810b4 */
[----:B------:R-:W-:Y:S06]  /*704e0*/  HMMA.1688.F32.TF32 R176, R172, R36, R176 ;  /* 0x00000024acb0723c */ /* 0x000fec00000810b0 */
[C---:B------:R-:W-:Y:S06]  /*704f0*/  HMMA.1688.F32.TF32 R56, R68.reuse, R58, R72 ;  /* 0x0000003a4438723c */ /* 0x040fec0000081048 */
[C---:B------:R-:W-:Y:S06]  /*70500*/  HMMA.1688.F32.TF32 R52, R68.reuse, R54, R76 ;  /* 0x000000364434723c */ /* 0x040fec000008104c */
[C---:B------:R-:W-:Y:S06]  /*70510*/  HMMA.1688.F32.TF32 R60, R68.reuse, R62, R244 ;  /* 0x0000003e443c723c */ /* 0x040fec00000810f4 */
[----:B------:R-:W-:Y:S11]  /*70520*/  HMMA.1688.F32.TF32 R220, R68, R66, R220 ;  /* 0x0000004244dc723c */ /* 0x000ff600000810dc */
[----:B------:R-:W-:Y:S01]  /*70530*/  STL.64 [R1+0x3608], R54 ;  /* 0x0036083601007387 */ /* 0x000fe20000100a00 */
[C---:B------:R-:W-:Y:S03]  /*70540*/  HMMA.1688.F32.TF32 R224, R172.reuse, R168, R224 ;  /* 0x000000a8ace0723c */ /* 0x040fe600000810e0 */
        /* <DEDUP_REMOVED lines=12> */
[----:B------:R-:W2:Y:S01]  /*70610*/  LDL.LU R242, [R1+0x128] ;  /* 0x0001280001f27983 */ /* 0x000ea20000300800 */
[C---:B------:R-:W-:Y:S03]  /*70620*/  HMMA.1688.F32.TF32 R44, R172.reuse, R164, R248 ;  /* 0x000000a4ac2c723c */ /* 0x040fe600000810f8 */
[----:B------:R-:W2:Y:S04]  /*70630*/  LDL.LU R243, [R1+0x12c] ;  /* 0x00012c0001f37983 */ /* 0x000ea80000300800 */
[----:B------:R-:W3:Y:S01]  /*70640*/  LDL.LU R76, [R1+0x130] ;  /* 0x00013000014c7983 */ /* 0x000ee20000300800 */
[C---:B------:R-:W-:Y:S03]  /*70650*/  HMMA.1688.F32.TF32 R68, R172.reuse, R28, R236 ;  /* 0x0000001cac44723c */ /* 0x040fe600000810ec */
[----:B------:R-:W3:Y:S03]  /*70660*/  LDL.LU R77, [R1+0x134] ;  /* 0x00013400014d7983 */ /* 0x000ee60000300800 */
[C---:B------:R-:W-:Y:S01]  /*70670*/  HMMA.1688.F32.TF32 R184, R172.reuse, R24, R184 ;  /* 0x00000018acb8723c */ /* 0x040fe200000810b8 */
[----:B------:R-:W3:Y:S04]  /*70680*/  LDL.LU R78, [R1+0x138] ;  /* 0x00013800014e7983 */ /* 0x000ee80000300800 */
[----:B------:R-:W3:Y:S01]  /*70690*/  LDL.LU R79, [R1+0x13c] ;  /* 0x00013c00014f7983 */ /* 0x000ee20000300800 */
[----:B------:R-:W-:Y:S03]  /*706a0*/  HMMA.1688.F32.TF32 R172, R172, R40, R232 ;  /* 0x00000028acac723c */ /* 0x000fe600000810e8 */
        /* <DEDUP_REMOVED lines=30> */
[----:B------:R-:W2:Y:S04]  /*70890*/  LDL.LU R73, [R1+0x8f4] ;  /* 0x0008f40001497983 */ /* 0x000ea80000300800 */
[----:B------:R-:W2:Y:S04]  /*708a0*/  LDL.LU R74, [R1+0x8f8] ;  /* 0x0008f800014a7983 */ /* 0x000ea80000300800 */
[----:B------:R-:W2:Y:S08]  /*708b0*/  LDL.LU R75, [R1+0x8fc] ;  /* 0x0008fc00014b7983 */ /* 0x000eb00000300800 */
        /* <DEDUP_REMOVED lines=8> */
[C---:B----4-:R-:W-:Y:S06]  /*70940*/  HMMA.1688.F32.TF32 R232, R20.reuse, R164, R232 ;  /* 0x000000a414e8723c */ /* 0x050fec00000810e8 */
[C---:B---3--:R-:W-:Y:S06]  /*70950*/  HMMA.1688.F32.TF32 R8, R20.reuse, R160, R248 ;  /* 0x000000a01408723c */ /* 0x048fec00000810f8 */
[C---:B--2---:R-:W-:Y:S11]  /*70960*/  HMMA.1688.F32.TF32 R4, R20.reuse, R28, R236 ;  /* 0x0000001c1404723c */ /* 0x044ff600000810ec */
[----:B------:R-:W-:Y:S04]  /*70970*/  STL [R1+0x341c], R232 ;  /* 0x00341ce801007387 */ /* 0x000fe80000100800 */
[----:B------:R-:W-:Y:S04]  /*70980*/  STL [R1+0x3418], R233 ;  /* 0x003418e901007387 */ /* 0x000fe80000100800 */
[----:B------:R-:W-:Y:S04]  /*70990*/  STL [R1+0x3414], R234 ;  /* 0x003414ea01007387 */ /* 0x000fe80000100800 */
[----:B------:R-:W-:Y:S04]  /*709a0*/  STL [R1+0x3400], R235 ;  /* 0x003400eb01007387 */ /* 0x000fe80000100800 */
[----:B------:R-:W2:Y:S04]  /*709b0*/  LDL.LU R248, [R1+0x8d0] ;  /* 0x0008d00001f87983 */ /* 0x000ea80000300800 */
[----:B------:R-:W-:Y:S04]  /*709c0*/  STL.64 [R1+0xa0], R8 ;  /* 0x0000a00801007387 */ /* 0x000fe80000100a00 */
[----:B------:R1:W-:Y:S04]  /*709d0*/  STL.64 [R1+0xa8], R10 ;  /* 0x0000a80a01007387 */ /* 0x0003e80000100a00 */
[----:B------:R-:W-:Y:S04]  /*709e0*/  STL.64 [R1+0x180], R4 ;  /* 0x0001800401007387 */ /* 0x000fe80000100a00 */
[----:B------:R3:W-:Y:S04]  /*709f0*/  STL.64 [R1+0x188], R6 ;  /* 0x0001880601007387 */ /* 0x0007e80000100a00 */
[----:B------:R-:W2:Y:S04]  /*70a00*/  LDL.LU R249, [R1+0x8d4] ;  /* 0x0008d40001f97983 */ /* 0x000ea80000300800 */
[----:B------:R-:W2:Y:S04]  /*70a10*/  LDL.LU R250, [R1+0x8d8] ;  /* 0x0008d80001fa7983 */ /* 0x000ea80000300800 */
[----:B------:R-:W2:Y:S01]  /*70a20*/  LDL.LU R251, [R1+0x8dc] ;  /* 0x0008dc0001fb7983 */ /* 0x000ea20000300800 */
[C---:B------:R-:W-:Y:S03]  /*70a30*/  HMMA.1688.F32.TF32 R12, R20.reuse, R36, R92 ;  /* 0x00000024140c723c */ /* 0x040fe6000008105c */
[----:B------:R-:W-:Y:S03]  /*70a40*/  LDS R236, [R0+UR12+0xe080] ;  /* 0x00e0800c00ec7984 */ /* 0x000fe60008000800 */
[C---:B-1----:R-:W-:Y:S01]  /*70a50*/  HMMA.1688.F32.TF32 R8, R20.reuse, R32, R88 ;  /* 0x000000201408723c */ /* 0x042fe20000081058 */
[----:B------:R-:W-:Y:S04]  /*70a60*/  LDS R238, [R0+UR12+0xe880] ;  /* 0x00e8800c00ee7984 */ /* 0x000fe80008000800 */
[----:B------:R-:W-:Y:S01]  /*70a70*/  LDS R237, [R3+UR12+0xe080] ;  /* 0x00e0800c03ed7984 */ /* 0x000fe20008000800 */
[C---:B---3--:R-:W-:Y:S03]  /*70a80*/  HMMA.1688.F32.TF32 R4, R20.reuse, R24, R84 ;  /* 0x000000181404723c */ /* 0x048fe60000081054 */
[----:B------:R-:W1:Y:S08]  /*70a90*/  LDS R239, [R3+UR12+0xe880] ;  /* 0x00e8800c03ef7984 */ /* 0x000e700008000800 */
[----:B------:R-:W-:Y:S04]  /*70aa0*/  STL.64 [R1+0x170], R12 ;  /* 0x0001700c01007387 */ /* 0x000fe80000100a00 */
[----:B------:R3:W-:Y:S04]  /*70ab0*/  STL.64 [R1+0x178], R14 ;  /* 0x0001780e01007387 */ /* 0x0007e80000100a00 */
[----:B------:R-:W-:Y:S04]  /*70ac0*/  STL.64 [R1+0x160], R8 ;  /* 0x0001600801007387 */ /* 0x000fe80000100a00 */
[----:B------:R4:W-:Y:S01]  /*70ad0*/  STL.64 [R1+0x168], R10 ;  /* 0x0001680a01007387 */ /* 0x0009e20000100a00 */
[C---:B---3--:R-:W-:Y:S03]  /*70ae0*/  HMMA.1688.F32.TF32 R12, R20.reuse, R156, R80 ;  /* 0x0000009c140c723c */ /* 0x048fe60000081050 */
[----:B------:R-:W-:Y:S04]  /*70af0*/  STL.64 [R1+0x150], R4 ;  /* 0x0001500401007387 */ /* 0x000fe80000100a00 */
[----:B------:R3:W-:Y:S01]  /*70b00*/  STL.64 [R1+0x158], R6 ;  /* 0x0001580601007387 */ /* 0x0007e20000100a00 */
[C---:B----4-:R-:W-:Y:S06]  /*70b10*/  HMMA.1688.F32.TF32 R8, R20.reuse, R152, R76 ;  /* 0x000000981408723c */ /* 0x050fec000008104c */
[C---:B---3--:R-:W-:Y:S01]  /*70b20*/  HMMA.1688.F32.TF32 R4, R20.reuse, R148, R240 ;  /* 0x000000941404723c */ /* 0x048fe200000810f0 */
[----:B------:R-:W-:Y:S04]  /*70b30*/  LDS R240, [R2+UR12+0xe080] ;  /* 0x00e0800c02f07984 */ /* 0x000fe80008000800 */
[----:B------:R-:W-:Y:S04]  /*70b40*/  LDS R242, [R2+UR12+0xe880] ;  /* 0x00e8800c02f27984 */ /* 0x000fe80008000800 */
[----:B------:R-:W-:Y:S04]  /*70b50*/  STL.64 [R1+0x140], R12 ;  /* 0x0001400c01007387 */ /* 0x000fe80000100a00 */
[----:B------:R-:W-:Y:S04]  /*70b60*/  STL.64 [R1+0x148], R14 ;  /* 0x0001480e01007387 */ /* 0x000fe80000100a00 */
[----:B------:R-:W-:Y:S04]  /*70b70*/  STL.64 [R1+0x130], R8 ;  /* 0x0001300801007387 */ /* 0x000fe80000100a00 */
[----:B------:R-:W-:Y:S04]  /*70b80*/  STL.64 [R1+0x138], R10 ;  /* 0x0001380a01007387 */ /* 0x000fe80000100a00 */
[----:B------:R-:W-:Y:S04]  /*70b90*/  STL.64 [R1+0x120], R4 ;  /* 0x0001200401007387 */ /* 0x000fe80000100a00 */
[----:B------:R3:W-:Y:S04]  /*70ba0*/  STL.64 [R1+0x128], R6 ;  /* 0x0001280601007387 */ /* 0x0007e80000100a00 */
[----:B------:R-:W-:Y:S04]  /*70bb0*/  LDS R241, [R252+UR12+0xe080] ;  /* 0x00e0800cfcf17984 */ /* 0x000fe80008000800 */
[----:B------:R-:W4:Y:S01]  /*70bc0*/  LDS R243, [R252+UR12+0xe880] ;  /* 0x00e8800cfcf37984 */ /* 0x000f220008000800 */
[----:B---3--:R-:W-:-:S15]  /*70bd0*/  HMMA.1688.F32.TF32 R4, R20, R144, R72 ;  /* 0x000000901404723c */ /* 0x008fde0000081048 */
[----:B------:R-:W-:-:S09]  /*70be0*/  NOP ;  /* 0x0000000000007918 */ /* 0x000fd20000000000 */
[----:B------:R-:W-:Y:S01]  /*70bf0*/  MOV R229, R4 ;  /* 0x0000000400e57202 */ /* 0x000fe20000000f00 */
[----:B------:R-:W-:Y:S01]  /*70c00*/  IMAD.MOV.U32 R230, RZ, RZ, R5 ;  /* 0x000000ffffe67224 */ /* 0x000fe200078e0005 */
[----:B------:R-:W-:Y:S01]  /*70c10*/  MOV R231, R6 ;  /* 0x0000000600e77202 */ /* 0x000fe20000000f00 */
[----:B------:R-:W-:Y:S02]  /*70c20*/  IMAD.MOV.U32 R235, RZ, RZ, R7 ;  /* 0x000000ffffeb7224 */ /* 0x000fe400078e0007 */
[----:B------:R-:W-:Y:S03]  /*70c30*/  HMMA.1688.F32.TF32 R4, R20, R140, R244 ;  /* 0x0000008c1404723c */ /* 0x000fe600000810f4 */
[----:B------:R3:W-:Y:S04]  /*70c40*/  STL [R1+0x342c], R235 ;  /* 0x00342ceb01007387 */ /* 0x0007e80000100800 */
[----:B------:R1:W-:Y:S04]  /*70c50*/  STL [R1+0x3428], R231 ;  /* 0x003428e701007387 */ /* 0x0003e80000100800 */
[----:B------:R4:W-:Y:S04]  /*70c60*/  STL [R1+0x3424], R230 ;  /* 0x003424e601007387 */ /* 0x0009e80000100800 */
[----:B------:R4:W-:Y:S09]  /*70c70*/  STL [R1+0x3420], R229 ;  /* 0x003420e501007387 */ /* 0x0009f20000100800 */
[----:B------:R-:W-:Y:S01]  /*70c80*/  IMAD.MOV.U32 R228, RZ, RZ, R7 ;  /* 0x000000ffffe47224 */ /* 0x000fe200078e0007 */
[----:B------:R-:W-:Y:S01]  /*70c90*/  MOV R234, R6 ;  /* 0x0000000600ea7202 */ /* 0x000fe20000000f00 */
[----:B------:R-:W-:Y:S01]  /*70ca0*/  IMAD.MOV.U32 R233, RZ, RZ, R5 ;  /* 0x000000ffffe97224 */ /* 0x000fe200078e0005 */
[----:B------:R-:W-:-:S02]  /*70cb0*/  MOV R232, R4 ;  /* 0x0000000400e87202 */ /* 0x000fc40000000f00 */
[----:B------:R4:W-:Y:S04]  /*70cc0*/  STL [R1+0x343c], R228 ;  /* 0x00343ce401007387 */ /* 0x0009e80000100800 */
[----:B------:R4:W-:Y:S04]  /*70cd0*/  STL [R1+0x3438], R234 ;  /* 0x003438ea01007387 */ /* 0x0009e80000100800 */
[----:B------:R4:W-:Y:S04]  /*70ce0*/  STL [R1+0x3434], R233 ;  /* 0x003434e901007387 */ /* 0x0009e80000100800 */
[----:B------:R4:W-:Y:S01]  /*70cf0*/  STL [R1+0x3430], R232 ;  /* 0x003430e801007387 */ /* 0x0009e20000100800 */
        /* <DEDUP_REMOVED lines=69> */
[----:B---3--:R-:W-:Y:S01]  /*71150*/  MOV R235, R4 ;  /* 0x0000000400eb7202 */ /* 0x008fe20000000f00 */
[----:B-1----:R-:W-:Y:S01]  /*71160*/  IMAD.MOV.U32 R231, RZ, RZ, R5 ;  /* 0x000000ffffe77224 */ /* 0x002fe200078e0005 */
[----:B----4-:R-:W-:Y:S01]  /*71170*/  MOV R230, R6 ;  /* 0x0000000600e67202 */ /* 0x010fe20000000f00 */
[----:B------:R-:W-:-:S05]  /*71180*/  IMAD.MOV.U32 R229, RZ, RZ, R7 ;  /* 0x000000ffffe57224 */ /* 0x000fca00078e0007 */
[----:B------:R1:W-:Y:S04]  /*71190*/  STL [R1+0x344c], R229 ;  /* 0x00344ce501007387 */ /* 0x0003e80000100800 */
[----:B------:R3:W-:Y:S04]  /*711a0*/  STL [R1+0x3448], R230 ;  /* 0x003448e601007387 */ /* 0x0007e80000100800 */
[----:B------:R4:W-:Y:S04]  /*711b0*/  STL [R1+0x3444], R235 ;  /* 0x003444eb01007387 */ /* 0x0009e80000100800 */
[----:B------:R4:W-:Y:S01]  /*711c0*/  STL [R1+0x3440], R231 ;  /* 0x003440e701007387 */ /* 0x0009e20000100800 */
[C---:B--2---:R-:W-:Y:S06]  /*711d0*/  HMMA.1688.F32.TF32 R4, R20.reuse, R132, R12 ;  /* 0x000000841404723c */ /* 0x044fec000008100c */
[----:B------:R-:W-:-:S15]  /*711e0*/  HMMA.1688.F32.TF32 R8, R20, R128, R124 ;  /* 0x000000801408723c */ /* 0x000fde000008107c */
[----:B------:R-:W-:-:S03]  /*711f0*/  NOP ;  /* 0x0000000000007918 */ /* 0x000fc60000000000 */
[----:B------:R-:W-:Y:S01]  /*71200*/  MOV R228, R4 ;  /* 0x0000000400e47202 */ /* 0x000fe20000000f00 */
[----:B------:R-:W-:Y:S01]  /*71210*/  IMAD.MOV.U32 R234, RZ, RZ, R5 ;  /* 0x000000ffffea7224 */ /* 0x000fe200078e0005 */
[----:B------:R-:W-:Y:S01]  /*71220*/  MOV R233, R6 ;  /* 0x0000000600e97202 */ /* 0x000fe20000000f00 */
[----:B------:R-:W-:Y:S02]  /*71230*/  IMAD.MOV.U32 R232, RZ, RZ, R7 ;  /* 0x000000ffffe87224 */ /* 0x000fe400078e0007 */
[----:B------:R-:W-:Y:S01]  /*71240*/  HMMA.1688.F32.TF32 R4, R20, R40, R120 ;  /* 0x000000281404723c */ /* 0x000fe20000081078 */
[----:B------:R-:W-:Y:S04]  /*71250*/  LDS R20, [R0+UR12+0xe100] ;  /* 0x00e1000c00147984 */ /* 0x000fe80008000800 */
[----:B------:R-:W-:Y:S04]  /*71260*/  LDS R22, [R0+UR12+0xe900] ;  /* 0x00e9000c00167984 */ /* 0x000fe80008000800 */
[----:B------:R-:W-:Y:S04]  /*71270*/  STL.64 [R1+0xd0], R8 ;  /* 0x0000d00801007387 */ /* 0x000fe80000100a00 */
[----:B------:R2:W-:Y:S01]  /*71280*/  STL.64 [R1+0xd8], R10 ;  /* 0x0000d80a01007387 */ /* 0x0005e20000100a00 */
[----:B------:R-:W-:Y:S03]  /*71290*/  HMMA.1688.F32.TF32 R12, R236, R160, R108 ;  /* 0x000000a0ec0c723c */ /* 0x000fe6000008106c */
[----:B------:R-:W-:Y:S04]  /*712a0*/  LDS R21, [R3+UR12+0xe100] ;  /* 0x00e1000c03157984 */ /* 0x000fe80008000800 */
[----:B------:R-:W2:Y:S03]  /*712b0*/  LDS R23, [R3+UR12+0xe900] ;  /* 0x00e9000c03177984 */ /* 0x000ea60008000800 */
[----:B-1----:R-:W-:Y:S01]  /*712c0*/  MOV R229, R4 ;  /* 0x0000000400e57202 */ /* 0x002fe20000000f00 */
[----:B---3--:R-:W-:Y:S01]  /*712d0*/  IMAD.MOV.U32 R230, RZ, RZ, R5 ;  /* 0x000000ffffe67224 */ /* 0x008fe200078e0005 */
[----:B----4-:R-:W-:Y:S01]  /*712e0*/  MOV R235, R6 ;  /* 0x0000000600eb7202 */ /* 0x010fe20000000f00 */
[----:B------:R-:W-:-:S02]  /*712f0*/  IMAD.MOV.U32 R231, RZ, RZ, R7 ;  /* 0x000000ffffe77224 */ /* 0x000fc400078e0007 */
[C---:B------:R-:W-:Y:S06]  /*71300*/  HMMA.1688.F32.TF32 R4, R236.reuse, R164, R112 ;  /* 0x000000a4ec04723c */ /* 0x040fec0000081070 */
[----:B--2---:R-:W-:-:S15]  /*71310*/  HMMA.1688.F32.TF32 R8, R236, R168, R116 ;  /* 0x000000a8ec08723c */ /* 0x004fde0000081074 */
[----:B------:R-:W-:-:S08]  /*71320*/  NOP ;  /* 0x0000000000007918 */ /* 0x000fd00000000000 */
[----:B------:R-:W-:Y:S04]  /*71330*/  STL.64 [R1+0x80], R8 ;  /* 0x0000800801007387 */ /* 0x000fe80000100a00 */
[----:B------:R1:W-:Y:S04]  /*71340*/  STL.64 [R1+0x88], R10 ;  /* 0x0000880a01007387 */ /* 0x0003e80000100a00 */
[----:B------:R-:W-:Y:S04]  /*71350*/  STL.64 [R1+0xc0], R4 ;  /* 0x0000c00401007387 */ /* 0x000fe80000100a00 */
[----:B------:R2:W-:Y:S01]  /*71360*/  STL.64 [R1+0xc8], R6 ;  /* 0x0000c80601007387 */ /* 0x0005e20000100a00 */
[C---:B-1----:R-:W-:Y:S06]  /*71370*/  HMMA.1688.F32.TF32 R8, R236.reuse, R28, R104 ;  /* 0x0000001cec08723c */ /* 0x042fec0000081068 */
[----:B--2---:R-:W-:Y:S01]  /*71380*/  HMMA.1688.F32.TF32 R4, R236, R36, R100 ;  /* 0x00000024ec04723c */ /* 0x004fe20000081064 */
        /* <DEDUP_REMOVED lines=138> */
[----:B---3--:R-:W-:-:S15]  /*71c30*/  HMMA.1688.F32.TF32 R236, R236, R40, R220 ;  /* 0x00000028ecec723c */ /* 0x008fde00000810dc */
[----:B------:R-:W-:-:S02]  /*71c40*/  NOP ;  /* 0x0000000000007918 */ /* 0x000fc40000000000 */
        /* <DEDUP_REMOVED lines=8> */
[----:B-1----:R-:W3:Y:S04]  /*71cd0*/  LDL.LU R236, [R1+0x2c0] ;  /* 0x0002c00001ec7983 */ /* 0x002ee80000300800 */
[----:B------:R-:W3:Y:S04]  /*71ce0*/  LDL.LU R237, [R1+0x2c4] ;  /* 0x0002c40001ed7983 */ /* 0x000ee80000300800 */
[----:B------:R-:W3:Y:S04]  /*71cf0*/  LDL.LU R238, [R1+0x2c8] ;  /* 0x0002c80001ee7983 */ /* 0x000ee80000300800 */
[----:B------:R-:W3:Y:S01]  /*71d00*/  LDL.LU R239, [R1+0x2cc] ;  /* 0x0002cc0001ef7983 */ /* 0x000ee20000300800 */
[C---:B--2---:R-:W-:Y:S06]  /*71d10*/  HMMA.1688.F32.TF32 R60, R240.reuse, R168, R60 ;  /* 0x000000a8f03c723c */ /* 0x044fec000008103c */
        /* <DEDUP_REMOVED lines=11> */
[----:B---3--:R-:W-:-:S15]  /*71dd0*/  HMMA.1688.F32.TF32 R236, R240, R160, R236 ;  /* 0x000000a0f0ec723c */ /* 0x008fde00000810ec */
[----:B------:R-:W-:-:S08]  /*71de0*/  NOP ;  /* 0x0000000000007918 */ /* 0x000fd00000000000 */
[----:B------:R-:W-:Y:S04]  /*71df0*/  STL.64 [R1+0x2c0], R236 ;  /* 0x0002c0ec01007387 */ /* 0x000fe80000100a00 */
[----:B------:R1:W-:Y:S02]  /*71e00*/  STL.64 [R1+0x2c8], R238 ;  /* 0x0002c8ee01007387 */ /* 0x0003e40000100a00 */
        /* <DEDUP_REMOVED lines=18> */
[C---:B---3--:R-:W-:Y:S03]  /*71f30*/  HMMA.1688.F32.TF32 R4, R240.reuse, R144, R120 ;  /* 0x00000090f004723c */ /* 0x048fe60000081078 */
[----:B------:R-:W-:Y:S04]  /*71f40*/  STL.64 [R1+0x380], R12 ;  /* 0x0003800c01007387 */ /* 0x000fe80000100a00 */
[----:B------:R1:W-:Y:S04]  /*71f50*/  STL.64 [R1+0x388], R14 ;  /* 0x0003880e01007387 */ /* 0x0003e80000100a00 */
[----:B------:R-:W-:Y:S04]  /*71f60*/  LDS R237, [R252+UR12+0xe100] ;  /* 0x00e1000cfced7984 */ /* 0x000fe80008000800 */
[----:B------:R-:W3:Y:S01]  /*71f70*/  LDS R239, [R252+UR12+0xe900] ;  /* 0x00e9000cfcef7984 */ /* 0x000ee20008000800 */
[C---:B-1----:R-:W-:Y:S03]  /*71f80*/  HMMA.1688.F32.TF32 R12, R240.reuse, R140, R116 ;  /* 0x0000008cf00c723c */ /* 0x042fe60000081074 */
        /* <DEDUP_REMOVED lines=13> */
[----:B-1----:R-:W-:Y:S06]  /*72060*/  HMMA.1688.F32.TF32 R8, R240, R40, R100 ;  /* 0x00000028f008723c */ /* 0x002fec0000081064 */
        /* <DEDUP_REMOVED lines=11> */
[----:B------:R-:W-:Y:S08]  /*72120*/  STL.64 [R1+0x318], R14 ;  /* 0x0003180e01007387 */ /* 0x000ff00000100a00 */
[----:B------:R-:W-:Y:S04]  /*72130*/  STL.64 [R1+0x3e0], R8 ;  /* 0x0003e00801007387 */ /* 0x000fe80000100a00 */
[----:B------:R1:W-:Y:S04]  /*72140*/  STL.64 [R1+0x3e8], R10 ;  /* 0x0003e80a01007387 */ /* 0x0003e80000100a00 */
[----:B------:R-:W-:Y:S04]  /*72150*/  STL.64 [R1+0x400], R4 ;  /* 0x0004000401007387 */ /* 0x000fe80000100a00 */
[----:B------:R2:W-:Y:S01]  /*72160*/  STL.64 [R1+0x408], R6 ;  /* 0x0004080601007387 */ /* 0x0005e20000100a00 */
[C---:B-1----:R-:W-:Y:S06]  /*72170*/  HMMA.1688.F32.TF32 R8, R20.reuse, R36, R80 ;  /* 0x000000241408723c */ /* 0x042fec0000081050 */
[C---:B--2---:R-:W-:Y:S06]  /*72180*/  HMMA.1688.F32.TF32 R4, R20.reuse, R32, R76 ;  /* 0x000000201404723c */ /* 0x044fec000008104c */
[C---:B------:R-:W-:Y:S11]  /*72190*/  HMMA.1688.F32.TF32 R12, R20.reuse, R24, R72 ;  /* 0x00000018140c723c */ /* 0x040ff60000081048 */
        /* <DEDUP_REMOVED lines=8> */
[----:B------:R-:W4:Y:S08]  /*72220*/  LDL.LU R244, [R1+0x6a0] ;  /* 0x0006a00001f47983 */ /* 0x000f300000300800 */
[----:B------:R3:W-:Y:S04]  /*72230*/  STL.64 [R1+0x450], R8 ;  /* 0x0004500801007387 */ /* 0x0007e80000100a00 */
[----:B------:R3:W-:Y:S04]  /*72240*/  STL.64 [R1+0x458], R10 ;  /* 0x0004580a01007387 */ /* 0x0007e80000100a00 */
        /* <DEDUP_REMOVED lines=92> */
[----:B------:R-:W3:Y:S01]  /*72810*/  LDL.LU R251, [R1+0xc] ;  /* 0x00000c0001fb7983 */ /* 0x000ee20000300800 */
[C---:B----4-:R-:W-:Y:S06]  /*72820*/  HMMA.1688.F32.TF32 R84, R236.reuse, R144, R84 ;  /* 0x00000090ec54723c */ /* 0x050fec0000081054 */
[C---:B------:R-:W-:Y:S06]  /*72830*/  HMMA.1688.F32.TF32 R88, R236.reuse, R148, R88 ;  /* 0x00000094ec58723c */ /* 0x040fec0000081058 */
[C---:B------:R-:W-:Y:S06]  /*72840*/  HMMA.1688.F32.TF32 R92, R236.reuse, R152, R92 ;  /* 0x00000098ec5c723c */ /* 0x040fec000008105c */
[C---:B------:R-:W-:Y:S06]  /*72850*/  HMMA.1688.F32.TF32 R100, R236.reuse, R24, R100 ;  /* 0x00000018ec64723c */ /* 0x040fec0000081064 */
[C---:B------:R-:W-:Y:S06]  /*72860*/  HMMA.1688.F32.TF32 R104, R236.reuse, R32, R104 ;  /* 0x00000020ec68723c */ /* 0x040fec0000081068 */
[C---:B------:R-:W-:Y:S06]  /*72870*/  HMMA.1688.F32.TF32 R108, R236.reuse, R36, R108 ;  /* 0x00000024ec6c723c */ /* 0x040fec000008106c */
[C---:B------:R-:W-:Y:S06]  /*72880*/  HMMA.1688.F32.TF32 R116, R236.reuse, R160, R116 ;  /* 0x000000a0ec74723c */ /* 0x040fec0000081074 */
[----:B------:R-:W-:Y:S06]  /*72890*/  HMMA.1688.F32.TF32 R120, R236, R164, R120 ;  /* 0x000000a4ec78723c */ /* 0x000fec0000081078 */
[C---:B--2---:R-:W-:Y:S06]  /*728a0*/  HMMA.1688.F32.TF32 R12, R20.reuse, R128, R12 ;  /* 0x00000080140c723c */ /* 0x044fec000008100c */
[C---:B---3--:R-:W-:Y:S06]  /*728b0*/  HMMA.1688.F32.TF32 R8, R20.reuse, R132, R8 ;  /* 0x000000841408723c */ /* 0x048fec0000081008 */
[C---:B------:R-:W-:Y:S06]  /*728c0*/  HMMA.1688.F32.TF32 R4, R20.reuse, R136, R4 ;  /* 0x000000881404723c */ /* 0x040fec0000081004 */
[C---:B------:R-:W-:Y:S06]  /*728d0*/  HMMA.1688.F32.TF32 R240, R20.reuse, R148, R240 ;  /* 0x0000009414f0723c */ /* 0x040fec00000810f0 */
[C---:B------:R-:W-:Y:S06]  /*728e0*/  HMMA.1688.F32.TF32 R52, R20.reuse, R144, R52 ;  /* 0x000000901434723c */ /* 0x040fec0000081034 */
[C---:B------:R-:W-:Y:S11]  /*728f0*/  HMMA.1688.F32.TF32 R48, R20.reuse, R140, R48 ;  /* 0x0000008c1430723c */ /* 0x040ff60000081030 */
[----:B------:R-:W-:Y:S04]  /*72900*/  STL.64 [R1+0x500], R240 ;  /* 0x000500f001007387 */ /* 0x000fe80000100a00 */
[----:B------:R-:W-:Y:S04]  /*72910*/  STL.64 [R1+0x508], R242 ;  /* 0x000508f201007387 */ /* 0x000fe80000100a00 */
[----:B------:R-:W-:Y:S04]  /*72920*/  STL.64 [R1+0x4f0], R52 ;  /* 0x0004f03401007387 */ /* 0x000fe80000100a00 */
[----:B------:R1:W-:Y:S01]  /*72930*/  STL.64 [R1+0x4f8], R54 ;  /* 0x0004f83601007387 */ /* 0x0003e20000100a00 */
[----:B------:R-:W-:Y:S03]  /*72940*/  HMMA.1688.F32.TF32 R20, R20, R40, R16 ;  /* 0x000000281414723c */ /* 0x000fe60000081010 */
[----:B------:R-:W-:Y:S04]  /*72950*/  LDS R240, [R0+UR12+0xe180] ;  /* 0x00e1800c00f07984 */ /* 0x000fe80008000800 */
[----:B------:R-:W-:Y:S04]  /*72960*/  LDS R242, [R0+UR12+0xe980] ;  /* 0x00e9800c00f27984 */ /* 0x000fe80008000800 */
[----:B-1----:R-:W2:Y:S04]  /*72970*/  LDL.LU.64 R54, [R1+0x3608] ;  /* 0x0036080001367983 */ /* 0x002ea80000300a00 */
[----:B------:R-:W2:Y:S01]  /*72980*/  LDL.LU.64 R52, [R1+0x3600] ;  /* 0x0036000001347983 */ /* 0x000ea20000300a00 */
[C---:B------:R-:W-:Y:S03]  /*72990*/  HMMA.1688.F32.TF32 R124, R236.reuse, R168, R124 ;  /* 0x000000a8ec7c723c */ /* 0x040fe6000008107c */
[----:B------:R-:W-:Y:S04]  /*729a0*/  STL.64 [R1+0x4e0], R48 ;  /* 0x0004e03001007387 */ /* 0x000fe80000100a00 */
[----:B------:R1:W-:Y:S01]  /*729b0*/  STL.64 [R1+0x4e8], R50 ;  /* 0x0004e83201007387 */ /* 0x0003e20000100a00 */
[C---:B------:R-:W-:Y:S03]  /*729c0*/  HMMA.1688.F32.TF32 R76, R236.reuse, R136, R76 ;  /* 0x00000088ec4c723c */ /* 0x040fe6000008104c */
[----:B------:R-:W-:Y:S03]  /*729d0*/  LDS R241, [R3+UR12+0xe180] ;  /* 0x00e1800c03f17984 */ /* 0x000fe60008000800 */
[C---:B------:R-:W-:Y:S01]  /*729e0*/  HMMA.1688.F32.TF32 R72, R236.reuse, R132, R72 ;  /* 0x00000084ec48723c */ /* 0x040fe20000081048 */
[----:B------:R-:W3:Y:S04]  /*729f0*/  LDS R243, [R3+UR12+0xe980] ;  /* 0x00e9800c03f37984 */ /* 0x000ee80008000800 */
[----:B-1----:R-:W4:Y:S04]  /*72a00*/  LDL.LU.64 R50, [R1+0x35f8] ;  /* 0x0035f80001327983 */ /* 0x002f280000300a00 */
[----:B------:R-:W4:Y:S04]  /*72a10*/  LDL.LU.64 R48, [R1+0x35f0] ;  /* 0x0035f00001307983 */ /* 0x000f280000300a00 */
[----:B------:R-:W-:Y:S04]  /*72a20*/  STL.64 [R1+0x4d0], R4 ;  /* 0x0004d00401007387 */ /* 0x000fe80000100a00 */
[----:B------:R1:W-:Y:S01]  /*72a30*/  STL.64 [R1+0x4d8], R6 ;  /* 0x0004d80601007387 */ /* 0x0003e20000100a00 */
[C---:B------:R-:W-:Y:S03]  /*72a40*/  HMMA.1688.F32.TF32 R112, R236.reuse, R28, R112 ;  /* 0x0000001cec70723c */ /* 0x040fe60000081070 */
[----:B-1----:R-:W2:Y:S04]  /*72a50*/  LDL.LU.64 R6, [R1+0x35e8] ;  /* 0x0035e80001067983 */ /* 0x002ea80000300a00 */
[----:B------:R-:W4:Y:S04]  /*72a60*/  LDL.LU.64 R4, [R1+0x35e0] ;  /* 0x0035e00001047983 */ /* 0x000f280000300a00 */
[----:B------:R-:W-:Y:S04]  /*72a70*/  STL.64 [R1+0x4c0], R8 ;  /* 0x0004c00801007387 */ /* 0x000fe80000100a00 */
[----:B------:R1:W-:Y:S04]  /*72a80*/  STL.64 [R1+0x4c8], R10 ;  /* 0x0004c80a01007387 */ /* 0x0003e80000100a00 */
[----:B-1----:R-:W2:Y:S04]  /*72a90*/  LDL.LU.64 R10, [R1+0x35d8] ;  /* 0x0035d800010a7983 */ /* 0x002ea80000300a00 */
[----:B------:R-:W4:Y:S04]  /*72aa0*/  LDL.LU.64 R8, [R1+0x35d0] ;  /* 0x0035d00001087983 */ /* 0x000f280000300a00 */
[----:B------:R-:W-:Y:S04]  /*72ab0*/  STL.64 [R1+0x4b0], R12 ;  /* 0x0004b00c01007387 */ /* 0x000fe80000100a00 */
[----:B------:R1:W-:Y:S01]  /*72ac0*/  STL.64 [R1+0x4b8], R14 ;  /* 0x0004b80e01007387 */ /* 0x0003e20000100a00 */
[C---:B------:R-:W-:Y:S03]  /*72ad0*/  HMMA.1688.F32.TF32 R96, R236.reuse, R156, R96 ;  /* 0x0000009cec60723c */ /* 0x040fe60000081060 */
        /* <DEDUP_REMOVED lines=12> */
[----:B-1----:R-:W2:Y:S04]  /*72ba0*/  LDL.LU.64 R126, [R1+0x35a8] ;  /* 0x0035a800017e7983 */ /* 0x002ea80000300a00 */
[----:B------:R-:W2:Y:S04]  /*72bb0*/  LDL.LU.64 R124, [R1+0x35a0] ;  /* 0x0035a000017c7983 */ /* 0x000ea80000300a00 */
[----:B------:R-:W-:Y:S04]  /*72bc0*/  STL.64 [R1+0x560], R120 ;  /* 0x0005607801007387 */ /* 0x000fe80000100a00 */
[----:B------:R1:W-:Y:S04]  /*72bd0*/  STL.64 [R1+0x568], R122 ;  /* 0x0005687a01007387 */ /* 0x0003e80000100a00 */
[----:B------:R-:W-:Y:S04]  /*72be0*/  LDS R21, [R252+UR12+0xe180] ;  /* 0x00e1800cfc157984 */ /* 0x000fe80008000800 */
[----:B------:R-:W4:Y:S04]  /*72bf0*/  LDS R23, [R252+UR12+0xe980] ;  /* 0x00e9800cfc177984 */ /* 0x000f280008000800 */
        /* <DEDUP_REMOVED lines=55> */
[----:B------:R-:W4:Y:S04]  /*72f70*/  LDL.LU.64 R250, [R1+0x34b8] ;  /* 0x0034b80001fa7983 */ /* 0x000f280000300a00 */
[----:B------:R-:W4:Y:S04]  /*72f80*/  LDL.LU.64 R248, [R1+0x34b0] ;  /* 0x0034b00001f87983 */ /* 0x000f280000300a00 */
[----:B------:R-:W-:Y:S04]  /*72f90*/  STL.64 [R1+0x570], R236 ;  /* 0x000570ec01007387 */ /* 0x000fe80000100a00 */
[----:B------:R4:W-:Y:S01]  /*72fa0*/  STL.64 [R1+0x578], R238 ;  /* 0x000578ee01007387 */ /* 0x0009e20000100a00 */
[C---:B---3--:R-:W-:Y:S06]  /*72fb0*/  HMMA.1688.F32.TF32 R76, R240.reuse, R28, R76 ;  /* 0x0000001cf04c723c */ /* 0x048fec000008104c */
[C---:B--2---:R-:W-:Y:S06]  /*72fc0*/  HMMA.1688.F32.TF32 R72, R240.reuse, R160, R72 ;  /* 0x000000a0f048723c */ /* 0x044fec0000081048 */
[C---:B----4-:R-:W-:Y:S06]  /*72fd0*/  HMMA.1688.F32.TF32 R236, R240.reuse, R164, R244 ;  /* 0x000000a4f0ec723c */ /* 0x050fec00000810f4 */
[----:B------:R-:W-:Y:S06]  /*72fe0*/  HMMA.1688.F32.TF32 R248, R240, R168, R248 ;  /* 0x000000a8f0f8723c */ /* 0x000fec00000810f8 */
[----:B------:R-:W-:Y:S01]  /*72ff0*/  MOV R2, R78 ;  /* 0x0000004e00027202 */ /* 0x000fe20000000f00 */
[----:B------:R-:W-:-:S15]  /*73000*/  IMAD.MOV.U32 R252, RZ, RZ, R79 ;  /* 0x000000fffffc7224 */ /* 0x000fde00078e004f */
[----:B------:R-:W-:-:S01]  /*73010*/  NOP ;  /* 0x0000000000007918 */ /* 0x000fc20000000000 */
[----:B------:R-:W-:Y:S04]  /*73020*/  STL.64 [R1+0x550], R248 ;  /* 0x000550f801007387 */ /* 0x000fe80000100a00 */
[----:B------:R-:W-:Y:S04]  /*73030*/  STL.64 [R1+0x558], R250 ;  /* 0x000558fa01007387 */ /* 0x000fe80000100a00 */
[----:B------:R-:W-:Y:S04]  /*73040*/  STL.64 [R1+0x540], R236 ;  /* 0x000540ec01007387 */ /* 0x000fe80000100a00 */
[----:B------:R-:W-:Y:S04]  /*73050*/  STL.64 [R1+0x548], R238 ;  /* 0x000548ee01007387 */ /* 0x000fe80000100a00 */
[----:B------:R-:W-:Y:S04]  /*73060*/  STL.64 [R1+0x530], R72 ;  /* 0x0005304801007387 */ /* 0x000fe80000100a00 */
[----:B------:R1:W-:Y:S04]  /*73070*/  STL.64 [R1+0x538], R74 ;  /* 0x0005384a01007387 */ /* 0x0003e80000100a00 */
[----:B------:R2:W-:Y:S01]  /*73080*/  STL.64 [R1+0x520], R76 ;  /* 0x0005204c01007387 */ /* 0x0005e20000100a00 */
[C---:B-1----:R-:W-:Y:S06]  /*73090*/  HMMA.1688.F32.TF32 R72, R240.reuse, R32, R84 ;  /* 0x00000020f048723c */ /* 0x042fec0000081054 */
[C---:B--2---:R-:W-:Y:S01]  /*730a0*/  HMMA.1688.F32.TF32 R76, R240.reuse, R36, R80 ;  /* 0x00000024f04c723c */ /* 0x044fe20000081050 */
[----:B------:R-:W-:Y:S04]  /*730b0*/  STL [R1+0x33d4], R252 ;  /* 0x0033d4fc01007387 */ /* 0x000fe80000100800 */
[----:B------:R-:W-:Y:S01]  /*730c0*/  STL [R1+0x33d0], R2 ;  /* 0x0033d00201007387 */ /* 0x000fe20000100800 */
[C---:B------:R-:W-:Y:S03]  /*730d0*/  HMMA.1688.F32.TF32 R80, R240.reuse, R24, R88 ;  /* 0x00000018f050723c */ /* 0x040fe60000081058 */
[----:B------:R-:W-:Y:S04]  /*730e0*/  LDS R88, [R0+UR12+0xf000] ;  /* 0x00f0000c00587984 */ /* 0x000fe80008000800 */
[----:B------:R-:W-:Y:S04]  /*730f0*/  LDS R90, [R0+UR12+0xf800] ;  /* 0x00f8000c005a7984 */ /* 0x000fe80008000800 */
[----:B------:R-:W-:Y:S04]  /*73100*/  LDS R89, [R3+UR12+0xf000] ;  /* 0x00f0000c03597984 */ /* 0x000fe80008000800 */
[----:B------:R-:W1:Y:S04]  /*73110*/  LDS R91, [R3+UR12+0xf800] ;  /* 0x00f8000c035b7984 */ /* 0x000e680008000800 */
[----:B------:R-:W-:Y:S04]  /*73120*/  STL.64 [R1+0x510], R76 ;  /* 0x0005104c01007387 */ /* 0x000fe80000100a00 */
[----:B------:R2:W-:Y:S04]  /*73130*/  STL.64 [R1+0x518], R78 ;  /* 0x0005184e01007387 */ /* 0x0005e80000100a00 */
[----:B------:R-:W-:Y:S04]  /*73140*/  STL.64 [R1+0x490], R72 ;  /* 0x0004904801007387 */ /* 0x000fe80000100a00 */
[----:B------:R3:W-:Y:S01]  /*73150*/  STL.64 [R1+0x498], R74 ;  /* 0x0004984a01007387 */ /* 0x0007e20000100a00 */
[C---:B--2---:R-:W-:Y:S06]  /*73160*/  HMMA.1688.F32.TF32 R76, R240.reuse, R156, R92 ;  /* 0x0000009cf04c723c */ /* 0x044fec000008105c */
[----:B---3--:R-:W-:Y:S01]  /*73170*/  HMMA.1688.F32.TF32 R72, R240, R152, R96 ;  /* 0x00000098f048723c */ /* 0x008fe20000081060 */
[----:B------:R-:W-:Y:S04]  /*73180*/  STL.64 [R1+0x420], R80 ;  /* 0x0004205001007387 */ /* 0x000fe80000100a00 */
[----:B------:R-:W-:-:S12]  /*73190*/  STL.64 [R1+0x428], R82 ;  /* 0x0004285201007387 */ /* 0x000fd80000100a00 */
[----:B------:R-:W-:Y:S04]  /*731a0*/  STL.64 [R1+0x410], R76 ;  /* 0x0004104c01007387 */ /* 0x000fe80000100a00 */
[----:B------:R2:W-:Y:S03]  /*731b0*/  STL.64 [R1+0x418], R78 ;  /* 0x0004184e01007387 */ /* 0x0005e60000100a00 */
[----:B------:R-:W-:Y:S01]  /*731c0*/  MOV R95, R72 ;  /* 0x00000048005f7202 */ /* 0x000fe20000000f00 */
[----:B------:R-:W-:Y:S01]  /*731d0*/  IMAD.MOV.U32 R94, RZ, RZ, R73 ;  /* 0x000000ffff5e7224 */ /* 0x000fe200078e0049 */
[----:B------:R-:W-:Y:S01]  /*731e0*/  MOV R93, R74 ;  /* 0x0000004a005d7202 */ /* 0x000fe20000000f00 */
[----:B------:R-:W-:-:S02]  /*731f0*/  IMAD.MOV.U32 R92, RZ, RZ, R75 ;  /* 0x000000ffff5c7224 */ /* 0x000fc400078e004b */
[C---:B------:R-:W-:Y:S06]  /*73200*/  HMMA.1688.F32.TF32 R72, R240.reuse, R144, R104 ;  /* 0x00000090f048723c */ /* 0x040fec0000081068 */
[----:B--2---:R-:W-:Y:S01]  /*73210*/  HMMA.1688.F32.TF32 R76, R240, R148, R100 ;  /* 0x00000094f04c723c */ /* 0x004fe20000081064 */
[----:B------:R2:W-:Y:S04]  /*73220*/  STL [R1+0x33e4], R92 ;  /* 0x0033e45c01007387 */ /* 0x0005e80000100800 */
[----:B------:R3:W-:Y:S04]  /*73230*/  STL [R1+0x33e0], R94 ;  /* 0x0033e05e01007387 */ /* 0x0007e80000100800 */
[----:B------:R4:W-:Y:S04]  /*73240*/  STL [R1+0x33dc], R95 ;  /* 0x0033dc5f01007387 */ /* 0x0009e80000100800 */
[----:B------:R1:W-:Y:S05]  /*73250*/  STL [R1+0x33d8], R93 ;  /* 0x0033d85d01007387 */ /* 0x0003ea0000100800 */
[----:B--2---:R-:W-:Y:S01]  /*73260*/  MOV R92, R72 ;  /* 0x00000048005c7202 */ /* 0x004fe20000000f00 */
[----:B---3--:R-:W-:Y:S01]  /*73270*/  IMAD.MOV.U32 R94, RZ, RZ, R73 ;  /* 0x000000ffff5e7224 */ /* 0x008fe200078e0049 */
[----:B----4-:R-:W-:-:S03]  /*73280*/  MOV R95, R74 ;  /* 0x0000004a005f7202 */ /* 0x010fc60000000f00 */
[----:B------:R-:W-:Y:S01]  /*73290*/  STL.64 [R1+0x3d0], R76 ;  /* 0x0003d04c01007387 */ /* 0x000fe20000100a00 */
[----:B-1----:R-:W-:-:S03]  /*732a0*/  IMAD.MOV.U32 R93, RZ, RZ, R75 ;  /* 0x000000ffff5d7224 */ /* 0x002fc600078e004b */
[----:B------:R1:W-:Y:S01]  /*732b0*/  STL.64 [R1+0x3d8], R78 ;  /* 0x0003d84e01007387 */ /* 0x0003e20000100a00 */
[C---:B------:R-:W-:Y:S06]  /*732c0*/  HMMA.1688.F32.TF32 R72, R240.reuse, R136, R112 ;  /* 0x00000088f048723c */ /* 0x040fec0000081070 */
[----:B-1----:R-:W-:Y:S01]  /*732d0*/  HMMA.1688.F32.TF32 R76, R240, R140, R108 ;  /* 0x0000008cf04c723c */ /* 0x002fe2000008106c */
[----:B------:R-:W-:Y:S04]  /*732e0*/  STL [R1+0x33f4], R92 ;  /* 0x0033f45c01007387 */ /* 0x000fe80000100800 */
[----:B------:R-:W-:Y:S04]  /*732f0*/  STL [R1+0x33f0], R94 ;  /* 0x0033f05e01007387 */ /* 0x000fe80000100800 */
[----:B------:R1:W-:Y:S04]  /*73300*/  STL [R1+0x33ec], R95 ;  /* 0x0033ec5f01007387 */ /* 0x0003e80000100800 */
[----:B------:R2:W-:Y:S05]  /*73310*/  STL [R1+0x33e8], R93 ;  /* 0x0033e85d01007387 */ /* 0x0005ea0000100800 */
[----:B-1----:R-:W-:-:S05]  /*73320*/  MOV R95, R72 ;  /* 0x00000048005f7202 */ /* 0x002fca0000000f00 */
[----:B------:R-:W-:Y:S01]  /*73330*/  STL.64 [R1+0x2b0], R76 ;  /* 0x0002b04c01007387 */ /* 0x000fe20000100a00 */
[----:B--2---:R-:W-:-:S03]  /*73340*/  IMAD.MOV.U32 R93, RZ, RZ, R73 ;  /* 0x000000ffff5d7224 */ /* 0x004fc600078e0049 */
[----:B------:R-:W-:Y:S04]  /*73350*/  STL.64 [R1+0x2b8], R78 ;  /* 0x0002b84e01007387 */ /* 0x000fe80000100a00 */
[----:B------:R1:W-:Y:S02]  /*73360*/  STL.64 [R1+0x1b8], R74 ;  /* 0x0001b84a01007387 */ /* 0x0003e40000100a00 */
[----:B-1----:R-:W-:Y:S02]  /*73370*/  HMMA.1688.F32.TF32 R72, R240, R132, R116 ;  /* 0x00000084f048723c */ /* 0x002fe40000081074 */
[----:B------:R-:W-:Y:S04]  /*73380*/  STL [R1+0x33fc], R95 ;  /* 0x0033fc5f01007387 */ /* 0x000fe80000100800 */
[----:B------:R-:W-:-:S15]  /*73390*/  STL [R1+0x33f8], R93 ;  /* 0x0033f85d01007387 */ /* 0x000fde0000100800 */
[----:B------:R-:W-:-:S02]  /*733a0*/  NOP ;  /* 0x0000000000007918 */ /* 0x000fc40000000000 */
[----:B------:R1:W-:Y:S01]  /*733b0*/  STL.64 [R1+0x190], R72 ;  /* 0x0001904801007387 */ /* 0x0003e20000100a00 */
[----:B------:R-:W-:Y:S01]  /*733c0*/  MOV R92, R74 ;  /* 0x0000004a005c7202 */ /* 0x000fe20000000f00 */
[----:B------:R-:W-:Y:S02]  /*733d0*/  IMAD.MOV.U32 R94, RZ, RZ, R75 ;  /* 0x000000ffff5e7224 */ /* 0x000fe400078e004b */
[----:B-1----:R-:W-:-:S15]  /*733e0*/  HMMA.1688.F32.TF32 R72, R240, R128, R120 ;  /* 0x00000080f048723c */ /* 0x002fde0000081078 */
[----:B------:R-:W-:-:S08]  /*733f0*/  NOP ;  /* 0x0000000000007918 */ /* 0x000fd00000000000 */
[----:B------:R1:W-:Y:S01]  /*73400*/  STL.64 [R1+0xb0], R72 ;  /* 0x0000b04801007387 */ /* 0x0003e20000100a00 */
[----:B------:R-:W-:Y:S01]  /*73410*/  MOV R95, R74 ;  /* 0x0000004a005f7202 */ /* 0x000fe20000000f00 */
[----:B------:R-:W-:Y:S02]  /*73420*/  IMAD.MOV.U32 R93, RZ, RZ, R75 ;  /* 0x000000ffff5d7224 */ /* 0x000fe400078e004b */
[----:B-1----:R-:W-:Y:S01]  /*73430*/  HMMA.1688.F32.TF32 R72, R240, R40, R124 ;  /* 0x00000028f048723c */ /* 0x002fe2000008107c */
[----:B------:R-:W-:Y:S01]  /*73440*/  MOV R80, R11 ;  /* 0x0000000b00507202 */ /* 0x000fe20000000f00 */
[----:B------:R-:W-:Y:S01]  /*73450*/  IMAD.MOV.U32 R81, RZ, RZ, R7 ;  /* 0x000000ffff517224 */ /* 0x000fe200078e0007 */
[----:B------:R-:W-:Y:S01]  /*73460*/  MOV R82, R6 ;  /* 0x0000000600527202 */ /* 0x000fe20000000f00 */
[----:B------:R-:W-:Y:S01]  /*73470*/  IMAD.MOV.U32 R83, RZ, RZ, R5 ;  /* 0x000000ffff537224 */ /* 0x000fe200078e0005 */
[----:B------:R-:W-:Y:S01]  /*73480*/  MOV R76, R4 ;  /* 0x00000004004c7202 */ /* 0x000fe20000000f00 */
[----:B------:R-:W-:Y:S01]  /*73490*/  IMAD.MOV.U32 R77, RZ, RZ, R10 ;  /* 0x000000ffff4d7224 */ /* 0x000fe200078e000a */
[----:B------:R-:W-:Y:S01]  /*734a0*/  MOV R78, R8 ;  /* 0x00000008004e7202 */ /* 0x000fe20000000f00 */
[----:B------:R-:W-:-:S15]  /*734b0*/  IMAD.MOV.U32 R79, RZ, RZ, R9 ;  /* 0x000000ffff4f7224 */ /* 0x000fde00078e0009 */
[----:B------:R1:W-:Y:S04]  /*734c0*/  STL.64 [R1], R72 ;  /* 0x0000004801007387 */ /* 0x0003e80000100a00 */
        /* <DEDUP_REMOVED lines=8> */
[----:B-1----:R-:W-:Y:S01]  /*73550*/  MOV R72, R16 ;  /* 0x0000001000487202 */ /* 0x002fe20000000f00 */
        /* <DEDUP_REMOVED lines=8> */
[----:B------:R-:W4:Y:S01]  /*735e0*/  LDL.LU R13, [R1+0x3480] ;  /* 0x00348000010d7983 */ /* 0x000f220000300800 */
[----:B------:R-:W-:Y:S01]  /*735f0*/  MOV R96, R14 ;  /* 0x0000000e00607202 */ /* 0x000fe20000000f00 */
[----:B------:R-:W-:Y:S01]  /*73600*/  IMAD.MOV.U32 R97, RZ, RZ, R15 ;  /* 0x000000ffff617224 */ /* 0x000fe200078e000f */
[----:B------:R-:W-:Y:S01]  /*73610*/  MOV R98, R18 ;  /* 0x0000001200627202 */ /* 0x000fe20000000f00 */
[----:B------:R-:W-:-:S02]  /*73620*/  IMAD.MOV.U32 R99, RZ, RZ, R19 ;  /* 0x000000ffff637224 */ /* 0x000fc400078e0013 */
[----:B--2---:R-:W-:Y:S01]  /*73630*/  IMAD.MOV.U32 R103, RZ, RZ, R11 ;  /* 0x000000ffff677224 */ /* 0x004fe200078e000b */
[----:B---3--:R-:W-:Y:S01]  /*73640*/  MOV R102, R7 ;  /* 0x0000000700667202 */ /* 0x008fe20000000f00 */
[----:B----4-:R-:W-:Y:S02]  /*73650*/  IMAD.MOV.U32 R101, RZ, RZ, R6 ;  /* 0x000000ffff657224 */ /* 0x010fe400078e0006 */
[----:B------:R-:W-:Y:S01]  /*73660*/  IMAD.MOV.U32 R247, RZ, RZ, R4 ;  /* 0x000000fffff77224 */ /* 0x000fe200078e0004 */
[----:B------:R-:W-:Y:S02]  /*73670*/  MOV R246, R10 ;  /* 0x0000000a00f67202 */ /* 0x000fe40000000f00 */
[----:B------:R-:W-:Y:S02]  /*73680*/  MOV R244, R8 ;  /* 0x0000000800f47202 */ /* 0x000fe40000000f00 */
[----:B------:R-:W2:Y:S01]  /*73690*/  LDL.LU R8, [R1+0x347c] ;  /* 0x00347c0001087983 */ /* 0x000ea20000300800 */
[----:B------:R-:W-:-:S03]  /*736a0*/  IMAD.MOV.U32 R245, RZ, RZ, R9 ;  /* 0x000000fffff57224 */ /* 0x000fc600078e0009 */
[----:B------:R-:W2:Y:S04]  /*736b0*/  LDL.LU R9, [R1+0x3478] ;  /* 0x0034780001097983 */ /* 0x000ea80000300800 */
[----:B------:R-:W2:Y:S04]  /*736c0*/  LDL.LU R10, [R1+0x3474] ;  /* 0x00347400010a7983 */ /* 0x000ea80000300800 */
[----:B------:R-:W3:Y:S01]  /*736d0*/  LDL.LU R4, [R1+0x3470] ;  /* 0x0034700001047983 */ /* 0x000ee20000300800 */
[----:B------:R-:W-:-:S03]  /*736e0*/  MOV R100, R5 ;  /* 0x0000000500647202 */ /* 0x000fc60000000f00 */
        /* <DEDUP_REMOVED lines=22> */
[C---:B----4-:R-:W-:Y:S06]  /*73850*/  HMMA.1688.F32.TF32 R248, R20.reuse, R36, R248 ;  /* 0x0000002414f8723c */ /* 0x050fec00000810f8 */
[C---:B---3--:R-:W-:Y:S06]  /*73860*/  HMMA.1688.F32.TF32 R240, R20.reuse, R168, R4 ;  /* 0x000000a814f0723c */ /* 0x048fec0000081004 */
[C---:B--2---:R-:W-:Y:S06]  /*73870*/  HMMA.1688.F32.TF32 R236, R20.reuse, R164, R8 ;  /* 0x000000a414ec723c */ /* 0x044fec0000081008 */
        /* <DEDUP_REMOVED lines=15> */
[C---:B-1----:R-:W-:Y:S03]  /*73970*/  HMMA.1688.F32.TF32 R12, R88.reuse, R166, R44 ;  /* 0x000000a6580c723c */ /* 0x042fe6000008102c */
[----:B------:R-:W-:Y:S04]  /*73980*/  STL.64 [R1+0x32c8], R244 ;  /* 0x0032c8f401007387 */ /* 0x000fe80000100a00 */
[----:B------:R-:W-:Y:S04]  /*73990*/  STL.64 [R1+0x32e0], R6 ;  /* 0x0032e00601007387 */ /* 0x000fe80000100a00 */
[----:B------:R1:W-:Y:S04]  /*739a0*/  STL.64 [R1+0x32d8], R4 ;  /* 0x0032d80401007387 */ /* 0x0003e80000100a00 */
[----:B------:R-:W-:Y:S04]  /*739b0*/  STL.64 [R1+0x32f0], R10 ;  /* 0x0032f00a01007387 */ /* 0x000fe80000100a00 */
[----:B------:R2:W-:Y:S04]  /*739c0*/  STL.64 [R1+0x32e8], R8 ;  /* 0x0032e80801007387 */ /* 0x0005e80000100a00 */
[----:B------:R-:W-:Y:S01]  /*739d0*/  STL.64 [R1+0x3300], R74 ;  /* 0x0033004a01007387 */ /* 0x000fe20000100a00 */
[C---:B-1----:R-:W-:Y:S03]  /*739e0*/  HMMA.1688.F32.TF32 R4, R88.reuse, R30, R68 ;  /* 0x0000001e5804723c */ /* 0x042fe60000081044 */
[----:B------:R-:W-:Y:S03]  /*739f0*/  STL.64 [R1+0x32f8], R72 ;  /* 0x0032f84801007387 */ /* 0x000fe60000100a00 */
[C---:B--2---:R-:W-:Y:S01]  /*73a00*/  HMMA.1688.F32.TF32 R8, R88.reuse, R162, R64 ;  /* 0x000000a25808723c */ /* 0x044fe20000081040 */
        /* <DEDUP_REMOVED lines=23> */
[C---:B--2---:R-:W-:Y:S01]  /*73b80*/  HMMA.1688.F32.TF32 R8, R88.reuse, R34, R180 ;  /* 0x000000225808723c */ /* 0x044fe200000810b4 */
        /* <DEDUP_REMOVED lines=9> */
[C---:B------:R-:W-:Y:S01]  /*73c20*/  LOP3.LUT R168, R0.reuse, 0x40, RZ, 0x3c, !PT ;  /* 0x0000004000a87812 */ /* 0x040fe200078e3cff */
[----:B------:R-:W-:Y:S04]  /*73c30*/  LDS R20, [R0+UR12+0xf080] ;  /* 0x00f0800c00147984 */ /* 0x000fe80008000800 */
[----:B------:R-:W-:Y:S04]  /*73c40*/  STL.64 [R1+0x40], R12 ;  /* 0x0000400c01007387 */ /* 0x000fe80000100a00 */
[----:B------:R1:W-:Y:S04]  /*73c50*/  STL.64 [R1+0x48], R14 ;  /* 0x0000480e01007387 */ /* 0x0003e80000100a00 */
[----:B------:R-:W-:Y:S04]  /*73c60*/  STL.64 [R1+0x850], R8 ;  /* 0x0008500801007387 */ /* 0x000fe80000100a00 */
[----:B------:R2:W-:Y:S01]  /*73c70*/  STL.64 [R1+0x858], R10 ;  /* 0x0008580a01007387 */ /* 0x0005e20000100a00 */
[C---:B-1----:R-:W-:Y:S04]  /*73c80*/  HMMA.1688.F32.TF32 R12, R88.reuse, R158, R188 ;  /* 0x0000009e580c723c */ /* 0x042fe800000810bc */
[----:B------:R-:W-:Y:S04]  /*73c90*/  STL.64 [R1+0x8b0], R4 ;  /* 0x0008b00401007387 */ /* 0x000fe80000100a00 */
[----:B------:R1:W-:Y:S01]  /*73ca0*/  STL.64 [R1+0x8b8], R6 ;  /* 0x0008b80601007387 */ /* 0x0003e20000100a00 */
[----:B--2---:R-:W-:Y:S01]  /*73cb0*/  HMMA.1688.F32.TF32 R8, R88, R154, R192 ;  /* 0x0000009a5808723c */ /* 0x004fe200000810c0 */
[----:B------:R-:W-:-:S02]  /*73cc0*/  LOP3.LUT R169, R0, 0x60, RZ, 0x3c, !PT ;  /* 0x0000006000a97812 */ /* 0x000fc400078e3cff */
[----:B------:R-:W-:Y:S04]  /*73cd0*/  LDS R84, [R168+UR12+0xf000] ;  /* 0x00f0000ca8547984 */ /* 0x000fe80008000800 */
[----:B------:R-:W-:Y:S01]  /*73ce0*/  LDS R86, [R168+UR12+0xf800] ;  /* 0x00f8000ca8567984 */ /* 0x000fe20008000800 */
[C---:B-1----:R-:W-:Y:S03]  /*73cf0*/  HMMA.1688.F32.TF32 R4, R88.reuse, R150, R196 ;  /* 0x000000965804723c */ /* 0x042fe600000810c4 */
[----:B------:R-:W-:Y:S04]  /*73d00*/  LDS R85, [R169+UR12+0xf000] ;  /* 0x00f0000ca9557984 */ /* 0x000fe80008000800 */
[----:B------:R-:W1:Y:S04]  /*73d10*/  LDS R87, [R169+UR12+0xf800] ;  /* 0x00f8000ca9577984 */ /* 0x000e680008000800 */
[----:B------:R-:W-:Y:S04]  /*73d20*/  STL.64 [R1+0x8e0], R12 ;  /* 0x0008e00c01007387 */ /* 0x000fe80000100a00 */
[----:B------:R2:W-:Y:S04]  /*73d30*/  STL.64 [R1+0x8e8], R14 ;  /* 0x0008e80e01007387 */ /* 0x0005e80000100a00 */
[----:B------:R-:W-:Y:S04]  /*73d40*/  STL.64 [R1+0x940], R8 ;  /* 0x0009400801007387 */ /* 0x000fe80000100a00 */
[----:B------:R3:W-:Y:S01]  /*73d50*/  STL.64 [R1+0x948], R10 ;  /* 0x0009480a01007387 */ /* 0x0007e20000100a00 */
[C---:B--2---:R-:W-:Y:S03]  /*73d60*/  HMMA.1688.F32.TF32 R12, R88.reuse, R146, R200 ;  /* 0x00000092580c723c */ /* 0x044fe600000810c8 */
[----:B------:R-:W-:Y:S04]  /*73d70*/  STL.64 [R1+0x960], R4 ;  /* 0x0009600401007387 */ /* 0x000fe80000100a00 */
[----:B------:R2:W-:Y:S01]  /*73d80*/  STL.64 [R1+0x968], R6 ;  /* 0x0009680601007387 */ /* 0x0005e20000100a00 */
[C---:B---3--:R-:W-:Y:S03]  /*73d90*/  HMMA.1688.F32.TF32 R8, R88.reuse, R142, R204 ;  /* 0x0000008e5808723c */ /* 0x048fe600000810cc */
[----:B------:R-:W-:Y:S04]  /*73da0*/  LDS R22, [R0+UR12+0xf880] ;  /* 0x00f8800c00167984 */ /* 0x000fe80008000800 */
[----:B------:R-:W-:Y:S01]  /*73db0*/  LDS R21, [R3+UR12+0xf080] ;  /* 0x00f0800c03157984 */ /* 0x000fe20008000800 */
[C---:B--2---:R-:W-:Y:S03]  /*73dc0*/  HMMA.1688.F32.TF32 R4, R88.reuse, R138, R208 ;  /* 0x0000008a5804723c */ /* 0x044fe600000810d0 */
[----:B------:R-:W-:Y:S04]  /*73dd0*/  LDS R23, [R3+UR12+0xf880] ;  /* 0x00f8800c03177984 */ /* 0x000fe80008000800 */
[----:B------:R-:W-:Y:S04]  /*73de0*/  LDS R44, [R168+UR12+0xf080] ;  /* 0x00f0800ca82c7984 */ /* 0x000fe80008000800 */
        /* <DEDUP_REMOVED lines=10> */
[----:B--2---:R-:W-:Y:S03]  /*73e90*/  HMMA.1688.F32.TF32 R4, R88, R42, R172 ;  /* 0x0000002a5804723c */ /* 0x004fe600000810ac */
[----:B------:R-:W2:Y:S04]  /*73ea0*/  LDS R47, [R169+UR12+0xf880] ;  /* 0x00f8800ca92f7984 */ /* 0x000ea80008000800 */
[----:B------:R-:W-:Y:S04]  /*73eb0*/  LDS R64, [R0+UR12+0xf100] ;  /* 0x00f1000c00407984 */ /* 0x000fe80008000800 */
[----:B------:R3:W-:Y:S04]  /*73ec0*/  STL.64 [R1+0x910], R12 ;  /* 0x0009100c01007387 */ /* 0x0007e80000100a00 */
[----:B------:R4:W-:Y:S04]  /*73ed0*/  STL.64 [R1+0x918], R14 ;  /* 0x0009180e01007387 */ /* 0x0009e80000100a00 */
[----:B------:R-:W-:Y:S04]  /*73ee0*/  STL.64 [R1+0x900], R8 ;  /* 0x0009000801007387 */ /* 0x000fe80000100a00 */
[----:B------:R2:W-:Y:S04]  /*73ef0*/  STL.64 [R1+0x908], R10 ;  /* 0x0009080a01007387 */ /* 0x0005e80000100a00 */
[----:B------:R-:W3:Y:S04]  /*73f00*/  LDL.LU R229, [R1+0x344c] ;  /* 0x00344c0001e57983 */ /* 0x000ee80000300800 */
[----:B------:R-:W-:Y:S04]  /*73f10*/  STL.64 [R1+0x8f0], R4 ;  /* 0x0008f00401007387 */ /* 0x000fe80000100a00 */
[----:B------:R2:W-:Y:S04]  /*73f20*/  STL.64 [R1+0x8f8], R6 ;  /* 0x0008f80601007387 */ /* 0x0005e80000100a00 */
[----:B------:R-:W4:Y:S04]  /*73f30*/  LDL.LU R230, [R1+0x3448] ;  /* 0x0034480001e67983 */ /* 0x000f280000300800 */
        /* <DEDUP_REMOVED lines=8> */
[----:B------:R-:W1:Y:S04]  /*73fc0*/  LDS R67, [R3+UR12+0xf900] ;  /* 0x00f9000c03437984 */ /* 0x000e680008000800 */
        /* <DEDUP_REMOVED lines=8> */
[----:B---3--:R-:W-:Y:S01]  /*74050*/  IMAD.MOV.U32 R111, RZ, RZ, R229 ;  /* 0x000000ffff6f7224 */ /* 0x008fe200078e00e5 */
[----:B----4-:R-:W-:-:S02]  /*74060*/  MOV R110, R230 ;  /* 0x000000e6006e7202 */ /* 0x010fc40000000f00 */
[----:B--2---:R-:W-:Y:S02]  /*74070*/  MOV R108, R235 ;  /* 0x000000eb006c7202 */ /* 0x004fe40000000f00 */
[----:B------:R-:W2:Y:S01]  /*74080*/  LDL.LU R235, [R1+0x342c] ;  /* 0x00342c0001eb7983 */ /* 0x000ea20000300800 */
        /* <DEDUP_REMOVED lines=44> */
[----:B--2---:R-:W-:Y:S01]  /*74350*/  IMAD.MOV.U32 R119, RZ, RZ, R235 ;  /* 0x000000ffff777224 */ /* 0x004fe200078e00eb */
[----:B---3--:R-:W-:Y:S01]  /*74360*/  MOV R118, R231 ;  /* 0x000000e700767202 */ /* 0x008fe20000000f00 */
[----:B----4-:R-:W-:Y:S01]  /*74370*/  IMAD.MOV.U32 R117, RZ, RZ, R230 ;  /* 0x000000ffff757224 */ /* 0x010fe200078e00e6 */
[----:B------:R-:W-:-:S02]  /*74380*/  MOV R116, R229 ;  /* 0x000000e500747202 */ /* 0x000fc40000000f00 */
[----:B------:R-:W2:Y:S04]  /*74390*/  LDL.LU R229, [R1+0x340c] ;  /* 0x00340c0001e57983 */ /* 0x000ea80000300800 */
[----:B------:R-:W2:Y:S04]  /*743a0*/  LDL.LU R230, [R1+0x3408] ;  /* 0x0034080001e67983 */ /* 0x000ea80000300800 */
[----:B------:R-:W2:Y:S04]  /*743b0*/  LDL.LU R231, [R1+0x3404] ;  /* 0x0034040001e77983 */ /* 0x000ea80000300800 */
[----:B------:R-:W3:Y:S04]  /*743c0*/  LDL.LU R235, [R1+0x3400] ;  /* 0x0034000001eb7983 */ /* 0x000ee80000300800 */
[----:B------:R-:W4:Y:S04]  /*743d0*/  LDL.LU R100, [R1+0xd0] ;  /* 0x0000d00001647983 */ /* 0x000f280000300800 */
[----:B------:R-:W4:Y:S04]  /*743e0*/  LDL.LU R101, [R1+0xd4] ;  /* 0x0000d40001657983 */ /* 0x000f280000300800 */
[----:B------:R-:W4:Y:S04]  /*743f0*/  LDL.LU R102, [R1+0xd8] ;  /* 0x0000d80001667983 */ /* 0x000f280000300800 */
[----:B------:R-:W4:Y:S01]  /*74400*/  LDL.LU R103, [R1+0xdc] ;  /* 0x0000dc0001677983 */ /* 0x000f220000300800 */
[C---:B-1----:R-:W-:Y:S06]  /*74410*/  HMMA.1688.F32.TF32 R204, R84.reuse, R30, R248 ;  /* 0x0000001e54cc723c */ /* 0x042fec00000810f8 */
[C---:B------:R-:W-:Y:S06]  /*74420*/  HMMA.1688.F32.TF32 R200, R84.reuse, R162, R244 ;  /* 0x000000a254c8723c */ /* 0x040fec00000810f4 */
[C---:B------:R-:W-:Y:S06]  /*74430*/  HMMA.1688.F32.TF32 R8, R84.reuse, R34, R12 ;  /* 0x000000225408723c */ /* 0x040fec000008100c */
[C---:B------:R-:W-:Y:S06]  /*74440*/  HMMA.1688.F32.TF32 R16, R84.reuse, R38, R16 ;  /* 0x000000265410723c */ /* 0x040fec0000081010 */
[C---:B------:R-:W-:Y:S06]  /*74450*/  HMMA.1688.F32.TF32 R4, R84.reuse, R26, R236 ;  /* 0x0000001a5404723c */ /* 0x040fec00000810ec */
[C---:B------:R-:W-:Y:S06]  /*74460*/  HMMA.1688.F32.TF32 R12, R84.reuse, R158, R240 ;  /* 0x0000009e540c723c */ /* 0x040fec00000810f0 */
[C---:B--2---:R-:W-:Y:S06]  /*74470*/  HMMA.1688.F32.TF32 R228, R84.reuse, R170, R228 ;  /* 0x000000aa54e4723c */ /* 0x044fec00000810e4 */
[----:B---3--:R-:W-:-:S15]  /*74480*/  HMMA.1688.F32.TF32 R232, R84, R166, R232 ;  /* 0x000000a654e8723c */ /* 0x008fde00000810e8 */
[----:B------:R-:W-:-:S02]  /*74490*/  NOP ;  /* 0x0000000000007918 */ /* 0x000fc40000000000 */
        /* <DEDUP_REMOVED lines=32> */
[C---:B----4-:R-:W-:Y:S06]  /*746a0*/  HMMA.1688.F32.TF32 R8, R84.reuse, R130, R100 ;  /* 0x000000825408723c */ /* 0x050fec0000081064 */
[----:B-1----:R-:W-:Y:S05]  /*746b0*/  HMMA.1688.F32.TF32 R4, R84, R42, R96 ;  /* 0x0000002a5404723c */ /* 0x002fea0000081060 */
[----:B------:R1:W-:Y:S04]  /*746c0*/  STL.64 [R1+0x870], R12 ;  /* 0x0008700c01007387 */ /* 0x0003e80000100a00 */
[----:B------:R2:W-:Y:S04]  /*746d0*/  STL.64 [R1+0x878], R14 ;  /* 0x0008780e01007387 */ /* 0x0005e80000100a00 */
[----:B------:R-:W3:Y:S04]  /*746e0*/  LDL.LU R96, [R1+0x340] ;  /* 0x0003400001607983 */ /* 0x000ee80000300800 */
[----:B------:R4:W-:Y:S04]  /*746f0*/  STL.64 [R1+0x860], R8 ;  /* 0x0008600801007387 */ /* 0x0009e80000100a00 */
[----:B------:R4:W-:Y:S04]  /*74700*/  STL.64 [R1+0x868], R10 ;  /* 0x0008680a01007387 */ /* 0x0009e80000100a00 */
        /* <DEDUP_REMOVED lines=117> */
[----:B--2---:R-:W-:Y:S06]  /*74e60*/  HMMA.1688.F32.TF32 R16, R44, R38, R16 ;  /* 0x000000262c10723c */ /* 0x004fec0000081010 */
[C---:B----4-:R-:W-:Y:S06]  /*74e70*/  HMMA.1688.F32.TF32 R84, R20.reuse, R34, R220 ;  /* 0x000000221454723c */ /* 0x050fec00000810dc */
[----:B---3--:R-:W-:-:S15]  /*74e80*/  HMMA.1688.F32.TF32 R88, R20, R38, R224 ;  /* 0x000000261458723c */ /* 0x008fde00000810e0 */
[----:B------:R-:W-:-:S08]  /*74e90*/  NOP ;  /* 0x0000000000007918 */ /* 0x000fd00000000000 */
[----:B------:R-:W-:Y:S01]  /*74ea0*/  STL.64 [R1+0x780], R88 ;  /* 0x0007805801007387 */ /* 0x000fe20000100a00 */
        /* <DEDUP_REMOVED lines=24> */
[C---:B-1----:R-:W-:Y:S06]  /*75030*/  HMMA.1688.F32.TF32 R48, R20.reuse, R134, R8 ;  /* 0x000000861430723c */ /* 0x042fec0000081008 */
        /* <DEDUP_REMOVED lines=117> */
[----:B------:R-:W-:Y:S06]  /*75790*/  HMMA.1688.F32.TF32 R116, R44, R30, R116 ;  /* 0x0000001e2c74723c */ /* 0x000fec0000081074 */
[C---:B---3--:R-:W-:Y:S06]  /*757a0*/  HMMA.1688.F32.TF32 R12, R64.reuse, R134, R12 ;  /* 0x00000086400c723c */ /* 0x048fec000008100c */
[----:B----4-:R-:W-:Y:S06]  /*757b0*/  HMMA.1688.F32.TF32 R8, R64, R154, R8 ;  /* 0x0000009a4008723c */ /* 0x010fec0000081008 */
[C---:B--2---:R-:W-:Y:S01]  /*757c0*/  HMMA.1688.F32.TF32 R20, R44.reuse, R134, R96 ;  /* 0x000000862c14723c */ /* 0x044fe20000081060 */
[----:B------:R-:W2:Y:S05]  /*757d0*/  LDL.LU R96, [R1+0x4a0] ;  /* 0x0004a00001607983 */ /* 0x000eaa0000300800 */
[----:B------:R-:W-:-:S15]  /*757e0*/  HMMA.1688.F32.TF32 R56, R44, R130, R56 ;  /* 0x000000822c38723c */ /* 0x000fde0000081038 */
[----:B------:R-:W-:-:S02]  /*757f0*/  NOP ;  /* 0x0000000000007918 */ /* 0x000fc40000000000 */
[----:B------:R-:W-:Y:S04]  /*75800*/  STL.64 [R1+0x380], R20 ;  /* 0x0003801401007387 */ /* 0x000fe80000100a00 */
[----:B------:R1:W-:Y:S04]  /*75810*/  STL.64 [R1+0x388], R22 ;  /* 0x0003881601007387 */ /* 0x0003e80000100a00 */
[----:B------:R-:W2:Y:S04]  /*75820*/  LDL.LU R97, [R1+0x4a4] ;  /* 0x0004a40001617983 */ /* 0x000ea80000300800 */
[----:B------:R-:W2:Y:S01]  /*75830*/  LDL.LU R98, [R1+0x4a8] ;  /* 0x0004a80001627983 */ /* 0x000ea20000300800 */
[----:B-1----:R-:W-:Y:S03]  /*75840*/  HMMA.1688.F32.TF32 R20, R44, R42, R52 ;  /* 0x0000002a2c14723c */ /* 0x002fe60000081034 */
[----:B------:R-:W2:Y:S04]  /*75850*/  LDL.LU R99, [R1+0x4ac] ;  /* 0x0004ac0001637983 */ /* 0x000ea80000300800 */
[----:B------:R-:W-:Y:S01]  /*75860*/  STL.64 [R1+0x3a0], R56 ;  /* 0x0003a03801007387 */ /* 0x000fe20000100a00 */
[----:B------:R-:W-:Y:S03]  /*75870*/  HMMA.1688.F32.TF32 R44, R64, R38, R48 ;  /* 0x00000026402c723c */ /* 0x000fe60000081030 */
[----:B------:R-:W-:-:S12]  /*75880*/  STL.64 [R1+0x3a8], R58 ;  /* 0x0003a83a01007387 */ /* 0x000fd80000100a00 */
[----:B------:R-:W-:Y:S01]  /*75890*/  STL.64 [R1+0x390], R20 ;  /* 0x0003901401007387 */ /* 0x000fe20000100a00 */
[C---:B------:R-:W-:Y:S03]  /*758a0*/  HMMA.1688.F32.TF32 R52, R64.reuse, R34, R80 ;  /* 0x000000224034723c */ /* 0x040fe60000081050 */
[----:B------:R-:W-:Y:S03]  /*758b0*/  STL.64 [R1+0x398], R22 ;  /* 0x0003981601007387 */ /* 0x000fe60000100a00 */
[C---:B------:R-:W-:Y:S01]  /*758c0*/  HMMA.1688.F32.TF32 R48, R64.reuse, R26, R76 ;  /* 0x0000001a4030723c */ /* 0x040fe2000008104c */
[----:B------:R-:W-:Y:S04]  /*758d0*/  LDS R20, [R168+UR12+0xf100] ;  /* 0x00f1000ca8147984 */ /* 0x000fe80008000800 */
[----:B------:R-:W-:Y:S01]  /*758e0*/  LDS R22, [R168+UR12+0xf900] ;  /* 0x00f9000ca8167984 */ /* 0x000fe20008000800 */
[C---:B------:R-:W-:Y:S03]  /*758f0*/  HMMA.1688.F32.TF32 R112, R64.reuse, R170, R112 ;  /* 0x000000aa4070723c */ /* 0x040fe60000081070 */
[----:B------:R-:W-:Y:S04]  /*75900*/  LDS R21, [R169+UR12+0xf100] ;  /* 0x00f1000ca9157984 */ /* 0x000fe80008000800 */
[----:B------:R-:W-:Y:S04]  /*75910*/  STL.64 [R1+0x700], R44 ;  /* 0x0007002c01007387 */ /* 0x000fe80000100a00 */
[----:B------:R1:W-:Y:S01]  /*75920*/  STL.64 [R1+0x708], R46 ;  /* 0x0007082e01007387 */ /* 0x0003e20000100a00 */
[C---:B------:R-:W-:Y:S03]  /*75930*/  HMMA.1688.F32.TF32 R4, R64.reuse, R150, R4 ;  /* 0x000000964004723c */ /* 0x040fe60000081004 */
[----:B------:R-:W3:Y:S03]  /*75940*/  LDS R23, [R169+UR12+0xf900] ;  /* 0x00f9000ca9177984 */ /* 0x000ee60008000800 */
[C---:B-1----:R-:W-:Y:S01]  /*75950*/  HMMA.1688.F32.TF32 R44, R64.reuse, R158, R72 ;  /* 0x0000009e402c723c */ /* 0x042fe20000081048 */
[----:B------:R-:W-:Y:S04]  /*75960*/  STL.64 [R1+0x6f0], R52 ;  /* 0x0006f03401007387 */ /* 0x000fe80000100a00 */
[----:B------:R-:W-:Y:S04]  /*75970*/  STL.64 [R1+0x6f8], R54 ;  /* 0x0006f83601007387 */ /* 0x000fe80000100a00 */
[----:B------:R-:W-:Y:S04]  /*75980*/  STL.64 [R1+0x6e0], R48 ;  /* 0x0006e03001007387 */ /* 0x000fe80000100a00 */
[----:B------:R-:W-:Y:S10]  /*75990*/  STL.64 [R1+0x6e8], R50 ;  /* 0x0006e83201007387 */ /* 0x000ff40000100a00 */
[----:B------:R-:W-:Y:S04]  /*759a0*/  STL.64 [R1+0x6d0], R44 ;  /* 0x0006d02c01007387 */ /* 0x000fe80000100a00 */
[----:B------:R1:W-:Y:S04]  /*759b0*/  STL.64 [R1+0x6d8], R46 ;  /* 0x0006d82e01007387 */ /* 0x0003e80000100a00 */
[----:B------:R-:W-:Y:S04]  /*759c0*/  STL.64 [R1+0x6c0], R8 ;  /* 0x0006c00801007387 */ /* 0x000fe80000100a00 */
[----:B------:R4:W-:Y:S01]  /*759d0*/  STL.64 [R1+0x6c8], R10 ;  /* 0x0006c80a01007387 */ /* 0x0009e20000100a00 */
[C---:B-1----:R-:W-:Y:S03]  /*759e0*/  HMMA.1688.F32.TF32 R44, R64.reuse, R146, R244 ;  /* 0x00000092402c723c */ /* 0x042fe600000810f4 */
[----:B------:R-:W-:Y:S04]  /*759f0*/  STL.64 [R1+0x6b0], R4 ;  /* 0x0006b00401007387 */ /* 0x000fe80000100a00 */
[----:B------:R1:W-:Y:S01]  /*75a00*/  STL.64 [R1+0x6b8], R6 ;  /* 0x0006b80601007387 */ /* 0x0003e20000100a00 */
[C---:B----4-:R-:W-:Y:S06]  /*75a10*/  HMMA.1688.F32.TF32 R8, R64.reuse, R142, R248 ;  /* 0x0000008e4008723c */ /* 0x050fec00000810f8 */
[C---:B-1----:R-:W-:Y:S09]  /*75a20*/  HMMA.1688.F32.TF32 R4, R64.reuse, R138, R16 ;  /* 0x0000008a4004723c */ /* 0x042ff20000081010 */
[----:B------:R-:W-:Y:S04]  /*75a30*/  STL.64 [R1+0x6a0], R44 ;  /* 0x0006a02c01007387 */ /* 0x000fe80000100a00 */
[----:B------:R-:W-:Y:S04]  /*75a40*/  STL.64 [R1+0x6a8], R46 ;  /* 0x0006a82e01007387 */ /* 0x000fe80000100a00 */
[----:B------:R-:W-:Y:S04]  /*75a50*/  STL.64 [R1+0x690], R8 ;  /* 0x0006900801007387 */ /* 0x000fe80000100a00 */
[----:B------:R1:W-:Y:S04]  /*75a60*/  STL.64 [R1+0x698], R10 ;  /* 0x0006980a01007387 */ /* 0x0003e80000100a00 */
[----:B------:R-:W-:Y:S04]  /*75a70*/  STL.64 [R1+0x680], R4 ;  /* 0x0006800401007387 */ /* 0x000fe80000100a00 */
[----:B------:R4:W-:Y:S01]  /*75a80*/  STL.64 [R1+0x688], R6 ;  /* 0x0006880601007387 */ /* 0x0009e20000100a00 */
[C---:B-1----:R-:W-:Y:S06]  /*75a90*/  HMMA.1688.F32.TF32 R8, R64.reuse, R130, R236 ;  /* 0x000000824008723c */ /* 0x042fec00000810ec */
[----:B----4-:R-:W-:Y:S01]  /*75aa0*/  HMMA.1688.F32.TF32 R4, R64, R42, R240 ;  /* 0x0000002a4004723c */ /* 0x010fe200000810f0 */
[----:B------:R-:W-:Y:S04]  /*75ab0*/  STL.64 [R1+0x670], R12 ;  /* 0x0006700c01007387 */ /* 0x000fe80000100a00 */
[----:B------:R1:W-:Y:S01]  /*75ac0*/  STL.64 [R1+0x678], R14 ;  /* 0x0006780e01007387 */ /* 0x0003e20000100a00 */
[----:B------:R-:W-:Y:S01]  /*75ad0*/  MOV R238, R95 ;  /* 0x0000005f00ee7202 */ /* 0x000fe20000000f00 */
[----:B------:R-:W-:-:S10]  /*75ae0*/  IMAD.MOV.U32 R239, RZ, RZ, R93 ;  /* 0x000000ffffef7224 */ /* 0x000fd400078e005d */
[----:B------:R-:W-:Y:S04]  /*75af0*/  STL.64 [R1+0x660], R8 ;  /* 0x0006600801007387 */ /* 0x000fe80000100a00 */
[----:B------:R-:W-:Y:S04]  /*75b00*/  STL.64 [R1+0x668], R10 ;  /* 0x0006680a01007387 */ /* 0x000fe80000100a00 */
[----:B------:R4:W-:Y:S04]  /*75b10*/  STL.64 [R1+0x650], R4 ;  /* 0x0006500401007387 */ /* 0x0009e80000100a00 */
[----:B------:R3:W-:Y:S04]  /*75b20*/  STL.64 [R1+0x658], R6 ;  /* 0x0006580601007387 */ /* 0x0007e80000100a00 */
[----:B------:R-:W2:Y:S04]  /*75b30*/  LDL.LU R236, [R1+0xb0] ;  /* 0x0000b00001ec7983 */ /* 0x000ea80000300800 */
[----:B------:R-:W2:Y:S04]  /*75b40*/  LDL.LU R237, [R1+0xb4] ;  /* 0x0000b40001ed7983 */ /* 0x000ea80000300800 */
[----:B------:R-:W4:Y:S04]  /*75b50*/  LDL.LU R95, [R1+0x33fc] ;  /* 0x0033fc00015f7983 */ /* 0x000f280000300800 */
[----:B------:R-:W3:Y:S01]  /*75b60*/  LDL.LU R93, [R1+0x33f8] ;  /* 0x0033f800015d7983 */ /* 0x000ee20000300800 */
[----:B-1----:R-:W-:Y:S01]  /*75b70*/  MOV R14, R92 ;  /* 0x0000005c000e7202 */ /* 0x002fe20000000f00 */
[----:B------:R-:W-:-:S02]  /*75b80*/  IMAD.MOV.U32 R15, RZ, RZ, R94 ;  /* 0x000000ffff0f7224 */ /* 0x000fc400078e005e */
[----:B------:R-:W2:Y:S04]  /*75b90*/  LDL.LU R12, [R1+0x190] ;  /* 0x00019000010c7983 */ /* 0x000ea80000300800 */
[----:B------:R-:W2:Y:S04]  /*75ba0*/  LDL.LU R13, [R1+0x194] ;  /* 0x00019400010d7983 */ /* 0x000ea80000300800 */
[----:B------:R-:W2:Y:S04]  /*75bb0*/  LDL.LU R92, [R1+0x33f4] ;  /* 0x0033f400015c7983 */ /* 0x000ea80000300800 */
[----:B------:R-:W2:Y:S01]  /*75bc0*/  LDL.LU R94, [R1+0x33f0] ;  /* 0x0033f000015e7983 */ /* 0x000ea20000300800 */
[C---:B------:R-:W-:Y:S06]  /*75bd0*/  HMMA.1688.F32.TF32 R108, R64.reuse, R166, R108 ;  /* 0x000000a6406c723c */ /* 0x040fec000008106c */
[C---:B------:R-:W-:Y:S06]  /*75be0*/  HMMA.1688.F32.TF32 R104, R64.reuse, R162, R104 ;  /* 0x000000a24068723c */ /* 0x040fec0000081068 */
[----:B------:R-:W-:Y:S01]  /*75bf0*/  HMMA.1688.F32.TF32 R100, R64, R30, R100 ;  /* 0x0000001e4064723c */ /* 0x000fe20000081064 */
[----:B------:R-:W1:Y:S01]  /*75c00*/  S2R R37, SR_TID.X ;  /* 0x0000000000257919 */ /* 0x000e620000002100 */
[----:B------:R-:W-:-:S02]  /*75c10*/  UIMAD UR18, UR4, -0x80, UR6 ;  /* 0xffffff80041278a4 */ /* 0x000fc4000f8e0206 */
[----:B------:R-:W-:Y:S02]  /*75c20*/  UIADD3 UR13, UR10, -0x2, URZ ;  /* 0xfffffffe0a0d7890 */ /* 0x000fe4000fffe03f */
[----:B------:R-:W-:Y:S01]  /*75c30*/  UIADD3 UR12, UR7, 0x1, URZ ;  /* 0x00000001070c7890 */ /* 0x000fe2000fffe03f */
[----:B------:R-:W-:Y:S01]  /*75c40*/  BAR.SYNC.DEFER_BLOCKING 0x0 ;  /* 0x0000000000007b1d */ /* 0x000fe20000010000 */
[----:B----4-:R-:W-:-:S05]  /*75c50*/  MOV R16, R95 ;  /* 0x0000005f00107202 */ /* 0x010fca0000000f00 */
[----:B------:R-:W4:Y:S01]  /*75c60*/  LDL.LU R95, [R1+0x33ec] ;  /* 0x0033ec00015f7983 */ /* 0x000f220000300800 */
[----:B---3--:R-:W-:-:S03]  /*75c70*/  IMAD.MOV.U32 R17, RZ, RZ, R93 ;  /* 0x000000ffff117224 */ /* 0x008fc600078e005d */
[----:B------:R-:W3:Y:S04]  /*75c80*/  LDL.LU R93, [R1+0x33e8] ;  /* 0x0033e800015d7983 */ /* 0x000ee80000300800 */
[----:B------:R-:W3:Y:S04]  /*75c90*/  LDL.LU R18, [R1+0x1b8] ;  /* 0x0001b80001127983 */ /* 0x000ee80000300800 */
[----:B------:R-:W3:Y:S01]  /*75ca0*/  LDL.LU R19, [R1+0x1bc] ;  /* 0x0001bc0001137983 */ /* 0x000ee20000300800 */
[----:B--2---:R-:W-:-:S03]  /*75cb0*/  MOV R216, R92 ;  /* 0x0000005c00d87202 */ /* 0x004fc60000000f00 */
[----:B------:R-:W2:Y:S01]  /*75cc0*/  LDL.LU R92, [R1+0x33e4] ;  /* 0x0033e400015c7983 */ /* 0x000ea20000300800 */
[----:B------:R-:W-:-:S03]  /*75cd0*/  IMAD.MOV.U32 R217, RZ, RZ, R94 ;  /* 0x000000ffffd97224 */ /* 0x000fc600078e005e */
[----:B------:R-:W2:Y:S01]  /*75ce0*/  LDL.LU R94, [R1+0x33e0] ;  /* 0x0033e000015e7983 */ /* 0x000ea20000300800 */
[----:B----4-:R-:W-:-:S03]  /*75cf0*/  MOV R218, R95 ;  /* 0x0000005f00da7202 */ /* 0x010fc60000000f00 */
[----:B------:R-:W4:Y:S01]  /*75d00*/  LDL.LU R95, [R1+0x33dc] ;  /* 0x0033dc00015f7983 */ /* 0x000f220000300800 */
[----:B---3--:R-:W-:-:S03]  /*75d10*/  IMAD.MOV.U32 R219, RZ, RZ, R93 ;  /* 0x000000ffffdb7224 */ /* 0x008fc600078e005d */
        /* <DEDUP_REMOVED lines=63> */
[----:B------:R-:W2:Y:S01]  /*76110*/  LDL.LU R89, [R1+0x584] ;  /* 0x0005840001597983 */ /* 0x000ea20000300800 */
[----:B------:R-:W-:-:S03]  /*76120*/  IMAD.MOV.U32 R209, RZ, RZ, R94 ;  /* 0x000000ffffd17224 */ /* 0x000fc600078e005e */
[----:B------:R-:W2:Y:S04]  /*76130*/  LDL.LU R90, [R1+0x588] ;  /* 0x00058800015a7983 */ /* 0x000ea80000300800 */
[----:B------:R-:W2:Y:S04]  /*76140*/  LDL.LU R91, [R1+0x58c] ;  /* 0x00058c00015b7983 */ /* 0x000ea80000300800 */
[----:B------:R-:W2:Y:S01]  /*76150*/  LDL.LU R92, [R1+0x560] ;  /* 0x00056000015c7983 */ /* 0x000ea20000300800 */
[----:B----4-:R-:W-:Y:S02]  /*76160*/  MOV R208, R95 ;  /* 0x0000005f00d07202 */ /* 0x010fe40000000f00 */
[----:B---3--:R-:W-:-:S02]  /*76170*/  MOV R210, R93 ;  /* 0x0000005d00d27202 */ /* 0x008fc40000000f00 */
        /* <DEDUP_REMOVED lines=33> */
[----:B------:R-:W3:Y:S04]  /*76390*/  LDL.LU R240, [R1] ;  /* 0x0000000001f07983 */ /* 0x000ee80000300800 */
[----:B------:R-:W3:Y:S04]  /*763a0*/  LDL.LU R241, [R1+0x4] ;  /* 0x0000040001f17983 */ /* 0x000ee80000300800 */
[----:B------:R-:W3:Y:S04]  /*763b0*/  LDL.LU R252, [R1+0x33d4] ;  /* 0x0033d40001fc7983 */ /* 0x000ee80000300800 */
[----:B------:R-:W3:Y:S01]  /*763c0*/  LDL.LU R2, [R1+0x33d0] ;  /* 0x0033d00001027983 */ /* 0x000ee20000300800 */
        /* <DEDUP_REMOVED lines=11> */
[----:B------:R1:W-:Y:S04]  /*76480*/  STL.64 [R1+0x648], R206 ;  /* 0x000648ce01007387 */ /* 0x0003e80000100a00 */
[----:B-1----:R-:W5:Y:S04]  /*76490*/  LDL.LU.64 R206, [R1+0x33c8] ;  /* 0x0033c80001ce7983 */ /* 0x002f680000300a00 */
[----:B------:R-:W5:Y:S04]  /*764a0*/  LDL.LU.64 R204, [R1+0x33c0] ;  /* 0x0033c00001cc7983 */ /* 0x000f680000300a00 */
[----:B------:R-:W-:Y:S04]  /*764b0*/  STL.64 [R1+0x3e0], R200 ;  /* 0x0003e0c801007387 */ /* 0x000fe80000100a00 */
[----:B------:R1:W-:Y:S04]  /*764c0*/  STL.64 [R1+0x3e8], R202 ;  /* 0x0003e8ca01007387 */ /* 0x0003e80000100a00 */
[----:B-1----:R-:W5:Y:S04]  /*764d0*/  LDL.LU.64 R202, [R1+0x33b8] ;  /* 0x0033b80001ca7983 */ /* 0x002f680000300a00 */
[----:B------:R-:W5:Y:S04]  /*764e0*/  LDL.LU.64 R200, [R1+0x33b0] ;  /* 0x0033b00001c87983 */ /* 0x000f680000300a00 */
[----:B------:R-:W-:Y:S04]  /*764f0*/  STL.64 [R1+0x620], R232 ;  /* 0x000620e801007387 */ /* 0x000fe80000100a00 */
[----:B------:R1:W-:Y:S04]  /*76500*/  STL.64 [R1+0x628], R234 ;  /* 0x000628ea01007387 */ /* 0x0003e80000100a00 */
[----:B-1----:R-:W5:Y:S04]  /*76510*/  LDL.LU.64 R234, [R1+0x33a8] ;  /* 0x0033a80001ea7983 */ /* 0x002f680000300a00 */
[----:B------:R-:W5:Y:S01]  /*76520*/  LDL.LU.64 R232, [R1+0x33a0] ;  /* 0x0033a00001e87983 */ /* 0x000f620000300a00 */
[C---:B----4-:R-:W-:Y:S06]  /*76530*/  HMMA.1688.F32.TF32 R228, R20.reuse, R158, R228 ;  /* 0x0000009e14e4723c */ /* 0x050fec00000810e4 */
[----:B--2---:R-:W-:-:S15]  /*76540*/  HMMA.1688.F32.TF32 R56, R20, R142, R56 ;  /* 0x0000008e1438723c */ /* 0x004fde0000081038 */
[----:B------:R-:W-:-:S02]  /*76550*/  NOP ;  /* 0x0000000000007918 */ /* 0x000fc40000000000 */
[----:B------:R-:W-:Y:S04]  /*76560*/  STL.64 [R1+0x3c0], R228 ;  /* 0x0003c0e401007387 */ /* 0x000fe80000100a00 */
[----:B------:R1:W-:Y:S01]  /*76570*/  STL.64 [R1+0x3c8], R230 ;  /* 0x0003c8e601007387 */ /* 0x0003e20000100a00 */
[C---:B------:R-:W-:Y:S03]  /*76580*/  HMMA.1688.F32.TF32 R96, R20.reuse, R170, R96 ;  /* 0x000000aa1460723c */ /* 0x040fe60000081060 */
[----:B-1----:R-:W5:Y:S04]  /*76590*/  LDL.LU.64 R230, [R1+0x3398] ;  /* 0x0033980001e67983 */ /* 0x002f680000300a00 */
[----:B------:R-:W5:Y:S04]  /*765a0*/  LDL.LU.64 R228, [R1+0x3390] ;  /* 0x0033900001e47983 */ /* 0x000f680000300a00 */
[----:B------:R-:W-:Y:S04]  /*765b0*/  STL.64 [R1+0x400], R224 ;  /* 0x000400e001007387 */ /* 0x000fe80000100a00 */
[----:B------:R1:W-:Y:S01]  /*765c0*/  STL.64 [R1+0x408], R226 ;  /* 0x000408e201007387 */ /* 0x0003e20000100a00 */
[C---:B------:R-:W-:Y:S06]  /*765d0*/  HMMA.1688.F32.TF32 R92, R20.reuse, R166, R92 ;  /* 0x000000a6145c723c */ /* 0x040fec000008105c */
[C---:B------:R-:W-:Y:S01]  /*765e0*/  HMMA.1688.F32.TF32 R88, R20.reuse, R162, R88 ;  /* 0x000000a21458723c */ /* 0x040fe20000081058 */
[----:B-1----:R-:W5:Y:S05]  /*765f0*/  LDL.LU.64 R226, [R1+0x3388] ;  /* 0x0033880001e27983 */ /* 0x002f6a0000300a00 */
[C---:B---3--:R-:W-:Y:S01]  /*76600*/  HMMA.1688.F32.TF32 R84, R20.reuse, R30, R84 ;  /* 0x0000001e1454723c */ /* 0x048fe20000081054 */
[----:B------:R-:W5:Y:S04]  /*76610*/  LDL.LU.64 R224, [R1+0x3380] ;  /* 0x0033800001e07983 */ /* 0x000f680000300a00 */
[----:B------:R-:W-:Y:S01]  /*76620*/  STL.64 [R1+0x5f0], R220 ;  /* 0x0005f0dc01007387 */ /* 0x000fe20000100a00 */
[----:B------:R-:W-:Y:S03]  /*76630*/  HMMA.1688.F32.TF32 R20, R20, R42, R76 ;  /* 0x0000002a1414723c */ /* 0x000fe6000008104c */
        /* <DEDUP_REMOVED lines=23> */
[----:B------:R-:W2:Y:S04]  /*767b0*/  LDL.LU.64 R78, [R1+0x3318] ;  /* 0x00331800014e7983 */ /* 0x000ea80000300a00 */
[----:B------:R-:W2:Y:S04]  /*767c0*/  LDL.LU.64 R76, [R1+0x3310] ;  /* 0x00331000014c7983 */ /* 0x000ea80000300a00 */
[----:B------:R1:W-:Y:S04]  /*767d0*/  STL.64 [R1+0x5c0], R20 ;  /* 0x0005c01401007387 */ /* 0x0003e80000100a00 */
[----:B------:R1:W-:Y:S04]  /*767e0*/  STL.64 [R1+0x5c8], R22 ;  /* 0x0005c81601007387 */ /* 0x0003e80000100a00 */
[----:B-1----:R-:W3:Y:S04]  /*767f0*/  LDL.LU R20, [R1+0x520] ;  /* 0x0005200001147983 */ /* 0x002ee80000300800 */
[----:B------:R-:W3:Y:S01]  /*76800*/  LDL.LU R21, [R1+0x524] ;  /* 0x0005240001157983 */ /* 0x000ee20000300800 */
[C---:B------:R-:W-:Y:S06]  /*76810*/  HMMA.1688.F32.TF32 R72, R192.reuse, R38, R72 ;  /* 0x00000026c048723c */ /* 0x040fec0000081048 */
[C---:B------:R-:W-:Y:S06]  /*76820*/  HMMA.1688.F32.TF32 R8, R192.reuse, R34, R8 ;  /* 0x00000022c008723c */ /* 0x040fec0000081008 */
[C---:B------:R-:W-:Y:S06]  /*76830*/  HMMA.1688.F32.TF32 R4, R192.reuse, R26, R4 ;  /* 0x0000001ac004723c */ /* 0x040fec0000081004 */
[----:B------:R-:W-:Y:S01]  /*76840*/  HMMA.1688.F32.TF32 R244, R192, R158, R244 ;  /* 0x0000009ec0f4723c */ /* 0x000fe200000810f4 */
[----:B------:R-:W-:-:S05]  /*76850*/  MOV R22, R2 ;  /* 0x0000000200167202 */ /* 0x000fca0000000f00 */
[----:B------:R-:W-:Y:S01]  /*76860*/  HMMA.1688.F32.TF32 R248, R192, R142, R248 ;  /* 0x0000008ec0f8723c */ /* 0x000fe200000810f8 */
[----:B------:R-:W5:Y:S01]  /*76870*/  LDL.LU R2, [R1+0x330c] ;  /* 0x00330c0001027983 */ /* 0x000f620000300800 */
[----:B------:R-:W-:-:S03]  /*76880*/  IMAD.MOV.U32 R23, RZ, RZ, R252 ;  /* 0x000000ffff177224 */ /* 0x000fc600078e00fc */
[----:B------:R-:W5:Y:S01]  /*76890*/  LDL.LU R252, [R1+0x3308] ;  /* 0x0033080001fc7983 */ /* 0x000f620000300800 */
[C---:B------:R-:W-:Y:S03]  /*768a0*/  HMMA.1688.F32.TF32 R16, R192.reuse, R138, R16 ;  /* 0x0000008ac010723c */ /* 0x040fe60000081010 */
[----:B------:R-:W-:Y:S03]  /*768b0*/  STL.64 [R1+0x5b0], R72 ;  /* 0x0005b04801007387 */ /* 0x000fe60000100a00 */
[C---:B------:R-:W-:Y:S01]  /*768c0*/  HMMA.1688.F32.TF32 R12, R192.reuse, R134, R12 ;  /* 0x00000086c00c723c */ /* 0x040fe2000008100c */
        /* <DEDUP_REMOVED lines=28> */
[C---:B------:R-:W-:Y:S03]  /*76a90*/  HMMA.1688.F32.TF32 R68, R192.reuse, R170, R68 ;  /* 0x000000aac044723c */ /* 0x040fe60000081044 */
[----:B------:R-:W-:Y:S03]  /*76aa0*/  STL.64 [R1+0x4e0], R236 ;  /* 0x0004e0ec01007387 */ /* 0x000fe60000100a00 */
[C---:B------:R-:W-:Y:S01]  /*76ab0*/  HMMA.1688.F32.TF32 R64, R192.reuse, R166, R64 ;  /* 0x000000a6c040723c */ /* 0x040fe20000081040 */
[----:B------:R1:W-:Y:S05]  /*76ac0*/  STL.64 [R1+0x4e8], R238 ;  /* 0x0004e8ee01007387 */ /* 0x0003ea0000100a00 */
[C---:B------:R-:W-:Y:S06]  /*76ad0*/  HMMA.1688.F32.TF32 R44, R192.reuse, R162, R44 ;  /* 0x000000a2c02c723c */ /* 0x040fec000008102c */
[C---:B------:R-:W-:Y:S01]  /*76ae0*/  HMMA.1688.F32.TF32 R208, R192.reuse, R154, R208 ;  /* 0x0000009ac0d0723c */ /* 0x040fe200000810d0 */
[----:B-1----:R-:W4:Y:S04]  /*76af0*/  LDL.LU.64 R238, [R1+0x3290] ;  /* 0x0032900001ee7983 */ /* 0x002f280000300a00 */
[----:B------:R-:W4:Y:S01]  /*76b00*/  LDL.LU.64 R236, [R1+0x3288] ;  /* 0x0032880001ec7983 */ /* 0x000f220000300a00 */
[C---:B------:R-:W-:Y:S06]  /*76b10*/  HMMA.1688.F32.TF32 R212, R192.reuse, R150, R212 ;  /* 0x00000096c0d4723c */ /* 0x040fec00000810d4 */
[C---:B------:R-:W-:Y:S06]  /*76b20*/  HMMA.1688.F32.TF32 R216, R192.reuse, R146, R216 ;  /* 0x00000092c0d8723c */ /* 0x040fec00000810d8 */
[C---:B---3--:R-:W-:Y:S06]  /*76b30*/  HMMA.1688.F32.TF32 R20, R192.reuse, R30, R20 ;  /* 0x0000001ec014723c */ /* 0x048fec0000081014 */
[----:B------:R-:W-:Y:S01]  /*76b40*/  HMMA.1688.F32.TF32 R192, R192, R42, R240 ;  /* 0x0000002ac0c0723c */ /* 0x000fe200000810f0 */
[----:B------:R-:W3:Y:S04]  /*76b50*/  LDL.LU.64 R242, [R1+0x3280] ;  /* 0x0032800001f27983 */ /* 0x000ee80000300a00 */
[----:B------:R-:W3:-:S15]  /*76b60*/  LDL.LU.64 R240, [R1+0x3278] ;  /* 0x0032780001f07983 */ /* 0x000ede0000300a00 */
[----:B------:R-:W-:-:S03]  /*76b70*/  NOP ;  /* 0x0000000000007918 */ /* 0x000fc60000000000 */
[----:B------:R-:W-:Y:S04]  /*76b80*/  STL.64 [R1+0x4d0], R192 ;  /* 0x0004d0c001007387 */ /* 0x000fe80000100a00 */
[----:B------:R-:W-:Y:S01]  /*76b90*/  STL.64 [R1+0x4d8], R194 ;  /* 0x0004d8c201007387 */ /* 0x000fe20000100a00 */
[C---:B--2---:R-:W-:Y:S06]  /*76ba0*/  HMMA.1688.F32.TF32 R28, R188.reuse, R30, R16 ;  /* 0x0000001ebc1c723c */ /* 0x044fec0000081010 */
[C---:B----4-:R-:W-:Y:S06]  /*76bb0*/  HMMA.1688.F32.TF32 R16, R188.reuse, R38, R248 ;  /* 0x00000026bc10723c */ /* 0x050fec00000810f8 */
[C---:B------:R-:W-:Y:S06]  /*76bc0*/  HMMA.1688.F32.TF32 R160, R188.reuse, R162, R12 ;  /* 0x000000a2bca0723c */ /* 0x040fec000008100c */
[C---:B------:R-:W-:Y:S06]  /*76bd0*/  HMMA.1688.F32.TF32 R12, R188.reuse, R34, R244 ;  /* 0x00000022bc0c723c */ /* 0x040fec00000810f4 */
[C---:B------:R-:W-:Y:S06]  /*76be0*/  HMMA.1688.F32.TF32 R244, R188.reuse, R158, R8 ;  /* 0x0000009ebcf4723c */ /* 0x040fec0000081008 */
[C---:B------:R-:W-:Y:S01]  /*76bf0*/  HMMA.1688.F32.TF32 R8, R188.reuse, R154, R72 ;  /* 0x0000009abc08723c */ /* 0x040fe20000081048 */
[----:B------:R-:W-:Y:S04]  /*76c00*/  STL.64 [R1+0x4b0], R16 ;  /* 0x0004b01001007387 */ /* 0x000fe80000100a00 */
[----:B------:R-:W-:Y:S06]  /*76c10*/  STL.64 [R1+0x4b8], R18 ;  /* 0x0004b81201007387 */ /* 0x000fec0000100a00 */
[----:B------:R-:W-:Y:S04]  /*76c20*/  STL.64 [R1+0x2d0], R12 ;  /* 0x0002d00c01007387 */ /* 0x000fe80000100a00 */
[----:B------:R1:W-:Y:S02]  /*76c30*/  STL.64 [R1+0x2d8], R14 ;  /* 0x0002d80e01007387 */ /* 0x0003e40000100a00 */
[C---:B-1----:R-:W-:Y:S06]  /*76c40*/  HMMA.1688.F32.TF32 R12, R188.reuse, R150, R76 ;  /* 0x00000096bc0c723c */ /* 0x042fec000008104c */
[C---:B---3--:R-:W-:Y:S06]  /*76c50*/  HMMA.1688.F32.TF32 R168, R188.reuse, R170, R240 ;  /* 0x000000aabca8723c */ /* 0x048fec00000810f0 */
[C---:B------:R-:W-:Y:S01]  /*76c60*/  HMMA.1688.F32.TF32 R240, R188.reuse, R26, R4 ;  /* 0x0000001abcf0723c */ /* 0x040fe20000081004 */
[----:B------:R-:W2:Y:S04]  /*76c70*/  LDL.LU R4, [R1+0x1670] ;  /* 0x0016700001047983 */ /* 0x000ea80000300800 */
[----:B------:R-:W3:Y:S04]  /*76c80*/  LDL.LU R17, [R1+0x1678] ;  /* 0x0016780001117983 */ /* 0x000ee80000300800 */
[----:B------:R-:W-:Y:S04]  /*76c90*/  STL.64 [R1+0x2a0], R8 ;  /* 0x0002a00801007387 */ /* 0x000fe80000100a00 */
[----:B------:R1:W-:Y:S01]  /*76ca0*/  STL.64 [R1+0x2a8], R10 ;  /* 0x0002a80a01007387 */ /* 0x0003e20000100a00 */
[C---:B------:R-:W-:Y:S03]  /*76cb0*/  HMMA.1688.F32.TF32 R24, R188.reuse, R142, R48 ;  /* 0x0000008ebc18723c */ /* 0x040fe60000081030 */
[----:B------:R-:W4:Y:S03]  /*76cc0*/  LDL.LU R5, [R1+0x166c] ;  /* 0x00166c0001057983 */ /* 0x000f260000300800 */
[C---:B-1----:R-:W-:Y:S01]  /*76cd0*/  HMMA.1688.F32.TF32 R8, R188.reuse, R146, R80 ;  /* 0x00000092bc08723c */ /* 0x042fe20000081050 */
[----:B------:R-:W-:Y:S04]  /*76ce0*/  STL.64 [R1+0x270], R12 ;  /* 0x0002700c01007387 */ /* 0x000fe80000100a00 */
[----:B------:R1:W-:Y:S04]  /*76cf0*/  STL.64 [R1+0x278], R14 ;  /* 0x0002780e01007387 */ /* 0x0003e80000100a00 */
[----:B------:R-:W4:Y:S01]  /*76d00*/  LDL.LU R18, [R1+0x1674] ;  /* 0x0016740001127983 */ /* 0x000f220000300800 */
[----:B-1----:R-:W-:-:S13]  /*76d10*/  HMMA.1688.F32.TF32 R12, R188, R138, R52 ;  /* 0x0000008abc0c723c */ /* 0x002fda0000081034 */
        /* <DEDUP_REMOVED lines=10> */
[----:B-1----:R-:W4:Y:S04]  /*76dc0*/  LDL.LU R11, [R1+0x167c] ;  /* 0x00167c00010b7983 */ /* 0x002f280000300800 */
[----:B------:R-:W-:Y:S04]  /*76dd0*/  STL.64 [R1+0x170], R24 ;  /* 0x0001701801007387 */ /* 0x000fe80000100a00 */
[----:B------:R-:W-:Y:S04]  /*76de0*/  STL.64 [R1+0x178], R26 ;  /* 0x0001781a01007387 */ /* 0x000fe80000100a00 */
[----:B------:R-:W4:Y:S01]  /*76df0*/  LDL.LU R8, [R1+0x1680] ;  /* 0x0016800001087983 */ /* 0x000f220000300800 */
[----:B------:R-:W-:Y:S01]  /*76e00*/  HMMA.1688.F32.TF32 R12, R188, R42, R220 ;  /* 0x0000002abc0c723c */ /* 0x000fe200000810dc */
[----:B------:R-:W-:-:S02]  /*76e10*/  UISETP.GT.AND UP1, UPT, UR18, URZ, UPT ;  /* 0x0000003f1200728c */ /* 0x000fc4000bf24270 */
[----:B------:R-:W-:Y:S02]  /*76e20*/  UISETP.GE.AND UP0, UPT, UR4, UR13, UPT ;  /* 0x0000000d0400728c */ /* 0x000fe4000bf06270 */
[----:B------:R-:W-:Y:S02]  /*76e30*/  USEL UR7, URZ, 0x4, !UP1 ;  /* 0x000000043f077887 */ /* 0x000fe4000c800000 */
[----:B------:R-:W-:Y:S02]  /*76e40*/  UISETP.GT.AND UP1, UPT, UR12, 0x1, UPT ;  /* 0x000000010c00788c */ /* 0x000fe4000bf24270 */
[----:B------:R-:W-:-:S14]  /*76e50*/  USEL UR13, UR7, URZ, !UP0 ;  /* 0x0000003f070d7287 */ /* 0x000fdc000c000000 */
[----:B------:R-:W-:Y:S04]  /*76e60*/  STL.64 [R1+0x120], R12 ;  /* 0x0001200c01007387 */ /* 0x000fe80000100a00 */
[----:B------:R1:W-:Y:S04]  /*76e70*/  STL.64 [R1+0x128], R14 ;  /* 0x0001280e01007387 */ /* 0x0003e80000100a00 */
[----:B-1----:R-:W4:Y:S04]  /*76e80*/  LDL.LU R15, [R1+0x1688] ;  /* 0x00168800010f7983 */ /* 0x002f280000300800 */
[----:B------:R-:W4:Y:S04]  /*76e90*/  LDL.LU R9, [R1+0x16f0] ;  /* 0x0016f00001097983 */ /* 0x000f280000300800 */
[----:B------:R-:W4:Y:S04]  /*76ea0*/  LDL.LU R16, [R1+0x1684] ;  /* 0x0016840001107983 */ /* 0x000f280000300800 */
[----:B------:R-:W4:Y:S01]  /*76eb0*/  LDL.LU R14, [R1+0x16ec] ;  /* 0x0016ec00010e7983 */ /* 0x000f220000300800 */
[----:B------:R-:W-:Y:S01]  /*76ec0*/  USEL UR7, UR12, URZ, !UP1 ;  /* 0x0000003f0c077287 */ /* 0x000fe2000c800000 */
[----:B------:R-:W-:-:S02]  /*76ed0*/  LOP3.LUT R159, R37, 0x1f, RZ, 0xc0, !PT ;  /* 0x0000001f259f7812 */ /* 0x000fc400078ec0ff */
[----:B------:R-:W4:Y:S01]  /*76ee0*/  LDL.LU R10, [R1+0x16f8] ;  /* 0x0016f800010a7983 */ /* 0x000f220000300800 */
[----:B------:R-:W-:-:S03]  /*76ef0*/  ISETP.NE.U32.AND P0, PT, RZ, UR13, PT ;  /* 0x0000000dff007c0c */ /* 0x000fc6000bf05070 */
[----:B------:R-:W4:Y:S01]  /*76f00*/  LDL.LU R7, [R1+0x1700] ;  /* 0x0017000001077983 */ /* 0x000f220000300800 */
[----:B------:R-:W-:Y:S01]  /*76f10*/  ULEA UR13, UR7, UR5, 0x10 ;  /* 0x00000005070d7291 */ /* 0x000fe2000f8e803f */
[----:B------:R-:W-:-:S05]  /*76f20*/  SHF.L.U32 R6, R159, 0x2, RZ ;  /* 0x000000029f067819 */ /* 0x000fca00000006ff */
[----:B------:R-:W-:Y:S01]  /*76f30*/  VIADD R3, R6, UR13 ;  /* 0x0000000d06037c36 */ /* 0x000fe20008000000 */
[----:B--2---:R-:W-:Y:S02]  /*76f40*/  IADD3 R4, P1, R4, UR16, RZ ;  /* 0x0000001004047c10 */ /* 0x004fe4000ff3e0ff */
[----:B---3--:R-:W-:-:S03]  /*76f50*/  IADD3 R17, P2, R17, UR16, RZ ;  /* 0x0000001011117c10 */ /* 0x008fc6000ff5e0ff */
[----:B------:R1:W-:Y:S04]  /*76f60*/  STL [R1+0x1670], R4 ;  /* 0x0016700401007387 */ /* 0x0003e80000100800 */
[----:B------:R-:W-:Y:S01]  /*76f70*/  STL [R1+0x1678], R17 ;  /* 0x0016781101007387 */ /* 0x000fe20000100800 */
[----:B----4-:R-:W-:-:S05]  /*76f80*/  IADD3.X R5, R5, UR8, RZ, P1, !PT ;  /* 0x0000000805057c10 */ /* 0x010fca0008ffe4ff */
[----:B------:R2:W-:Y:S04]  /*76f90*/  STL [R1+0x166c], R5 ;  /* 0x00166c0501007387 */ /* 0x0005e80000100800 */
[----:B------:R-:W-:Y:S01]  /*76fa0*/  @!PT LDS RZ, [RZ] ;  /* 0x00000000fffff984 */ /* 0x000fe20000000800 */
[----:B------:R-:W-:Y:S01]  /*76fb0*/  @!PT LDS RZ, [RZ] ;  /* 0x00000000fffff984 */ /* 0x000fe20000000800 */
[----:B------:R-:W-:Y:S01]  /*76fc0*/  @!PT LDS RZ, [RZ] ;  /* 0x00000000fffff984 */ /* 0x000fe20000000800 */
[----:B------:R1:W-:Y:S01]  /*76fd0*/  LDGSTS.E [R3], desc[UR14][R4.64], P0 ;  /* 0x0000000004037fae */ /* 0x0003e2000812184e */
[----:B------:R-:W-:-:S05]  /*76fe0*/  IADD3.X R18, R18, UR8, RZ, P2, !PT ;  /* 0x0000000812127c10 */ /* 0x000fca00097fe4ff */
[----:B------:R-:W-:Y:S04]  /*76ff0*/  STL [R1+0x1674], R18 ;  /* 0x0016741201007387 */ /* 0x000fe80000100800 */
[----:B------:R-:W3:Y:S01]  /*77000*/  LDL.LU R13, [R1+0x16f4] ;  /* 0x0016f400010d7983 */ /* 0x000ee20000300800 */
[----:B-1----:R-:W-:-:S03]  /*77010*/  MOV R4, R17 ;  /* 0x0000001100047202 */ /* 0x002fc60000000f00 */
[----:B------:R-:W4:Y:S01]  /*77020*/  LDL.LU R12, [R1+0x16fc] ;  /* 0x0016fc00010c7983 */ /* 0x000f220000300800 */
[----:B--2---:R-:W-:-:S05]  /*77030*/  IMAD.MOV.U32 R5, RZ, RZ, R18 ;  /* 0x000000ffff057224 */ /* 0x004fca00078e0012 */
[----:B------:R1:W-:Y:S01]  /*77040*/  LDGSTS.E [R3+0x80], desc[UR14][R4.64], P0 ;  /* 0x0008000004037fae */ /* 0x0003e2000812184e */
[----:B------:R-:W-:-:S04]  /*77050*/  IADD3 R8, P1, R8, UR16, RZ ;  /* 0x0000001008087c10 */ /* 0x000fc8000ff3e0ff */
[----:B------:R-:W-:Y:S01]  /*77060*/  IADD3.X R11, R11, UR8, RZ, P1, !PT ;  /* 0x000000080b0b7c10 */ /* 0x000fe20008ffe4ff */
[----:B------:R-:W-:Y:S01]  /*77070*/  STL [R1+0x1680], R8 ;  /* 0x0016800801007387 */ /* 0x000fe20000100800 */
[----:B-1----:R-:W-:-:S03]  /*77080*/  MOV R4, R8 ;  /* 0x0000000800047202 */ /* 0x002fc60000000f00 */
[----:B------:R1:W-:Y:S01]  /*77090*/  STL [R1+0x167c], R11 ;  /* 0x00167c0b01007387 */ /* 0x0003e20000100800 */
[----:B------:R-:W-:Y:S01]  /*770a0*/  IMAD.MOV.U32 R5, RZ, RZ, R11 ;  /* 0x000000ffff057224 */ /* 0x000fe200078e000b */
[----:B------:R-:W-:Y:S02]  /*770b0*/  UISETP.GT.AND UP1, UPT, UR18, 0x4, UPT ;  /* 0x000000041200788c */ /* 0x000fe4000bf24270 */
[----:B-1----:R-:W2:Y:S04]  /*770c0*/  LDL.LU R11, [R1+0x1704] ;  /* 0x00170400010b7983 */ /* 0x002ea80000300800 */
[----:B------:R-:W2:Y:S01]  /*770d0*/  LDL.LU R8, [R1+0x1708] ;  /* 0x0017080001087983 */ /* 0x000ea20000300800 */
[----:B------:R-:W-:-:S03]  /*770e0*/  USEL UR12, URZ, 0x4, !UP1 ;  /* 0x000000043f0c7887 */ /* 0x000fc6000c800000 */
[----:B------:R1:W-:Y:S01]  /*770f0*/  LDGSTS.E [R3+0x100], desc[UR14][R4.64], P0 ;  /* 0x0010000004037fae */ /* 0x0003e2000812184e */
[----:B------:R-:W-:Y:S01]  /*77100*/  USEL UR12, UR12, URZ, !UP0 ;  /* 0x0000003f0c0c7287 */ /* 0x000fe2000c000000 */
[----:B------:R-:W-:Y:S02]  /*77110*/  IADD3 R15, P2, R15, UR16, RZ ;  /* 0x000000100f0f7c10 */ /* 0x000fe4000ff5e0ff */
[----:B------:R-:W-:Y:S02]  /*77120*/  IADD3 R9, P3, R9, UR16, RZ ;  /* 0x0000001009097c10 */ /* 0x000fe4000ff7e0ff */
[----:B------:R-:W-:Y:S01]  /*77130*/  IADD3.X R16, R16, UR8, RZ, P2, !PT ;  /* 0x0000000810107c10 */ /* 0x000fe200097fe4ff */
[----:B------:R-:W-:Y:S01]  /*77140*/  STL [R1+0x1688], R15 ;  /* 0x0016880f01007387 */ /* 0x000fe20000100800 */
[----:B-1----:R-:W-:Y:S02]  /*77150*/  MOV R4, R15 ;  /* 0x0000000f00047202 */ /* 0x002fe40000000f00 */
[----:B------:R-:W-:Y:S01]  /*77160*/  IADD3.X R14, R14, UR8, RZ, P3, !PT ;  /* 0x000000080e0e7c10 */ /* 0x000fe20009ffe4ff */
[----:B------:R-:W-:Y:S01]  /*77170*/  STL [R1+0x1684], R16 ;  /* 0x0016841001007387 */ /* 0x000fe20000100800 */
[----:B------:R-:W-:Y:S01]  /*77180*/  IMAD.MOV.U32 R5, RZ, RZ, R16 ;  /* 0x000000ffff057224 */ /* 0x000fe200078e0010 */
[----:B------:R-:W-:-:S02]  /*77190*/  ISETP.NE.U32.AND P1, PT, RZ, UR12, PT ;  /* 0x0000000cff007c0c */ /* 0x000fc4000bf25070 */
[----:B------:R1:W-:Y:S04]  /*771a0*/  STL [R1+0x16f0], R9 ;  /* 0x0016f00901007387 */ /* 0x0003e80000100800 */
[----:B------:R-:W2:Y:S04]  /*771b0*/  LDL.LU R19, [R1+0x1770] ;  /* 0x0017700001137983 */ /* 0x000ea80000300800 */
[----:B------:R-:W-:Y:S04]  /*771c0*/  STL [R1+0x16ec], R14 ;  /* 0x0016ec0e01007387 */ /* 0x000fe80000100800 */
[----:B------:R-:W2:Y:S04]  /*771d0*/  LDL.LU R17, [R1+0x1778] ;  /* 0x0017780001117983 */ /* 0x000ea80000300800 */
[----:B------:R1:W-:Y:S01]  /*771e0*/  LDGSTS.E [R3+0x180], desc[UR14][R4.64], P0 ;  /* 0x0018000004037fae */ /* 0x0003e2000812184e */
[----:B------:R-:W-:-:S03]  /*771f0*/  IADD3 R10, P0, R10, UR16, RZ ;  /* 0x000000100a0a7c10 */ /* 0x000fc6000ff1e0ff */
[----:B------:R-:W2:Y:S01]  /*77200*/  LDL.LU R24, [R1+0x176c] ;  /* 0x00176c0001187983 */ /* 0x000ea20000300800 */
[----:B------:R-:W-:-:S03]  /*77210*/  IADD3 R7, P2, R7, UR16, RZ ;  /* 0x0000001007077c10 */ /* 0x000fc6000ff5e0ff */
[----:B------:R-:W2:Y:S01]  /*77220*/  LDL.LU R18, [R1+0x1774] ;  /* 0x0017740001127983 */ /* 0x000ea20000300800 */
[----:B-1----:R-:W-:Y:S01]  /*77230*/  MOV R4, R9 ;  /* 0x0000000900047202 */ /* 0x002fe20000000f00 */
[----:B------:R-:W-:Y:S02]  /*77240*/  IMAD.MOV.U32 R5, RZ, RZ, R14 ;  /* 0x000000ffff057224 */ /* 0x000fe400078e000e */
[----:B------:R-:W2:Y:S04]  /*77250*/  LDL.LU R9, [R1+0x1780] ;  /* 0x0017800001097983 */ /* 0x000ea80000300800 */
[----:B------:R1:W-:Y:S04]  /*77260*/  STL [R1+0x16f8], R10 ;  /* 0x0016f80a01007387 */ /* 0x0003e80000100800 */
[----:B------:R1:W-:Y:S02]  /*77270*/  LDGSTS.E [R3+0x800], desc[UR14][R4.64], P1 ;  /* 0x0080000004037fae */ /* 0x0003e4000892184e */
[----:B-1----:R-:W-:-:S02]  /*77280*/  MOV R4, R10 ;  /* 0x0000000a00047202 */ /* 0x002fc40000000f00 */
[----:B---3--:R-:W-:-:S05]  /*77290*/  IADD3.X R13, R13, UR8, RZ, P0, !PT ;  /* 0x000000080d0d7c10 */ /* 0x008fca00087fe4ff */
[----:B------:R-:W-:Y:S01]  /*772a0*/  STL [R1+0x16f4], R13 ;  /* 0x0016f40d01007387 */ /* 0x000fe20000100800 */
[----:B----4-:R-:W-:Y:S01]  /*772b0*/  IADD3.X R12, R12, UR8, RZ, P2, !PT ;  /* 0x000000080c0c7c10 */ /* 0x010fe200097fe4ff */
[----:B------:R-:W-:Y:S02]  /*772c0*/  IMAD.MOV.U32 R5, RZ, RZ, R13 ;  /* 0x000000ffff057224 */ /* 0x000fe400078e000d */
[----:B------:R1:W-:Y:S04]  /*772d0*/  STL [R1+0x1700], R7 ;  /* 0x0017000701007387 */ /* 0x0003e80000100800 */
[----:B------:R-:W3:Y:S04]  /*772e0*/  LDL.LU R10, [R1+0x177c] ;  /* 0x00177c00010a7983 */ /* 0x000ee80000300800 */
[----:B------:R-:W-:Y:S04]  /*772f0*/  STL [R1+0x16fc], R12 ;  /* 0x0016fc0c01007387 */ /* 0x000fe80000100800 */
[----:B------:R4:W-:Y:S04]  /*77300*/  LDGSTS.E [R3+0x880], desc[UR14][R4.64], P1 ;  /* 0x0088000004037fae */ /* 0x0009e8000892184e */
[----:B------:R-:W3:Y:S01]  /*77310*/  LDL.LU R16, [R1+0x1784] ;  /* 0x0017840001107983 */ /* 0x000ee20000300800 */
[----:B----4-:R-:W-:-:S03]  /*77320*/  MOV R4, R7 ;  /* 0x0000000700047202 */ /* 0x010fc60000000f00 */
[----:B-1----:R-:W4:Y:S01]  /*77330*/  LDL.LU R7, [R1+0x1788] ;  /* 0x0017880001077983 */ /* 0x002f220000300800 */
[----:B------:R-:W-:-:S03]  /*77340*/  IMAD.MOV.U32 R5, RZ, RZ, R12 ;  /* 0x000000ffff057224 */ /* 0x000fc600078e000c */
[----:B------:R-:W4:Y:S04]  /*77350*/  LDL.LU R15, [R1+0x17ec] ;  /* 0x0017ec00010f7983 */ /* 0x000f280000300800 */
[----:B------:R-:W4:Y:S04]  /*77360*/  LDL.LU R14, [R1+0x17f0] ;  /* 0x0017f000010e7983 */ /* 0x000f280000300800 */
[----:B------:R1:W-:Y:S01]  /*77370*/  LDGSTS.E [R3+0x900], desc[UR14][R4.64], P1 ;  /* 0x0090000004037fae */ /* 0x0003e2000892184e */
[----:B--2---:R-:W-:-:S04]  /*77380*/  IADD3 R8, P0, R8, UR16, RZ ;  /* 0x0000001008087c10 */ /* 0x004fc8000ff1e0ff */
[----:B------:R-:W-:Y:S01]  /*77390*/  IADD3.X R11, R11, UR8, RZ, P0, !PT ;  /* 0x000000080b0b7c10 */ /* 0x000fe200087fe4ff */
[----:B------:R-:W-:Y:S04]  /*773a0*/  STL [R1+0x1708], R8 ;  /* 0x0017080801007387 */ /* 0x000fe80000100800 */
[----:B------:R2:W-:Y:S01]  /*773b0*/  STL [R1+0x1704], R11 ;  /* 0x0017040b01007387 */ /* 0x0005e20000100800 */
[----:B-1----:R-:W-:-:S03]  /*773c0*/  IMAD.MOV.U32 R5, RZ, RZ, R11 ;  /* 0x000000ffff057224 */ /* 0x002fc600078e000b */
[----:B------:R-:W4:Y:S01]  /*773d0*/  LDL.LU R13, [R1+0x17f4] ;  /* 0x0017f400010d7983 */ /* 0x000f220000300800 */
[----:B------:R-:W-:-:S03]  /*773e0*/  MOV R4, R8 ;  /* 0x0000000800047202 */ /* 0x000fc60000000f00 */
[----:B--2---:R-:W2:Y:S04]  /*773f0*/  LDL.LU R11, [R1+0x17f8] ;  /* 0x0017f800010b7983 */ /* 0x004ea80000300800 */
[----:B------:R-:W2:Y:S04]  /*77400*/  LDL.LU R12, [R1+0x17fc] ;  /* 0x0017fc00010c7983 */ /* 0x000ea80000300800 */
[----:B------:R-:W2:Y:S01]  /*77410*/  LDL.LU R8, [R1+0x1800] ;  /* 0x0018000001087983 */ /* 0x000ea20000300800 */
[----:B------:R-:W-:-:S03]  /*77420*/  UISETP.GT.AND UP1, UPT, UR18, 0x8, UPT ;  /* 0x000000081200788c */ /* 0x000fc6000bf24270 */
[----:B------:R1:W-:Y:S01]  /*77430*/  LDGSTS.E [R3+0x980], desc[UR14][R4.64], P1 ;  /* 0x0098000004037fae */ /* 0x0003e2000892184e */
[----:B------:R-:W-:-:S04]  /*77440*/  USEL UR12, URZ, 0x4, !UP1 ;  /* 0x000000043f0c7887 */ /* 0x000fc8000c800000 */
[----:B------:R-:W-:Y:S01]  /*77450*/  USEL UR12, UR12, URZ, !UP0 ;  /* 0x0000003f0c0c7287 */ /* 0x000fe2000c000000 */
[----:B------:R-:W-:-:S05]  /*77460*/  IADD3 R19, P1, R19, UR16, RZ ;  /* 0x0000001013137c10 */ /* 0x000fca000ff3e0ff */
[----:B------:R-:W-:Y:S02]  /*77470*/  ISETP.NE.U32.AND P0, PT, RZ, UR12, PT ;  /* 0x0000000cff007c0c */ /* 0x000fe4000bf05070 */
[----:B------:R-:W-:Y:S02]  /*77480*/  IADD3 R17, P2, R17, UR16, RZ ;  /* 0x0000001011117c10 */ /* 0x000fe4000ff5e0ff */
[----:B-1----:R-:W-:Y:S02]  /*77490*/  MOV R4, R19 ;  /* 0x0000001300047202 */ /* 0x002fe40000000f00 */
[----:B------:R-:W-:Y:S02]  /*774a0*/  IADD3.X R24, R24, UR8, RZ, P1, !PT ;  /* 0x0000000818187c10 */ /* 0x000fe40008ffe4ff */
[----:B------:R-:W-:-:S03]  /*774b0*/  IADD3.X R18, R18, UR8, RZ, P2, !PT ;  /* 0x0000000812127c10 */ /* 0x000fc600097fe4ff */
[----:B------:R-:W-:Y:S01]  /*774c0*/  IMAD.MOV.U32 R5, RZ, RZ, R24 ;  /* 0x000000ffff057224 */ /* 0x000fe200078e0018 */
[----:B------:R-:W-:Y:S01]  /*774d0*/  STL [R1+0x1770], R19 ;  /* 0x0017701301007387 */ /* 0x000fe20000100800 */
[----:B------:R-:W-:-:S03]  /*774e0*/  IADD3 R9, P1, R9, UR16, RZ ;  /* 0x0000001009097c10 */ /* 0x000fc6000ff3e0ff */
[----:B------:R1:W-:Y:S04]  /*774f0*/  LDGSTS.E [R3+0x1000], desc[UR14][R4.64], P0 ;  /* 0x0100000004037fae */ /* 0x0003e8000812184e */
[----:B------:R-:W-:Y:S01]  /*77500*/  STL [R1+0x176c], R24 ;  /* 0x00176c1801007387 */ /* 0x000fe20000100800 */
[----:B------:R-:W-:-:S03]  /*77510*/  UISETP.GT.AND UP1, UPT, UR18, 0xc, UPT ;  /* 0x0000000c1200788c */ /* 0x000fc6000bf24270 */
[----:B------:R-:W-:Y:S01]  /*77520*/  STL [R1+0x1778], R17 ;  /* 0x0017781101007387 */ /* 0x000fe20000100800 */
[----:B-1----:R-:W-:Y:S01]  /*77530*/  MOV R4, R17 ;  /* 0x0000001100047202 */ /* 0x002fe20000000f00 */
[----:B------:R-:W-:Y:S02]  /*77540*/  IMAD.MOV.U32 R5, RZ, RZ, R18 ;  /* 0x000000ffff057224 */ /* 0x000fe400078e0012 */
[----:B------:R-:W-:Y:S04]  /*77550*/  STL [R1+0x1774], R18 ;  /* 0x0017741201007387 */ /* 0x000fe80000100800 */
[----:B------:R1:W-:Y:S04]  /*77560*/  LDGSTS.E [R3+0x1080], desc[UR14][R4.64], P0 ;  /* 0x0108000004037fae */ /* 0x0003e8000812184e */
[----:B------:R-:W-:Y:S01]  /*77570*/  STL [R1+0x1780], R9 ;  /* 0x0017800901007387 */ /* 0x000fe20000100800 */
[----:B------:R-:W-:Y:S01]  /*77580*/  USEL UR12, URZ, 0x4, !UP1 ;  /* 0x000000043f0c7887 */ /* 0x000fe2000c800000 */
[----:B-1----:R-:W-:-:S03]  /*77590*/  MOV R4, R9 ;  /* 0x0000000900047202 */ /* 0x002fc60000000f00 */
[----:B------:R-:W-:Y:S01]  /*775a0*/  USEL UR12, UR12, URZ, !UP0 ;  /* 0x0000003f0c0c7287 */ /* 0x000fe2000c000000 */
[----:B---3--:R-:W-:-:S05]  /*775b0*/  IADD3.X R10, R10, UR8, RZ, P1, !PT ;  /* 0x000000080a0a7c10 */ /* 0x008fca0008ffe4ff */
[----:B------:R1:W-:Y:S01]  /*775c0*/  STL [R1+0x177c], R10 ;  /* 0x00177c0a01007387 */ /* 0x0003e20000100800 */
[----:B------:R-:W-:Y:S01]  /*775d0*/  IMAD.MOV.U32 R5, RZ, RZ, R10 ;  /* 0x000000ffff057224 */ /* 0x000fe200078e000a */
[----:B------:R-:W-:-:S04]  /*775e0*/  ISETP.NE.U32.AND P1, PT, RZ, UR12, PT ;  /* 0x0000000cff007c0c */ /* 0x000fc8000bf25070 */
[----:B------:R3:W-:Y:S04]  /*775f0*/  LDGSTS.E [R3+0x1100], desc[UR14][R4.64], P0 ;  /* 0x0110000004037fae */ /* 0x0007e8000812184e */
[----:B-1----:R-:W2:Y:S04]  /*77600*/  LDL.LU R10, [R1+0x1804] ;  /* 0x00180400010a7983 */ /* 0x002ea80000300800 */
[----:B------:R-:W2:Y:S01]  /*77610*/  LDL.LU R9, [R1+0x1808] ;  /* 0x0018080001097983 */ /* 0x000ea20000300800 */
[----:B----4-:R-:W-:-:S04]  /*77620*/  IADD3 R7, P2, R7, UR16, RZ ;  /* 0x0000001007077c10 */ /* 0x010fc8000ff5e0ff */
[----:B------:R-:W-:Y:S02]  /*77630*/  IADD3.X R16, R16, UR8, RZ, P2, !PT ;  /* 0x0000000810107c10 */ /* 0x000fe400097fe4ff */
[----:B---3--:R-:W-:Y:S02]  /*77640*/  MOV R4, R7 ;  /* 0x0000000700047202 */ /* 0x008fe40000000f00 */
[----:B------:R-:W-:Y:S01]  /*77650*/  IADD3 R14, P3, R14, UR16, RZ ;  /* 0x000000100e0e7c10 */ /* 0x000fe2000ff7e0ff */
[----:B------:R-:W-:Y:S01]  /*77660*/  IMAD.MOV.U32 R5, RZ, RZ, R16 ;  /* 0x000000ffff057224 */ /* 0x000fe200078e0010 */
[----:B------:R1:W-:Y:S02]  /*77670*/  STL [R1+0x1788], R7 ;  /* 0x0017880701007387 */ /* 0x0003e40000100800 */
[----:B------:R-:W-:Y:S02]  /*77680*/  IADD3.X R15, R15, UR8, RZ, P3, !PT ;  /* 0x000000080f0f7c10 */ /* 0x000fe40009ffe4ff */
[----:B------:R-:W-:Y:S04]  /*77690*/  STL [R1+0x1784], R16 ;  /* 0x0017841001007387 */ /* 0x000fe80000100800 */
[----:B------:R-:W-:Y:S04]  /*776a0*/  STL [R1+0x17f0], R14 ;  /* 0x0017f00e01007387 */ /* 0x000fe80000100800 */
[----:B------:R-:W3:Y:S04]  /*776b0*/  LDL.LU R19, [R1+0x1870] ;  /* 0x0018700001137983 */ /* 0x000ee80000300800 */
[----:B------:R4:W-:Y:S04]  /*776c0*/  LDGSTS.E [R3+0x1180], desc[UR14][R4.64], P0 ;  /* 0x0118000004037fae */ /* 0x0009e8000812184e */
[----:B------:R-:W-:Y:S04]  /*776d0*/  STL [R1+0x17ec], R15 ;  /* 0x0017ec0f01007387 */ /* 0x000fe80000100800 */
[----:B-1----:R-:W3:Y:S04]  /*776e0*/  LDL.LU R7, [R1+0x1878] ;  /* 0x0018780001077983 */ /* 0x002ee80000300800 */
[----:B------:R-:W3:Y:S01]  /*776f0*/  LDL.LU R24, [R1+0x186c] ;  /* 0x00186c0001187983 */ /* 0x000ee20000300800 */
[----:B----4-:R-:W-:Y:S01]  /*77700*/  MOV R4, R14 ;  /* 0x0000000e00047202 */ /* 0x010fe20000000f00 */
[----:B------:R-:W-:-:S02]  /*77710*/  IMAD.MOV.U32 R5, RZ, RZ, R15 ;  /* 0x000000ffff057224 */ /* 0x000fc400078e000f */
[----:B------:R-:W4:Y:S04]  /*77720*/  LDL.LU R18, [R1+0x1874] ;  /* 0x0018740001127983 */ /* 0x000f280000300800 */
[----:B------:R1:W-:Y:S01]  /*77730*/  LDGSTS.E [R3+0x1800], desc[UR14][R4.64], P1 ;  /* 0x0180000004037fae */ /* 0x0003e2000892184e */
[----:B--2---:R-:W-:-:S04]  /*77740*/  IADD3 R11, P0, R11, UR16, RZ ;  /* 0x000000100b0b7c10 */ /* 0x004fc8000ff1e0ff */
[----:B------:R-:W-:Y:S01]  /*77750*/  IADD3.X R13, R13, UR8, RZ, P0, !PT ;  /* 0x000000080d0d7c10 */ /* 0x000fe200087fe4ff */
[----:B------:R2:W-:Y:S01]  /*77760*/  STL [R1+0x17f8], R11 ;  /* 0x0017f80b01007387 */ /* 0x0005e20000100800 */
[----:B------:R-:W-:-:S03]  /*77770*/  IADD3 R8, P2, R8, UR16, RZ ;  /* 0x0000001008087c10 */ /* 0x000fc6000ff5e0ff */
[----:B------:R-:W-:Y:S01]  /*77780*/  STL [R1+0x17f4], R13 ;  /* 0x0017f40d01007387 */ /* 0x000fe20000100800 */
[----:B-1----:R-:W-:Y:S02]  /*77790*/  MOV R4, R11 ;  /* 0x0000000b00047202 */ /* 0x002fe40000000f00 */
[----:B------:R-:W-:Y:S01]  /*777a0*/  IADD3.X R12, R12, UR8, RZ, P2, !PT ;  /* 0x000000080c0c7c10 */ /* 0x000fe200097fe4ff */
[----:B------:R1:W-:Y:S04]  /*777b0*/  STL [R1+0x1800], R8 ;  /* 0x0018000801007387 */ /* 0x0003e80000100800 */
[----:B--2---:R-:W2:Y:S04]  /*777c0*/  LDL.LU R11, [R1+0x1880] ;  /* 0x00188000010b7983 */ /* 0x004ea80000300800 */
[----:B------:R-:W-:Y:S04]  /*777d0*/  STL [R1+0x17fc], R12 ;  /* 0x0017fc0c01007387 */ /* 0x000fe80000100800 */
[----:B------:R-:W2:Y:S01]  /*777e0*/  LDL.LU R17, [R1+0x187c] ;  /* 0x00187c0001117983 */ /* 0x000ea20000300800 */
[----:B------:R-:W-:-:S03]  /*777f0*/  IMAD.MOV.U32 R5, RZ, RZ, R13 ;  /* 0x000000ffff057224 */ /* 0x000fc600078e000d */
[----:B------:R-:W2:Y:S04]  /*77800*/  LDL.LU R16, [R1+0x1884] ;  /* 0x0018840001107983 */ /* 0x000ea80000300800 */
[----:B------:R1:W-:Y:S01]  /*77810*/  LDGSTS.E [R3+0x1880], desc[UR14][R4.64], P1 ;  /* 0x0188000004037fae */ /* 0x0003e2000892184e */
[----:B------:R-:W-:Y:S01]  /*77820*/  UISETP.GT.AND UP1, UPT, UR18, 0x10, UPT ;  /* 0x000000101200788c */ /* 0x000fe2000bf24270 */
[----:B-1----:R-:W-:Y:S02]  /*77830*/  MOV R4, R8 ;  /* 0x0000000800047202 */ /* 0x002fe40000000f00 */
[----:B------:R-:W2:Y:S01]  /*77840*/  LDL.LU R8, [R1+0x1888] ;  /* 0x0018880001087983 */ /* 0x000ea20000300800 */
[----:B------:R-:W-:-:S03]  /*77850*/  IMAD.MOV.U32 R5, RZ, RZ, R12 ;  /* 0x000000ffff057224 */ /* 0x000fc600078e000c */
[----:B------:R-:W2:Y:S01]  /*77860*/  LDL.LU R15, [R1+0x18ec] ;  /* 0x0018ec00010f7983 */ /* 0x000ea20000300800 */
[----:B------:R-:W-:-:S03]  /*77870*/  USEL UR12, URZ, 0x4, !UP1 ;  /* 0x000000043f0c7887 */ /* 0x000fc6000c800000 */
[----:B------:R-:W2:Y:S01]  /*77880*/  LDL.LU R13, [R1+0x18f0] ;  /* 0x0018f000010d7983 */ /* 0x000ea20000300800 */
[----:B------:R-:W-:-:S03]  /*77890*/  USEL UR12, UR12, URZ, !UP0 ;  /* 0x0000003f0c0c7287 */ /* 0x000fc6000c000000 */
[----:B------:R1:W-:Y:S01]  /*778a0*/  LDGSTS.E [R3+0x1900], desc[UR14][R4.64], P1 ;  /* 0x0190000004037fae */ /* 0x0003e2000892184e */
[----:B------:R-:W-:-:S04]  /*778b0*/  IADD3 R9, P0, R9, UR16, RZ ;  /* 0x0000001009097c10 */ /* 0x000fc8000ff1e0ff */
[----:B------:R-:W-:Y:S01]  /*778c0*/  IADD3.X R10, R10, UR8, RZ, P0, !PT ;  /* 0x000000080a0a7c10 */ /* 0x000fe200087fe4ff */
[----:B------:R1:W-:Y:S02]  /*778d0*/  STL [R1+0x1808], R9 ;  /* 0x0018080901007387 */ /* 0x0003e40000100800 */
[----:B-1----:R-:W-:Y:S02]  /*778e0*/  MOV R4, R9 ;  /* 0x0000000900047202 */ /* 0x002fe40000000f00 */
[----:B------:R1:W-:Y:S01]  /*778f0*/  STL [R1+0x1804], R10 ;  /* 0x0018040a01007387 */ /* 0x0003e20000100800 */
[----:B------:R-:W-:-:S03]  /*77900*/  IMAD.MOV.U32 R5, RZ, RZ, R10 ;  /* 0x000000ffff057224 */ /* 0x000fc600078e000a */
[----:B------:R-:W2:Y:S04]  /*77910*/  LDL.LU R14, [R1+0x18f4] ;  /* 0x0018f400010e7983 */ /* 0x000ea80000300800 */
[----:B------:R-:W2:Y:S01]  /*77920*/  LDL.LU R9, [R1+0x18f8] ;  /* 0x0018f80001097983 */ /* 0x000ea20000300800 */
[----:B------:R-:W-:-:S03]  /*77930*/  ISETP.NE.U32.AND P0, PT, RZ, UR12, PT ;  /* 0x0000000cff007c0c */ /* 0x000fc6000bf05070 */
[----:B------:R1:W-:Y:S01]  /*77940*/  LDGSTS.E [R3+0x1980], desc[UR14][R4.64], P1 ;  /* 0x0198000004037fae */ /* 0x0003e2000892184e */
[----:B---3--:R-:W-:-:S03]  /*77950*/  IADD3 R19, P1, R19, UR16, RZ ;  /* 0x0000001013137c10 */ /* 0x008fc6000ff3e0ff */
[----:B------:R-:W3:Y:S04]  /*77960*/  LDL.LU R12, [R1+0x18fc] ;  /* 0x0018fc00010c7983 */ /* 0x000ee80000300800 */
[----:B-1----:R-:W3:Y:S01]  /*77970*/  LDL.LU R10, [R1+0x1900] ;  /* 0x00190000010a7983 */ /* 0x002ee20000300800 */
[----:B------:R-:W-:Y:S02]  /*77980*/  MOV R4, R19 ;  /* 0x0000001300047202 */ /* 0x000fe40000000f00 */
[----:B------:R-:W-:Y:S02]  /*77990*/  IADD3 R7, P2, R7, UR16, RZ ;  /* 0x0000001007077c10 */ /* 0x000fe4000ff5e0ff */
[----:B------:R-:W-:Y:S02]  /*779a0*/  IADD3.X R24, R24, UR8, RZ, P1, !PT ;  /* 0x0000000818187c10 */ /* 0x000fe40008ffe4ff */
[----:B----4-:R-:W-:-:S03]  /*779b0*/  IADD3.X R18, R18, UR8, RZ, P2, !PT ;  /* 0x0000000812127c10 */ /* 0x010fc600097fe4ff */
[----:B------:R-:W-:Y:S01]  /*779c0*/  IMAD.MOV.U32 R5, RZ, RZ, R24 ;  /* 0x000000ffff057224 */ /* 0x000fe200078e0018 */
[----:B------:R-:W-:Y:S04]  /*779d0*/  STL [R1+0x1870], R19 ;  /* 0x0018701301007387 */ /* 0x000fe80000100800 */
[----:B------:R1:W-:Y:S04]  /*779e0*/  LDGSTS.E [R3+0x2000], desc[UR14][R4.64], P0 ;  /* 0x0200000004037fae */ /* 0x0003e8000812184e */
[----:B------:R-:W-:Y:S04]  /*779f0*/  STL [R1+0x186c], R24 ;  /* 0x00186c1801007387 */ /* 0x000fe80000100800 */
[----:B------:R4:W-:Y:S01]  /*77a00*/  STL [R1+0x1878], R7 ;  /* 0x0018780701007387 */ /* 0x0009e20000100800 */
[----:B-1----:R-:W-:Y:S01]  /*77a10*/  MOV R4, R7 ;  /* 0x0000000700047202 */ /* 0x002fe20000000f00 */
[----:B------:R-:W-:-:S02]  /*77a20*/  IMAD.MOV.U32 R5, RZ, RZ, R18 ;  /* 0x000000ffff057224 */ /* 0x000fc400078e0012 */
[----:B------:R-:W-:Y:S04]  /*77a30*/  STL [R1+0x1874], R18 ;  /* 0x0018741201007387 */ /* 0x000fe80000100800 */
[----:B----4-:R-:W4:Y:S04]  /*77a40*/  LDL.LU R7, [R1+0x1908] ;  /* 0x0019080001077983 */ /* 0x010f280000300800 */
[----:B------:R1:W-:Y:S01]  /*77a50*/  LDGSTS.E [R3+0x2080], desc[UR14][R4.64], P0 ;  /* 0x0208000004037fae */ /* 0x0003e2000812184e */
[----:B--2---:R-:W-:-:S04]  /*77a60*/  IADD3 R11, P1, R11, UR16, RZ ;  /* 0x000000100b0b7c10 */ /* 0x004fc8000ff3e0ff */
[----:B------:R-:W-:Y:S01]  /*77a70*/  IADD3.X R17, R17, UR8, RZ, P1, !PT ;  /* 0x0000000811117c10 */ /* 0x000fe20008ffe4ff */
[----:B------:R2:W-:Y:S01]  /*77a80*/  STL [R1+0x1880], R11 ;  /* 0x0018800b01007387 */ /* 0x0005e20000100800 */
[----:B-1----:R-:W-:-:S03]  /*77a90*/  MOV R4, R11 ;  /* 0x0000000b00047202 */ /* 0x002fc60000000f00 */
[----:B------:R-:W-:Y:S04]  /*77aa0*/  STL [R1+0x187c], R17 ;  /* 0x00187c1101007387 */ /* 0x000fe80000100800 */
[----:B--2---:R-:W2:Y:S01]  /*77ab0*/  LDL.LU R11, [R1+0x1904] ;  /* 0x00190400010b7983 */ /* 0x004ea20000300800 */
[----:B------:R-:W-:Y:S01]  /*77ac0*/  UISETP.GT.AND UP1, UPT, UR18, 0x14, UPT ;  /* 0x000000141200788c */ /* 0x000fe2000bf24270 */
[----:B------:R-:W-:-:S03]  /*77ad0*/  IMAD.MOV.U32 R5, RZ, RZ, R17 ;  /* 0x000000ffff057224 */ /* 0x000fc600078e0011 */
[----:B------:R-:W-:Y:S02]  /*77ae0*/  USEL UR12, URZ, 0x4, !UP1 ;  /* 0x000000043f0c7887 */ /* 0x000fe4000c800000 */
[----:B------:R1:W-:Y:S01]  /*77af0*/  LDGSTS.E [R3+0x2100], desc[UR14][R4.64], P0 ;  /* 0x0210000004037fae */ /* 0x0003e2000812184e */
[----:B------:R-:W-:Y:S01]  /*77b00*/  IADD3 R8, P2, R8, UR16, RZ ;  /* 0x0000001008087c10 */ /* 0x000fe2000ff5e0ff */
[----:B------:R-:W-:-:S03]  /*77b10*/  USEL UR12, UR12, URZ, !UP0 ;  /* 0x0000003f0c0c7287 */ /* 0x000fc6000c000000 */
[----:B------:R-:W-:Y:S02]  /*77b20*/  IADD3.X R16, R16, UR8, RZ, P2, !PT ;  /* 0x0000000810107c10 */ /* 0x000fe400097fe4ff */
[----:B------:R-:W-:-:S03]  /*77b30*/  IADD3 R13, P3, R13, UR16, RZ ;  /* 0x000000100d0d7c10 */ /* 0x000fc6000ff7e0ff */
[----:B-1----:R-:W-:Y:S01]  /*77b40*/  IMAD.MOV.U32 R5, RZ, RZ, R16 ;  /* 0x000000ffff057224 */ /* 0x002fe200078e0010 */
[----:B------:R-:W-:Y:S02]  /*77b50*/  MOV R4, R8 ;  /* 0x0000000800047202 */ /* 0x000fe40000000f00 */
[----:B------:R-:W-:Y:S01]  /*77b60*/  ISETP.NE.U32.AND P1, PT, RZ, UR12, PT ;  /* 0x0000000cff007c0c */ /* 0x000fe2000bf25070 */
[----:B------:R1:W-:Y:S01]  /*77b70*/  STL [R1+0x1888], R8 ;  /* 0x0018880801007387 */ /* 0x0003e20000100800 */
[----:B------:R-:W-:-:S03]  /*77b80*/  IADD3.X R15, R15, UR8, RZ, P3, !PT ;  /* 0x000000080f0f7c10 */ /* 0x000fc60009ffe4ff */
[----:B------:R-:W-:Y:S04]  /*77b90*/  STL [R1+0x1884], R16 ;  /* 0x0018841001007387 */ /* 0x000fe80000100800 */
[----:B------:R1:W-:Y:S04]  /*77ba0*/  STL [R1+0x18f0], R13 ;  /* 0x0018f00d01007387 */ /* 0x0003e80000100800 */
[----:B------:R1:W-:Y:S04]  /*77bb0*/  LDGSTS.E [R3+0x2180], desc[UR14][R4.64], P0 ;  /* 0x0218000004037fae */ /* 0x0003e8000812184e */
[----:B------:R-:W2:Y:S04]  /*77bc0*/  LDL.LU R19, [R1+0x1970] ;  /* 0x0019700001137983 */ /* 0x000ea80000300800 */
[----:B------:R-:W-:Y:S04]  /*77bd0*/  STL [R1+0x18ec], R15 ;  /* 0x0018ec0f01007387 */ /* 0x000fe80000100800 */
[----:B-1----:R-:W2:Y:S01]  /*77be0*/  LDL.LU R8, [R1+0x1978] ;  /* 0x0019780001087983 */ /* 0x002ea20000300800 */
[----:B------:R-:W-:Y:S01]  /*77bf0*/  MOV R4, R13 ;  /* 0x0000000d00047202 */ /* 0x000fe20000000f00 */
[----:B------:R-:W-:-:S02]  /*77c00*/  IMAD.MOV.U32 R5, RZ, RZ, R15 ;  /* 0x000000ffff057224 */ /* 0x000fc400078e000f */
[----:B------:R-:W2:Y:S04]  /*77c10*/  LDL.LU R24, [R1+0x196c] ;  /* 0x00196c0001187983 */ /* 0x000ea80000300800 */
[----:B------:R-:W2:Y:S04]  /*77c20*/  LDL.LU R13, [R1+0x1974] ;  /* 0x00197400010d7983 */ /* 0x000ea80000300800 */
[----:B------:R1:W-:Y:S01]  /*77c30*/  LDGSTS.E [R3+0x2800], desc[UR14][R4.64], P1 ;  /* 0x0280000004037fae */ /* 0x0003e2000892184e */
[----:B------:R-:W-:-:S04]  /*77c40*/  IADD3 R9, P0, R9, UR16, RZ ;  /* 0x0000001009097c10 */ /* 0x000fc8000ff1e0ff */
[----:B------:R-:W-:Y:S01]  /*77c50*/  IADD3.X R14, R14, UR8, RZ, P0, !PT ;  /* 0x000000080e0e7c10 */ /* 0x000fe200087fe4ff */
[----:B------:R3:W-:Y:S01]  /*77c60*/  STL [R1+0x18f8], R9 ;  /* 0x0018f80901007387 */ /* 0x0007e20000100800 */
[----:B-1----:R-:W-:-:S03]  /*77c70*/  MOV R4, R9 ;  /* 0x0000000900047202 */ /* 0x002fc60000000f00 */
[----:B------:R-:W-:Y:S01]  /*77c80*/  IMAD.MOV.U32 R5, RZ, RZ, R14 ;  /* 0x000000ffff057224 */ /* 0x000fe200078e000e */
[----:B---3--:R-:W-:Y:S01]  /*77c90*/  IADD3 R10, P2, R10, UR16, RZ ;  /* 0x000000100a0a7c10 */ /* 0x008fe2000ff5e0ff */
[----:B------:R-:W-:Y:S03]  /*77ca0*/  STL [R1+0x18f4], R14 ;  /* 0x0018f40e01007387 */ /* 0x000fe60000100800 */
[----:B------:R-:W-:Y:S01]  /*77cb0*/  IADD3.X R12, R12, UR8, RZ, P2, !PT ;  /* 0x000000080c0c7c10 */ /* 0x000fe200097fe4ff */
[----:B------:R1:W-:Y:S04]  /*77cc0*/  STL [R1+0x1900], R10 ;  /* 0x0019000a01007387 */ /* 0x0003e80000100800 */
[----:B------:R-:W3:Y:S04]  /*77cd0*/  LDL.LU R9, [R1+0x1980] ;  /* 0x0019800001097983 */ /* 0x000ee80000300800 */
[----:B------:R1:W-:Y:S04]  /*77ce0*/  LDGSTS.E [R3+0x2880], desc[UR14][R4.64], P1 ;  /* 0x0288000004037fae */ /* 0x0003e8000892184e */
[----:B------:R-:W-:Y:S01]  /*77cf0*/  STL [R1+0x18fc], R12 ;  /* 0x0018fc0c01007387 */ /* 0x000fe20000100800 */
[----:B-1----:R-:W-:-:S03]  /*77d00*/  MOV R4, R10 ;  /* 0x0000000a00047202 */ /* 0x002fc60000000f00 */
[----:B------:R-:W3:Y:S04]  /*77d10*/  LDL.LU R10, [R1+0x197c] ;  /* 0x00197c00010a7983 */ /* 0x000ee80000300800 */
[----:B------:R-:W3:Y:S04]  /*77d20*/  LDL.LU R14, [R1+0x1988] ;  /* 0x00198800010e7983 */ /* 0x000ee80000300800 */
[----:B------:R-:W3:Y:S01]  /*77d30*/  LDL.LU R17, [R1+0x19f0] ;  /* 0x0019f00001117983 */ /* 0x000ee20000300800 */
[----:B----4-:R-:W-:-:S05]  /*77d40*/  IADD3 R7, P0, R7, UR16, RZ ;  /* 0x0000001007077c10 */ /* 0x010fca000ff1e0ff */
[----:B------:R-:W-:Y:S01]  /*77d50*/  STL [R1+0x1908], R7 ;  /* 0x0019080701007387 */ /* 0x000fe20000100800 */
[----:B------:R-:W-:-:S05]  /*77d60*/  IMAD.MOV.U32 R5, RZ, RZ, R12 ;  /* 0x000000ffff057224 */ /* 0x000fca00078e000c */
[----:B------:R1:W-:Y:S02]  /*77d70*/  LDGSTS.E [R3+0x2900], desc[UR14][R4.64], P1 ;  /* 0x0290000004037fae */ /* 0x0003e4000892184e */
[----:B-1----:R-:W-:Y:S02]  /*77d80*/  MOV R4, R7 ;  /* 0x0000000700047202 */ /* 0x002fe40000000f00 */
[----:B--2---:R-:W-:-:S05]  /*77d90*/  IADD3.X R11, R11, UR8, RZ, P0, !PT ;  /* 0x000000080b0b7c10 */ /* 0x004fca00087fe4ff */
[----:B------:R1:W-:Y:S04]  /*77da0*/  STL [R1+0x1904], R11 ;  /* 0x0019040b01007387 */ /* 0x0003e80000100800 */
[----:B------:R-:W2:Y:S01]  /*77db0*/  LDL.LU R16, [R1+0x1984] ;  /* 0x0019840001107983 */ /* 0x000ea20000300800 */
[----:B------:R-:W-:-:S03]  /*77dc0*/  IMAD.MOV.U32 R5, RZ, RZ, R11 ;  /* 0x000000ffff057224 */ /* 0x000fc600078e000b */
[----:B------:R-:W4:Y:S04]  /*77dd0*/  LDL.LU R18, [R1+0x19ec] ;  /* 0x0019ec0001127983 */ /* 0x000f280000300800 */
[----:B------:R-:W4:Y:S04]  /*77de0*/  LDL.LU R15, [R1+0x19f4] ;  /* 0x0019f400010f7983 */ /* 0x000f280000300800 */
[----:B-1----:R-:W4:Y:S04]  /*77df0*/  LDL.LU R11, [R1+0x19f8] ;  /* 0x0019f800010b7983 */ /* 0x002f280000300800 */
[----:B------:R-:W4:Y:S04]  /*77e00*/  LDL.LU R12, [R1+0x19fc] ;  /* 0x0019fc00010c7983 */ /* 0x000f280000300800 */
[----:B------:R-:W4:Y:S01]  /*77e10*/  LDL.LU R7, [R1+0x1a00] ;  /* 0x001a000001077983 */ /* 0x000f220000300800 */
[----:B------:R-:W-:-:S03]  /*77e20*/  UISETP.GT.AND UP1, UPT, UR18, 0x18, UPT ;  /* 0x000000181200788c */ /* 0x000fc6000bf24270 */
[----:B------:R1:W-:Y:S01]  /*77e30*/  LDGSTS.E [R3+0x2980], desc[UR14][R4.64], P1 ;  /* 0x0298000004037fae */ /* 0x0003e2000892184e */
[----:B------:R-:W-:-:S04]  /*77e40*/  USEL UR12, URZ, 0x4, !UP1 ;  /* 0x000000043f0c7887 */ /* 0x000fc8000c800000 */
[----:B------:R-:W-:Y:S01]  /*77e50*/  USEL UR12, UR12, URZ, !UP0 ;  /* 0x0000003f0c0c7287 */ /* 0x000fe2000c000000 */
[----:B------:R-:W-:-:S05]  /*77e60*/  IADD3 R19, P1, R19, UR16, RZ ;  /* 0x0000001013137c10 */ /* 0x000fca000ff3e0ff */
[----:B------:R-:W-:Y:S02]  /*77e70*/  ISETP.NE.U32.AND P0, PT, RZ, UR12, PT ;  /* 0x0000000cff007c0c */ /* 0x000fe4000bf05070 */
[----:B------:R-:W-:Y:S02]  /*77e80*/  IADD3 R8, P2, R8, UR16, RZ ;  /* 0x0000001008087c10 */ /* 0x000fe4000ff5e0ff */
[----:B------:R-:W-:Y:S02]  /*77e90*/  IADD3.X R24, R24, UR8, RZ, P1, !PT ;  /* 0x0000000818187c10 */ /* 0x000fe40008ffe4ff */
[----:B-1----:R-:W-:Y:S02]  /*77ea0*/  MOV R4, R19 ;  /* 0x0000001300047202 */ /* 0x002fe40000000f00 */
[----:B------:R-:W-:Y:S01]  /*77eb0*/  IADD3.X R13, R13, UR8, RZ, P2, !PT ;  /* 0x000000080d0d7c10 */ /* 0x000fe200097fe4ff */
[----:B------:R-:W-:Y:S01]  /*77ec0*/  IMAD.MOV.U32 R5, RZ, RZ, R24 ;  /* 0x000000ffff057224 */ /* 0x000fe200078e0018 */
[----:B------:R-:W-:Y:S04]  /*77ed0*/  STL [R1+0x1970], R19 ;  /* 0x0019701301007387 */ /* 0x000fe80000100800 */
[----:B------:R1:W-:Y:S04]  /*77ee0*/  LDGSTS.E [R3+0x3000], desc[UR14][R4.64], P0 ;  /* 0x0300000004037fae */ /* 0x0003e8000812184e */
[----:B------:R-:W-:Y:S04]  /*77ef0*/  STL [R1+0x196c], R24 ;  /* 0x00196c1801007387 */ /* 0x000fe80000100800 */
[----:B------:R1:W-:Y:S02]  /*77f00*/  STL [R1+0x1978], R8 ;  /* 0x0019780801007387 */ /* 0x0003e40000100800 */
[----:B-1----:R-:W-:Y:S01]  /*77f10*/  MOV R4, R8 ;  /* 0x0000000800047202 */ /* 0x002fe20000000f00 */
[----:B------:R-:W-:Y:S01]  /*77f20*/  IMAD.MOV.U32 R5, RZ, RZ, R13 ;  /* 0x000000ffff057224 */ /* 0x000fe200078e000d */
[----:B------:R-:W-:Y:S04]  /*77f30*/  STL [R1+0x1974], R13 ;  /* 0x0019740d01007387 */ /* 0x000fe80000100800 */
[----:B------:R-:W4:Y:S04]  /*77f40*/  LDL.LU R8, [R1+0x1a08] ;  /* 0x001a080001087983 */ /* 0x000f280000300800 */
[----:B------:R1:W-:Y:S01]  /*77f50*/  LDGSTS.E [R3+0x3080], desc[UR14][R4.64], P0 ;  /* 0x0308000004037fae */ /* 0x0003e2000812184e */
[----:B------:R-:W-:-:S04]  /*77f60*/  UISETP.GT.AND UP1, UPT, UR18, 0x1c, UPT ;  /* 0x0000001c1200788c */ /* 0x000fc8000bf24270 */
[----:B------:R-:W-:-:S04]  /*77f70*/  USEL UR12, URZ, 0x4, !UP1 ;  /* 0x000000043f0c7887 */ /* 0x000fc8000c800000 */
[----:B------:R-:W-:Y:S01]  /*77f80*/  USEL UR12, UR12, URZ, !UP0 ;  /* 0x0000003f0c0c7287 */ /* 0x000fe2000c000000 */
[----:B---3--:R-:W-:-:S05]  /*77f90*/  IADD3 R9, P1, R9, UR16, RZ ;  /* 0x0000001009097c10 */ /* 0x008fca000ff3e0ff */
[----:B------:R-:W-:Y:S01]  /*77fa0*/  STL [R1+0x1980], R9 ;  /* 0x0019800901007387 */ /* 0x000fe20000100800 */
[----:B------:R-:W-:-:S05]  /*77fb0*/  IADD3.X R10, R10, UR8, RZ, P1, !PT ;  /* 0x000000080a0a7c10 */ /* 0x000fca0008ffe4ff */
[----:B------:R3:W-:Y:S01]  /*77fc0*/  STL [R1+0x197c], R10 ;  /* 0x00197c0a01007387 */ /* 0x0007e20000100800 */
[----:B-1----:R-:W-:Y:S01]  /*77fd0*/  IMAD.MOV.U32 R5, RZ, RZ, R10 ;  /* 0x000000ffff057224 */ /* 0x002fe200078e000a */
[----:B------:R-:W-:Y:S02]  /*77fe0*/  IADD3 R14, P2, R14, UR16, RZ ;  /* 0x000000100e0e7c10 */ /* 0x000fe4000ff5e0ff */
[----:B---3--:R-:W3:Y:S01]  /*77ff0*/  LDL.LU R10, [R1+0x1a04] ;  /* 0x001a0400010a7983 */ /* 0x008ee20000300800 */
[----:B------:R-:W-:Y:S02]  /*78000*/  MOV R4, R9 ;  /* 0x0000000900047202 */ /* 0x000fe40000000f00 */
[----:B------:R-:W-:Y:S01]  /*78010*/  IADD3 R17, P3, R17, UR16, RZ ;  /* 0x0000001011117c10 */ /* 0x000fe2000ff7e0ff */
[----:B------:R-:W3:Y:S04]  /*78020*/  LDL.LU R13, [R1+0x1a70] ;  /* 0x001a7000010d7983 */ /* 0x000ee80000300800 */
[----:B------:R-:W3:Y:S01]  /*78030*/  LDL.LU R9, [R1+0x1a78] ;  /* 0x001a780001097983 */ /* 0x000ee20000300800 */
[----:B------:R-:W-:-:S03]  /*78040*/  ISETP.NE.U32.AND P1, PT, RZ, UR12, PT ;  /* 0x0000000cff007c0c */ /* 0x000fc6000bf25070 */
[----:B------:R-:W-:Y:S04]  /*78050*/  STL [R1+0x1988], R14 ;  /* 0x0019880e01007387 */ /* 0x000fe80000100800 */
[----:B------:R1:W-:Y:S02]  /*78060*/  LDGSTS.E [R3+0x3100], desc[UR14][R4.64], P0 ;  /* 0x0310000004037fae */ /* 0x0003e4000812184e */
[----:B-1----:R-:W-:Y:S02]  /*78070*/  MOV R4, R14 ;  /* 0x0000000e00047202 */ /* 0x002fe40000000f00 */
[----:B--2---:R-:W-:-:S05]  /*78080*/  IADD3.X R16, R16, UR8, RZ, P2, !PT ;  /* 0x0000000810107c10 */ /* 0x004fca00097fe4ff */
[----:B------:R1:W-:Y:S01]  /*78090*/  STL [R1+0x1984], R16 ;  /* 0x0019841001007387 */ /* 0x0003e20000100800 */
[----:B------:R-:W-:-:S03]  /*780a0*/  IMAD.MOV.U32 R5, RZ, RZ, R16 ;  /* 0x000000ffff057224 */ /* 0x000fc600078e0010 */
[----:B------:R-:W-:Y:S01]  /*780b0*/  STL [R1+0x19f0], R17 ;  /* 0x0019f01101007387 */ /* 0x000fe20000100800 */
[----:B----4-:R-:W-:-:S03]  /*780c0*/  IADD3.X R18, R18, UR8, RZ, P3, !PT ;  /* 0x0000000812127c10 */ /* 0x010fc60009ffe4ff */
[----:B------:R2:W-:Y:S04]  /*780d0*/  LDGSTS.E [R3+0x3180], desc[UR14][R4.64], P0 ;  /* 0x0318000004037fae */ /* 0x0005e8000812184e */
[----:B-1----:R-:W4:Y:S01]  /*780e0*/  LDL.LU R16, [R1+0x1a6c] ;  /* 0x001a6c0001107983 */ /* 0x002f220000300800 */
[----:B------:R-:W-:Y:S02]  /*780f0*/  IADD3 R11, P0, R11, UR16, RZ ;  /* 0x000000100b0b7c10 */ /* 0x000fe4000ff1e0ff */
[----:B------:R-:W-:Y:S02]  /*78100*/  IADD3 R7, P2, R7, UR16, RZ ;  /* 0x0000001007077c10 */ /* 0x000fe4000ff5e0ff */
[----:B------:R-:W-:Y:S02]  /*78110*/  IADD3.X R15, R15, UR8, RZ, P0, !PT ;  /* 0x000000080f0f7c10 */ /* 0x000fe400087fe4ff */
[----:B--2---:R-:W-:Y:S01]  /*78120*/  MOV R4, R17 ;  /* 0x0000001100047202 */ /* 0x004fe20000000f00 */
[----:B------:R-:W-:Y:S01]  /*78130*/  IMAD.MOV.U32 R5, RZ, RZ, R18 ;  /* 0x000000ffff057224 */ /* 0x000fe200078e0012 */
[----:B------:R-:W-:Y:S01]  /*78140*/  STL [R1+0x19ec], R18 ;  /* 0x0019ec1201007387 */ /* 0x000fe20000100800 */
[----:B------:R-:W-:-:S03]  /*78150*/  IADD3.X R12, R12, UR8, RZ, P2, !PT ;  /* 0x000000080c0c7c10 */ /* 0x000fc600097fe4ff */
[----:B------:R-:W2:Y:S04]  /*78160*/  LDL.LU R14, [R1+0x1a74] ;  /* 0x001a7400010e7983 */ /* 0x000ea80000300800 */
[----:B------:R1:W-:Y:S04]  /*78170*/  LDGSTS.E [R3+0x3800], desc[UR14][R4.64], P1 ;  /* 0x0380000004037fae */ /* 0x0003e8000892184e */
[----:B------:R1:W-:Y:S04]  /*78180*/  STL [R1+0x19f8], R11 ;  /* 0x0019f80b01007387 */ /* 0x0003e80000100800 */
[----:B------:R-:W-:Y:S01]  /*78190*/  STL [R1+0x19f4], R15 ;  /* 0x0019f40f01007387 */ /* 0x000fe20000100800 */
[----:B-1----:R-:W-:Y:S01]  /*781a0*/  MOV R4, R11 ;  /* 0x0000000b00047202 */ /* 0x002fe20000000f00 */
[----:B------:R-:W-:-:S02]  /*781b0*/  IMAD.MOV.U32 R5, RZ, RZ, R15 ;  /* 0x000000ffff057224 */ /* 0x000fc400078e000f */
[----:B------:R-:W-:Y:S04]  /*781c0*/  STL [R1+0x1a00], R7 ;  /* 0x001a000701007387 */ /* 0x000fe80000100800 */
[----:B------:R-:W2:Y:S04]  /*781d0*/  LDL.LU R11, [R1+0x1a80] ;  /* 0x001a8000010b7983 */ /* 0x000ea80000300800 */
[----:B------:R1:W-:Y:S04]  /*781e0*/  LDGSTS.E [R3+0x3880], desc[UR14][R4.64], P1 ;  /* 0x0388000004037fae */ /* 0x0003e8000892184e */
[----:B------:R1:W-:Y:S02]  /*781f0*/  STL [R1+0x19fc], R12 ;  /* 0x0019fc0c01007387 */ /* 0x0003e40000100800 */
[----:B-1----:R-:W-:-:S02]  /*78200*/  IMAD.MOV.U32 R5, RZ, RZ, R12 ;  /* 0x000000ffff057224 */ /* 0x002fc400078e000c */
[----:B------:R-:W2:Y:S01]  /*78210*/  LDL.LU R12, [R1+0x1a7c] ;  /* 0x001a7c00010c7983 */ /* 0x000ea20000300800 */
[----:B------:R-:W-:Y:S02]  /*78220*/  IADD3 R8, P0, R8, UR16, RZ ;  /* 0x0000001008087c10 */ /* 0x000fe4000ff1e0ff */
[----:B------:R-:W-:Y:S01]  /*78230*/  MOV R4, R7 ;  /* 0x0000000700047202 */ /* 0x000fe20000000f00 */
[----:B------:R-:W2:Y:S04]  /*78240*/  LDL.LU R15, [R1+0x1a88] ;  /* 0x001a8800010f7983 */ /* 0x000ea80000300800 */
[----:B------:R-:W2:Y:S04]  /*78250*/  LDL.LU R7, [R1+0x1af0] ;  /* 0x001af00001077983 */ /* 0x000ea80000300800 */
[----:B------:R-:W-:Y:S01]  /*78260*/  STL [R1+0x1a08], R8 ;  /* 0x001a080801007387 */ /* 0x000fe20000100800 */
[----:B------:R-:W-:-:S03]  /*78270*/  UISETP.GT.AND UP1, UPT, UR18, 0x20, UPT ;  /* 0x000000201200788c */ /* 0x000fc6000bf24270 */
[----:B------:R1:W-:Y:S01]  /*78280*/  LDGSTS.E [R3+0x3900], desc[UR14][R4.64], P1 ;  /* 0x0390000004037fae */ /* 0x0003e2000892184e */
[----:B------:R-:W-:Y:S01]  /*78290*/  USEL UR12, URZ, 0x4, !UP1 ;  /* 0x000000043f0c7887 */ /* 0x000fe2000c800000 */
[----:B-1----:R-:W-:-:S03]  /*782a0*/  MOV R4, R8 ;  /* 0x0000000800047202 */ /* 0x002fc60000000f00 */
[----:B------:R-:W-:Y:S01]  /*782b0*/  USEL UR12, UR12, URZ, !UP0 ;  /* 0x0000003f0c0c7287 */ /* 0x000fe2000c000000 */
[----:B---3--:R-:W-:-:S05]  /*782c0*/  IADD3.X R10, R10, UR8, RZ, P0, !PT ;  /* 0x000000080a0a7c10 */ /* 0x008fca00087fe4ff */
[----:B------:R1:W-:Y:S01]  /*782d0*/  STL [R1+0x1a04], R10 ;  /* 0x001a040a01007387 */ /* 0x0003e20000100800 */
[----:B------:R-:W-:-:S03]  /*782e0*/  IMAD.MOV.U32 R5, RZ, RZ, R10 ;  /* 0x000000ffff057224 */ /* 0x000fc600078e000a */
[----:B------:R-:W3:Y:S04]  /*782f0*/  LDL.LU R17, [R1+0x1a84] ;  /* 0x001a840001117983 */ /* 0x000ee80000300800 */
[----:B------:R1:W-:Y:S01]  /*78300*/  LDGSTS.E [R3+0x3980], desc[UR14][R4.64], P1 ;  /* 0x0398000004037fae */ /* 0x0003e2000892184e */
[----:B------:R-:W-:Y:S02]  /*78310*/  IADD3 R13, P1, R13, UR16, RZ ;  /* 0x000000100d0d7c10 */ /* 0x000fe4000ff3e0ff */
[----:B------:R-:W-:Y:S01]  /*78320*/  IADD3 R9, P2, R9, UR16, RZ ;  /* 0x0000001009097c10 */ /* 0x000fe2000ff5e0ff */
[----:B------:R-:W3:Y:S04]  /*78330*/  LDL.LU R18, [R1+0x1aec] ;  /* 0x001aec0001127983 */ /* 0x000ee80000300800 */
[----:B-1----:R-:W3:Y:S01]  /*78340*/  LDL.LU R10, [R1+0x1af8] ;  /* 0x001af800010a7983 */ /* 0x002ee20000300800 */
[----:B------:R-:W-:-:S03]  /*78350*/  ISETP.NE.U32.AND P0, PT, RZ, UR12, PT ;  /* 0x0000000cff007c0c */ /* 0x000fc6000bf05070 */
[----:B------:R-:W3:Y:S04]  /*78360*/  LDL.LU R8, [R1+0x1b00] ;  /* 0x001b000001087983 */ /* 0x000ee80000300800 */
[----:B------:R-:W-:Y:S01]  /*78370*/  STL [R1+0x1a70], R13 ;  /* 0x001a700d01007387 */ /* 0x000fe20000100800 */
[----:B------:R-:W-:Y:S02]  /*78380*/  MOV R4, R13 ;  /* 0x0000000d00047202 */ /* 0x000fe40000000f00 */
[----:B----4-:R-:W-:-:S05]  /*78390*/  IADD3.X R16, R16, UR8, RZ, P1, !PT ;  /* 0x0000000810107c10 */ /* 0x010fca0008ffe4ff */
[----:B------:R1:W-:Y:S01]  /*783a0*/  STL [R1+0x1a6c], R16 ;  /* 0x001a6c1001007387 */ /* 0x0003e20000100800 */
[----:B------:R-:W-:-:S03]  /*783b0*/  IMAD.MOV.U32 R5, RZ, RZ, R16 ;  /* 0x000000ffff057224 */ /* 0x000fc600078e0010 */
[----:B------:R4:W-:Y:S04]  /*783c0*/  STL [R1+0x1a78], R9 ;  /* 0x001a780901007387 */ /* 0x0009e80000100800 */
[----:B------:R4:W-:Y:S04]  /*783d0*/  LDGSTS.E [R3+0x4000], desc[UR14][R4.64], P0 ;  /* 0x0400000004037fae */ /* 0x0009e8000812184e */
[----:B-1----:R-:W3:Y:S01]  /*783e0*/  LDL.LU R16, [R1+0x1af4] ;  /* 0x001af40001107983 */ /* 0x002ee20000300800 */
[----:B--2---:R-:W-:-:S05]  /*783f0*/  IADD3.X R14, R14, UR8, RZ, P2, !PT ;  /* 0x000000080e0e7c10 */ /* 0x004fca00097fe4ff */
[----:B------:R-:W-:Y:S01]  /*78400*/  STL [R1+0x1a74], R14 ;  /* 0x001a740e01007387 */ /* 0x000fe20000100800 */
[----:B----4-:R-:W-:Y:S01]  /*78410*/  MOV R4, R9 ;  /* 0x0000000900047202 */ /* 0x010fe20000000f00 */
[----:B------:R-:W-:Y:S02]  /*78420*/  IMAD.MOV.U32 R5, RZ, RZ, R14 ;  /* 0x000000ffff057224 */ /* 0x000fe400078e000e */
[----:B------:R-:W2:Y:S04]  /*78430*/  LDL.LU R13, [R1+0x1afc] ;  /* 0x001afc00010d7983 */ /* 0x000ea80000300800 */
[----:B------:R-:W4:Y:S04]  /*78440*/  LDL.LU R9, [R1+0x1b08] ;  /* 0x001b080001097983 */ /* 0x000f280000300800 */
[----:B------:R1:W-:Y:S01]  /*78450*/  LDGSTS.E [R3+0x4080], desc[UR14][R4.64], P0 ;  /* 0x0408000004037fae */ /* 0x0003e2000812184e */
[----:B------:R-:W-:-:S05]  /*78460*/  IADD3 R11, P1, R11, UR16, RZ ;  /* 0x000000100b0b7c10 */ /* 0x000fca000ff3e0ff */
[----:B------:R1:W-:Y:S02]  /*78470*/  STL [R1+0x1a80], R11 ;  /* 0x001a800b01007387 */ /* 0x0003e40000100800 */
[----:B-1----:R-:W-:Y:S02]  /*78480*/  MOV R4, R11 ;  /* 0x0000000b00047202 */ /* 0x002fe40000000f00 */
[----:B------:R-:W-:-:S05]  /*78490*/  IADD3.X R12, R12, UR8, RZ, P1, !PT ;  /* 0x000000080c0c7c10 */ /* 0x000fca0008ffe4ff */
[----:B------:R1:W-:Y:S04]  /*784a0*/  STL [R1+0x1a7c], R12 ;  /* 0x001a7c0c01007387 */ /* 0x0003e80000100800 */
[----:B------:R-:W4:Y:S01]  /*784b0*/  LDL.LU R11, [R1+0x1b04] ;  /* 0x001b0400010b7983 */ /* 0x000f220000300800 */
[----:B------:R-:W-:Y:S01]  /*784c0*/  UISETP.GT.AND UP1, UPT, UR18, 0x24, UPT ;  /* 0x000000241200788c */ /* 0x000fe2000bf24270 */
[----:B------:R-:W-:Y:S01]  /*784d0*/  IADD3 R15, P2, R15, UR16, RZ ;  /* 0x000000100f0f7c10 */ /* 0x000fe2000ff5e0ff */
[----:B------:R-:W-:Y:S01]  /*784e0*/  IMAD.MOV.U32 R5, RZ, RZ, R12 ;  /* 0x000000ffff057224 */ /* 0x000fe200078e000c */
[----:B------:R-:W-:Y:S01]  /*784f0*/  IADD3 R7, P3, R7, UR16, RZ ;  /* 0x0000001007077c10 */ /* 0x000fe2000ff7e0ff */
[----:B------:R-:W-:Y:S01]  /*78500*/  USEL UR12, URZ, 0x4, !UP1 ;  /* 0x000000043f0c7887 */ /* 0x000fe2000c800000 */
[----:B------:R-:W4:Y:S03]  /*78510*/  LDL.LU R14, [R1+0x1b74] ;  /* 0x001b7400010e7983 */ /* 0x000f260000300800 */
[----:B------:R-:W-:Y:S01]  /*78520*/  USEL UR12, UR12, URZ, !UP0 ;  /* 0x0000003f0c0c7287 */ /* 0x000fe2000c000000 */
[----:B-1----:R-:W4:Y:S04]  /*78530*/  LDL.LU R12, [R1+0x1b7c] ;  /* 0x001b7c00010c7983 */ /* 0x002f280000300800 */
[----:B------:R1:W-:Y:S04]  /*78540*/  STL [R1+0x1a88], R15 ;  /* 0x001a880f01007387 */ /* 0x0003e80000100800 */
[----:B------:R1:W-:Y:S01]  /*78550*/  LDGSTS.E [R3+0x4100], desc[UR14][R4.64], P0 ;  /* 0x0410000004037fae */ /* 0x0003e2000812184e */
[----:B------:R-:W-:-:S02]  /*78560*/  ISETP.NE.U32.AND P1, PT, RZ, UR12, PT ;  /* 0x0000000cff007c0c */ /* 0x000fc4000bf25070 */
[----:B-1----:R-:W-:Y:S02]  /*78570*/  MOV R4, R15 ;  /* 0x0000000f00047202 */ /* 0x002fe40000000f00 */
[----:B---3--:R-:W-:-:S05]  /*78580*/  IADD3.X R17, R17, UR8, RZ, P2, !PT ;  /* 0x0000000811117c10 */ /* 0x008fca00097fe4ff */
[----:B------:R1:W-:Y:S01]  /*78590*/  STL [R1+0x1a84], R17 ;  /* 0x001a841101007387 */ /* 0x0003e20000100800 */
[----:B------:R-:W-:-:S03]  /*785a0*/  IMAD.MOV.U32 R5, RZ, RZ, R17 ;  /* 0x000000ffff057224 */ /* 0x000fc600078e0011 */
[----:B------:R3:W-:Y:S04]  /*785b0*/  STL [R1+0x1af0], R7 ;  /* 0x001af00701007387 */ /* 0x0007e80000100800 */
[----:B------:R-:W4:Y:S01]  /*785c0*/  LDL.LU R15, [R1+0x1b70] ;  /* 0x001b7000010f7983 */ /* 0x000f220000300800 */
[----:B------:R-:W-:-:S03]  /*785d0*/  IADD3.X R18, R18, UR8, RZ, P3, !PT ;  /* 0x0000000812127c10 */ /* 0x000fc60009ffe4ff */
[----:B------:R3:W-:Y:S01]  /*785e0*/  LDGSTS.E [R3+0x4180], desc[UR14][R4.64], P0 ;  /* 0x0418000004037fae */ /* 0x0007e2000812184e */
[----:B------:R-:W-:Y:S02]  /*785f0*/  IADD3 R10, P0, R10, UR16, RZ ;  /* 0x000000100a0a7c10 */ /* 0x000fe4000ff1e0ff */
[----:B------:R-:W-:Y:S01]  /*78600*/  IADD3 R8, P2, R8, UR16, RZ ;  /* 0x0000001008087c10 */ /* 0x000fe2000ff5e0ff */
[----:B------:R-:W-:Y:S04]  /*78610*/  STL [R1+0x1aec], R18 ;  /* 0x001aec1201007387 */ /* 0x000fe80000100800 */
[----:B-1----:R-:W4:Y:S01]  /*78620*/  LDL.LU R17, [R1+0x1b78] ;  /* 0x001b780001117983 */ /* 0x002f220000300800 */
[----:B---3--:R-:W-:Y:S01]  /*78630*/  MOV R4, R7 ;  /* 0x0000000700047202 */ /* 0x008fe20000000f00 */
[----:B------:R-:W-:-:S02]  /*78640*/  IMAD.MOV.U32 R5, RZ, RZ, R18 ;  /* 0x000000ffff057224 */ /* 0x000fc400078e0012 */
[----:B------:R-:W3:Y:S04]  /*78650*/  LDL.LU R7, [R1+0x1b84] ;  /* 0x001b840001077983 */ /* 0x000ee80000300800 */
[----:B------:R1:W-:Y:S04]  /*78660*/  STL [R1+0x1af8], R10 ;  /* 0x001af80a01007387 */ /* 0x0003e80000100800 */
[----:B------:R1:W-:Y:S02]  /*78670*/  LDGSTS.E [R3+0x4800], desc[UR14][R4.64], P1 ;  /* 0x0480000004037fae */ /* 0x0003e4000892184e */
[----:B-1----:R-:W-:-:S02]  /*78680*/  MOV R4, R10 ;  /* 0x0000000a00047202 */ /* 0x002fc40000000f00 */
[----:B------:R-:W-:-:S05]  /*78690*/  IADD3.X R16, R16, UR8, RZ, P0, !PT ;  /* 0x0000000810107c10 */ /* 0x000fca00087fe4ff */
[----:B------:R-:W-:Y:S04]  /*786a0*/  STL [R1+0x1af4], R16 ;  /* 0x001af41001007387 */ /* 0x000fe80000100800 */
[----:B------:R-:W-:Y:S04]  /*786b0*/  STL [R1+0x1b00], R8 ;  /* 0x001b000801007387 */ /* 0x000fe80000100800 */
[----:B------:R-:W3:Y:S01]  /*786c0*/  LDL.LU R10, [R1+0x1b80] ;  /* 0x001b8000010a7983 */ /* 0x000ee20000300800 */
[----:B------:R-:W-:Y:S01]  /*786d0*/  IMAD.MOV.U32 R5, RZ, RZ, R16 ;  /* 0x000000ffff057224 */ /* 0x000fe200078e0010 */
[----:B--2---:R-:W-:-:S02]  /*786e0*/  IADD3.X R13, R13, UR8, RZ, P2, !PT ;  /* 0x000000080d0d7c10 */ /* 0x004fc400097fe4ff */
[----:B----4-:R-:W-:Y:S02]  /*786f0*/  IADD3 R9, P0, R9, UR16, RZ ;  /* 0x0000001009097c10 */ /* 0x010fe4000ff1e0ff */
[----:B------:R1:W-:Y:S04]  /*78700*/  LDGSTS.E [R3+0x4880], desc[UR14][R4.64], P1 ;  /* 0x0488000004037fae */ /* 0x0003e8000892184e */
[----:B------:R2:W-:Y:S01]  /*78710*/  STL [R1+0x1afc], R13 ;  /* 0x001afc0d01007387 */ /* 0x0005e20000100800 */
[----:B-1----:R-:W-:Y:S01]  /*78720*/  IMAD.MOV.U32 R5, RZ, RZ, R13 ;  /* 0x000000ffff057224 */ /* 0x002fe200078e000d */
[----:B------:R-:W-:Y:S02]  /*78730*/  MOV R4, R8 ;  /* 0x0000000800047202 */ /* 0x000fe40000000f00 */
[----:B--2---:R-:W2:Y:S04]  /*78740*/  LDL.LU R13, [R1+0x1b8c] ;  /* 0x001b8c00010d7983 */ /* 0x004ea80000300800 */
[----:B------:R-:W4:Y:S04]  /*78750*/  LDL.LU R8, [R1+0x1bf4] ;  /* 0x001bf40001087983 */ /* 0x000f280000300800 */
[----:B------:R-:W-:Y:S01]  /*78760*/  STL [R1+0x1b08], R9 ;  /* 0x001b080901007387 */ /* 0x000fe20000100800 */
[----:B------:R-:W-:-:S03]  /*78770*/  UISETP.GT.AND UP1, UPT, UR18, 0x28, UPT ;  /* 0x000000281200788c */ /* 0x000fc6000bf24270 */
[----:B------:R1:W-:Y:S01]  /*78780*/  LDGSTS.E [R3+0x4900], desc[UR14][R4.64], P1 ;  /* 0x0490000004037fae */ /* 0x0003e2000892184e */
[----:B------:R-:W-:-:S05]  /*78790*/  IADD3.X R11, R11, UR8, RZ, P0, !PT ;  /* 0x000000080b0b7c10 */ /* 0x000fca00087fe4ff */
[----:B------:R1:W-:Y:S04]  /*787a0*/  STL [R1+0x1b04], R11 ;  /* 0x001b040b01007387 */ /* 0x0003e80000100800 */
[----:B------:R-:W4:Y:S01]  /*787b0*/  LDL.LU R18, [R1+0x1b88] ;  /* 0x001b880001127983 */ /* 0x000f220000300800 */
[----:B-1----:R-:W-:Y:S01]  /*787c0*/  MOV R4, R9 ;  /* 0x0000000900047202 */ /* 0x002fe20000000f00 */
[----:B------:R-:W-:Y:S01]  /*787d0*/  IMAD.MOV.U32 R5, RZ, RZ, R11 ;  /* 0x000000ffff057224 */ /* 0x000fe200078e000b */
[----:B------:R-:W-:Y:S01]  /*787e0*/  USEL UR12, URZ, 0x4, !UP1 ;  /* 0x000000043f0c7887 */ /* 0x000fe2000c800000 */
[----:B------:R-:W4:Y:S04]  /*787f0*/  LDL.LU R16, [R1+0x1bf0] ;  /* 0x001bf00001107983 */ /* 0x000f280000300800 */
[----:B------:R1:W-:Y:S01]  /*78800*/  LDGSTS.E [R3+0x4980], desc[UR14][R4.64], P1 ;  /* 0x0498000004037fae */ /* 0x0003e2000892184e */
[----:B------:R-:W-:Y:S01]  /*78810*/  IADD3 R14, P1, R14, UR16, RZ ;  /* 0x000000100e0e7c10 */ /* 0x000fe2000ff3e0ff */
[----:B------:R-:W-:Y:S01]  /*78820*/  USEL UR12, UR12, URZ, !UP0 ;  /* 0x0000003f0c0c7287 */ /* 0x000fe2000c000000 */
[----:B------:R-:W-:Y:S01]  /*78830*/  IADD3 R12, P2, R12, UR16, RZ ;  /* 0x000000100c0c7c10 */ /* 0x000fe2000ff5e0ff */
[----:B------:R-:W4:Y:S04]  /*78840*/  LDL.LU R11, [R1+0x1bfc] ;  /* 0x001bfc00010b7983 */ /* 0x000f280000300800 */
[----:B------:R-:W4:Y:S01]  /*78850*/  LDL.LU R9, [R1+0x1c04] ;  /* 0x001c040001097983 */ /* 0x000f220000300800 */
[----:B------:R-:W-:-:S03]  /*78860*/  ISETP.NE.U32.AND P0, PT, RZ, UR12, PT ;  /* 0x0000000cff007c0c */ /* 0x000fc6000bf05070 */
[----:B------:R-:W-:Y:S01]  /*78870*/  STL [R1+0x1b74], R14 ;  /* 0x001b740e01007387 */ /* 0x000fe20000100800 */
[----:B-1----:R-:W-:Y:S02]  /*78880*/  MOV R4, R14 ;  /* 0x0000000e00047202 */ /* 0x002fe40000000f00 */
[----:B------:R-:W-:-:S05]  /*78890*/  IADD3.X R15, R15, UR8, RZ, P1, !PT ;  /* 0x000000080f0f7c10 */ /* 0x000fca0008ffe4ff */
[----:B------:R1:W-:Y:S01]  /*788a0*/  STL [R1+0x1b70], R15 ;  /* 0x001b700f01007387 */ /* 0x0003e20000100800 */
[----:B------:R-:W-:-:S03]  /*788b0*/  IMAD.MOV.U32 R5, RZ, RZ, R15 ;  /* 0x000000ffff057224 */ /* 0x000fc600078e000f */
[----:B------:R-:W-:Y:S01]  /*788c0*/  STL [R1+0x1b7c], R12 ;  /* 0x001b7c0c01007387 */ /* 0x000fe20000100800 */
[----:B------:R-:W-:-:S03]  /*788d0*/  IADD3.X R17, R17, UR8, RZ, P2, !PT ;  /* 0x0000000811117c10 */ /* 0x000fc600097fe4ff */
[----:B------:R3:W-:Y:S04]  /*788e0*/  LDGSTS.E [R3+0x5000], desc[UR14][R4.64], P0 ;  /* 0x0500000004037fae */ /* 0x0007e8000812184e */
[----:B-1----:R-:W4:Y:S01]  /*788f0*/  LDL.LU R15, [R1+0x1bf8] ;  /* 0x001bf800010f7983 */ /* 0x002f220000300800 */
[----:B---3--:R-:W-:-:S03]  /*78900*/  IADD3 R7, P1, R7, UR16, RZ ;  /* 0x0000001007077c10 */ /* 0x008fc6000ff3e0ff */
[----:B------:R-:W-:Y:S01]  /*78910*/  STL [R1+0x1b78], R17 ;  /* 0x001b781101007387 */ /* 0x000fe20000100800 */
[----:B------:R-:W-:Y:S01]  /*78920*/  MOV R4, R12 ;  /* 0x0000000c00047202 */ /* 0x000fe20000000f00 */
[----:B------:R-:W-:Y:S02]  /*78930*/  IMAD.MOV.U32 R5, RZ, RZ, R17 ;  /* 0x000000ffff057224 */ /* 0x000fe400078e0011 */
[----:B------:R-:W3:Y:S04]  /*78940*/  LDL.LU R14, [R1+0x1c00] ;  /* 0x001c0000010e7983 */ /* 0x000ee80000300800 */
[----:B------:R1:W-:Y:S04]  /*78950*/  LDGSTS.E [R3+0x5080], desc[UR14][R4.64], P0 ;  /* 0x0508000004037fae */ /* 0x0003e8000812184e */
[----:B------:R-:W-:Y:S01]  /*78960*/  STL [R1+0x1b84], R7 ;  /* 0x001b840701007387 */ /* 0x000fe20000100800 */
[----:B-1----:R-:W-:-:S02]  /*78970*/  MOV R4, R7 ;  /* 0x0000000700047202 */ /* 0x002fc40000000f00 */
[----:B------:R-:W-:-:S05]  /*78980*/  IADD3.X R10, R10, UR8, RZ, P1, !PT ;  /* 0x000000080a0a7c10 */ /* 0x000fca0008ffe4ff */
[----:B------:R1:W-:Y:S01]  /*78990*/  STL [R1+0x1b80], R10 ;  /* 0x001b800a01007387 */ /* 0x0003e20000100800 */
[----:B------:R-:W-:-:S05]  /*789a0*/  IMAD.MOV.U32 R5, RZ, RZ, R10 ;  /* 0x000000ffff057224 */ /* 0x000fca00078e000a */
[----:B------:R4:W-:Y:S04]  /*789b0*/  LDGSTS.E [R3+0x5100], desc[UR14][R4.64], P0 ;  /* 0x0510000004037fae */ /* 0x0009e8000812184e */
[----:B-1----:R-:W3:Y:S04]  /*789c0*/  LDL.LU R10, [R1+0x1c08] ;  /* 0x001c0800010a7983 */ /* 0x002ee80000300800 */
[----:B------:R-:W3:Y:S01]  /*789d0*/  LDL.LU R7, [R1+0x1c0c] ;  /* 0x001c0c0001077983 */ /* 0x000ee20000300800 */
[----:B--2---:R-:W-:-:S03]  /*789e0*/  IADD3 R13, P2, R13, UR16, RZ ;  /* 0x000000100d0d7c10 */ /* 0x004fc6000ff5e0ff */
[----:B------:R-:W2:Y:S01]  /*789f0*/  LDL.LU R12, [R1+0x1c74] ;  /* 0x001c7400010c7983 */ /* 0x000ea20000300800 */
[----:B----4-:R-:W-:-:S03]  /*78a00*/  IADD3 R8, P3, R8, UR16, RZ ;  /* 0x0000001008087c10 */ /* 0x010fc6000ff7e0ff */
[----:B------:R-:W4:Y:S01]  /*78a10*/  LDL.LU R17, [R1+0x1c7c] ;  /* 0x001c7c0001117983 */ /* 0x000f220000300800 */
[----:B------:R-:W-:-:S03]  /*78a20*/  MOV R4, R13 ;  /* 0x0000000d00047202 */ /* 0x000fc60000000f00 */
[----:B------:R1:W-:Y:S01]  /*78a30*/  STL [R1+0x1b8c], R13 ;  /* 0x001b8c0d01007387 */ /* 0x0003e20000100800 */
[----:B------:R-:W-:-:S05]  /*78a40*/  IADD3.X R18, R18, UR8, RZ, P2, !PT ;  /* 0x0000000812127c10 */ /* 0x000fca00097fe4ff */
[----:B------:R1:W-:Y:S04]  /*78a50*/  STL [R1+0x1b88], R18 ;  /* 0x001b881201007387 */ /* 0x0003e80000100800 */
[----:B------:R1:W-:Y:S04]  /*78a60*/  STL [R1+0x1bf4], R8 ;  /* 0x001bf40801007387 */ /* 0x0003e80000100800 */
[----:B-1----:R-:W4:Y:S01]  /*78a70*/  LDL.LU R13, [R1+0x1c70] ;  /* 0x001c7000010d7983 */ /* 0x002f220000300800 */
[----:B------:R-:W-:-:S04]  /*78a80*/  UISETP.GT.AND UP1, UPT, UR18, 0x2c, UPT ;  /* 0x0000002c1200788c */ /* 0x000fc8000bf24270 */
[----:B------:R-:W-:-:S04]  /*78a90*/  USEL UR12, URZ, 0x4, !UP1 ;  /* 0x000000043f0c7887 */ /* 0x000fc8000c800000 */
[----:B------:R-:W-:Y:S01]  /*78aa0*/  USEL UR12, UR12, URZ, !UP0 ;  /* 0x0000003f0c0c7287 */ /* 0x000fe2000c000000 */
[----:B------:R-:W-:Y:S01]  /*78ab0*/  IMAD.MOV.U32 R5, RZ, RZ, R18 ;  /* 0x000000ffff057224 */ /* 0x000fe200078e0012 */
[----:B------:R-:W-:-:S04]  /*78ac0*/  IADD3.X R16, R16, UR8, RZ, P3, !PT ;  /* 0x0000000810107c10 */ /* 0x000fc80009ffe4ff */
[----:B------:R-:W-:Y:S01]  /*78ad0*/  ISETP.NE.U32.AND P1, PT, RZ, UR12, PT ;  /* 0x0000000cff007c0c */ /* 0x000fe2000bf25070 */
[----:B------:R1:W-:Y:S01]  /*78ae0*/  LDGSTS.E [R3+0x5180], desc[UR14][R4.64], P0 ;  /* 0x0518000004037fae */ /* 0x0003e2000812184e */
[----:B------:R-:W-:-:S03]  /*78af0*/  IADD3 R11, P0, R11, UR16, RZ ;  /* 0x000000100b0b7c10 */ /* 0x000fc6000ff1e0ff */
[----:B------:R-:W-:Y:S04]  /*78b00*/  STL [R1+0x1bf0], R16 ;  /* 0x001bf01001007387 */ /* 0x000fe80000100800 */
[----:B------:R-:W4:Y:S01]  /*78b10*/  LDL.LU R18, [R1+0x1c78] ;  /* 0x001c780001127983 */ /* 0x000f220000300800 */
[----:B------:R-:W-:Y:S02]  /*78b20*/  IADD3 R9, P2, R9, UR16, RZ ;  /* 0x0000001009097c10 */ /* 0x000fe4000ff5e0ff */
[----:B-1----:R-:W-:Y:S01]  /*78b30*/  MOV R4, R8 ;  /* 0x0000000800047202 */ /* 0x002fe20000000f00 */
[----:B------:R-:W-:Y:S01]  /*78b40*/  IMAD.MOV.U32 R5, RZ, RZ, R16 ;  /* 0x000000ffff057224 */ /* 0x000fe200078e0010 */
[----:B------:R-:W4:Y:S04]  /*78b50*/  LDL.LU R8, [R1+0x1c84] ;  /* 0x001c840001087983 */ /* 0x000f280000300800 */
[----:B------:R1:W-:Y:S04]  /*78b60*/  STL [R1+0x1bfc], R11 ;  /* 0x001bfc0b01007387 */ /* 0x0003e80000100800 */
[----:B------:R1:W-:Y:S02]  /*78b70*/  LDGSTS.E [R3+0x5800], desc[UR14][R4.64], P1 ;  /* 0x0580000004037fae */ /* 0x0003e4000892184e */
[----:B-1----:R-:W-:-:S02]  /*78b80*/  MOV R4, R11 ;  /* 0x0000000b00047202 */ /* 0x002fc40000000f00 */
[----:B------:R-:W-:-:S05]  /*78b90*/  IADD3.X R15, R15, UR8, RZ, P0, !PT ;  /* 0x000000080f0f7c10 */ /* 0x000fca00087fe4ff */
[----:B------:R1:W-:Y:S04]  /*78ba0*/  STL [R1+0x1bf8], R15 ;  /* 0x001bf80f01007387 */ /* 0x0003e80000100800 */
[----:B------:R-:W-:Y:S04]  /*78bb0*/  STL [R1+0x1c04], R9 ;  /* 0x001c040901007387 */ /* 0x000fe80000100800 */
[----:B------:R-:W4:Y:S01]  /*78bc0*/  LDL.LU R11, [R1+0x1c80] ;  /* 0x001c8000010b7983 */ /* 0x000f220000300800 */
[----:B------:R-:W-:Y:S01]  /*78bd0*/  IMAD.MOV.U32 R5, RZ, RZ, R15 ;  /* 0x000000ffff057224 */ /* 0x000fe200078e000f */
[----:B---3--:R-:W-:-:S04]  /*78be0*/  IADD3.X R14, R14, UR8, RZ, P2, !PT ;  /* 0x000000080e0e7c10 */ /* 0x008fc800097fe4ff */
[----:B------:R3:W-:Y:S04]  /*78bf0*/  LDGSTS.E [R3+0x5880], desc[UR14][R4.64], P1 ;  /* 0x0588000004037fae */ /* 0x0007e8000892184e */
[----:B------:R3:W-:Y:S04]  /*78c00*/  STL [R1+0x1c00], R14 ;  /* 0x001c000e01007387 */ /* 0x0007e80000100800 */
[----:B------:R-:W4:Y:S04]  /*78c10*/  LDL.LU R16, [R1+0x1c88] ;  /* 0x001c880001107983 */ /* 0x000f280000300800 */
[----:B-1----:R-:W4:Y:S01]  /*78c20*/  LDL.LU R15, [R1+0x1c8c] ;  /* 0x001c8c00010f7983 */ /* 0x002f220000300800 */
[----:B---3--:R-:W-:Y:S01]  /*78c30*/  MOV R4, R9 ;  /* 0x0000000900047202 */ /* 0x008fe20000000f00 */
[----:B------:R-:W-:-:S02]  /*78c40*/  IMAD.MOV.U32 R5, RZ, RZ, R14 ;  /* 0x000000ffff057224 */ /* 0x000fc400078e000e */
[----:B------:R-:W3:Y:S04]  /*78c50*/  LDL.LU R14, [R1+0x1cf0] ;  /* 0x001cf000010e7983 */ /* 0x000ee80000300800 */
[----:B------:R1:W-:Y:S04]  /*78c60*/  LDGSTS.E [R3+0x5900], desc[UR14][R4.64], P1 ;  /* 0x0590000004037fae */ /* 0x0003e8000892184e */
[----:B------:R-:W3:Y:S01]  /*78c70*/  LDL.LU R9, [R1+0x1cf4] ;  /* 0x001cf40001097983 */ /* 0x000ee20000300800 */
[----:B------:R-:W-:-:S04]  /*78c80*/  IADD3 R7, P0, R7, UR16, RZ ;  /* 0x0000001007077c10 */ /* 0x000fc8000ff1e0ff */
[----:B------:R-:W-:Y:S02]  /*78c90*/  IADD3.X R10, R10, UR8, RZ, P0, !PT ;  /* 0x000000080a0a7c10 */ /* 0x000fe400087fe4ff */
[----:B-1----:R-:W-:-:S03]  /*78ca0*/  MOV R4, R7 ;  /* 0x0000000700047202 */ /* 0x002fc60000000f00 */
[----:B------:R-:W-:-:S05]  /*78cb0*/  IMAD.MOV.U32 R5, RZ, RZ, R10 ;  /* 0x000000ffff057224 */ /* 0x000fca00078e000a */
[----:B------:R1:W-:Y:S01]  /*78cc0*/  LDGSTS.E [R3+0x5980], desc[UR14][R4.64], P1 ;  /* 0x0598000004037fae */ /* 0x0003e2000892184e */
[----:B--2---:R-:W-:-:S03]  /*78cd0*/  IADD3 R12, P1, R12, UR16, RZ ;  /* 0x000000100c0c7c10 */ /* 0x004fc6000ff3e0ff */
[----:B------:R-:W-:Y:S04]  /*78ce0*/  STL [R1+0x1c0c], R7 ;  /* 0x001c0c0701007387 */ /* 0x000fe80000100800 */
[----:B------:R2:W-:Y:S01]  /*78cf0*/  STL [R1+0x1c08], R10 ;  /* 0x001c080a01007387 */ /* 0x0005e20000100800 */
[----:B----4-:R-:W-:-:S03]  /*78d00*/  IADD3 R17, P2, R17, UR16, RZ ;  /* 0x0000001011117c10 */ /* 0x010fc6000ff5e0ff */
[----:B--2---:R-:W2:Y:S04]  /*78d10*/  LDL.LU R10, [R1+0x1cfc] ;  /* 0x001cfc00010a7983 */ /* 0x004ea80000300800 */
[----:B------:R-:W4:Y:S04]  /*78d20*/  LDL.LU R7, [R1+0x1d04] ;  /* 0x001d040001077983 */ /* 0x000f280000300800 */
[----:B------:R-:W-:Y:S01]  /*78d30*/  STL [R1+0x1c74], R12 ;  /* 0x001c740c01007387 */ /* 0x000fe20000100800 */
[----:B------:R-:W-:-:S05]  /*78d40*/  IADD3.X R13, R13, UR8, RZ, P1, !PT ;  /* 0x000000080d0d7c10 */ /* 0x000fca0008ffe4ff */
[----:B------:R1:W-:Y:S02]  /*78d50*/  STL [R1+0x1c70], R13 ;  /* 0x001c700d01007387 */ /* 0x0003e40000100800 */
[----:B-1----:R-:W-:Y:S02]  /*78d60*/  IMAD.MOV.U32 R5, RZ, RZ, R13 ;  /* 0x000000ffff057224 */ /* 0x002fe400078e000d */
[----:B------:R-:W-:Y:S04]  /*78d70*/  STL [R1+0x1c7c], R17 ;  /* 0x001c7c1101007387 */ /* 0x000fe80000100800 */
[----:B------:R-:W4:Y:S01]  /*78d80*/  LDL.LU R13, [R1+0x1cf8] ;  /* 0x001cf800010d7983 */ /* 0x000f220000300800 */
[----:B------:R-:W-:-:S04]  /*78d90*/  UISETP.GT.AND UP1, UPT, UR18, 0x30, UPT ;  /* 0x000000301200788c */ /* 0x000fc8000bf24270 */
[----:B------:R-:W-:-:S04]  /*78da0*/  USEL UR12, URZ, 0x4, !UP1 ;  /* 0x000000043f0c7887 */ /* 0x000fc8000c800000 */
[----:B------:R-:W-:Y:S01]  /*78db0*/  USEL UR12, UR12, URZ, !UP0 ;  /* 0x0000003f0c0c7287 */ /* 0x000fe2000c000000 */
[----:B------:R-:W-:-:S05]  /*78dc0*/  IADD3.X R18, R18, UR8, RZ, P2, !PT ;  /* 0x0000000812127c10 */ /* 0x000fca00097fe4ff */
[----:B------:R-:W-:Y:S02]  /*78dd0*/  ISETP.NE.U32.AND P0, PT, RZ, UR12, PT ;  /* 0x0000000cff007c0c */ /* 0x000fe4000bf05070 */
[----:B------:R-:W-:Y:S01]  /*78de0*/  MOV R4, R12 ;  /* 0x0000000c00047202 */ /* 0x000fe20000000f00 */
[----:B------:R-:W-:Y:S04]  /*78df0*/  STL [R1+0x1c78], R18 ;  /* 0x001c781201007387 */ /* 0x000fe80000100800 */
[----:B------:R-:W4:Y:S01]  /*78e00*/  LDL.LU R12, [R1+0x1d00] ;  /* 0x001d0000010c7983 */ /* 0x000f220000300800 */
[----:B------:R-:W-:-:S05]  /*78e10*/  IADD3 R8, P1, R8, UR16, RZ ;  /* 0x0000001008087c10 */ /* 0x000fca000ff3e0ff */
[----:B------:R1:W-:Y:S04]  /*78e20*/  LDGSTS.E [R3+0x6000], desc[UR14][R4.64], P0 ;  /* 0x0600000004037fae */ /* 0x0003e8000812184e */
[----:B------:R-:W-:Y:S01]  /*78e30*/  STL [R1+0x1c84], R8 ;  /* 0x001c840801007387 */ /* 0x000fe20000100800 */
[----:B-1----:R-:W-:Y:S01]  /*78e40*/  MOV R4, R17 ;  /* 0x0000001100047202 */ /* 0x002fe20000000f00 */
[----:B------:R-:W-:-:S05]  /*78e50*/  IMAD.MOV.U32 R5, RZ, RZ, R18 ;  /* 0x000000ffff057224 */ /* 0x000fca00078e0012 */
[----:B------:R1:W-:Y:S01]  /*78e60*/  LDGSTS.E [R3+0x6080], desc[UR14][R4.64], P0 ;  /* 0x0608000004037fae */ /* 0x0003e2000812184e */
[----:B------:R-:W-:Y:S01]  /*78e70*/  UISETP.GT.AND UP1, UPT, UR18, 0x34, UPT ;  /* 0x000000341200788c */ /* 0x000fe2000bf24270 */
[----:B-1----:R-:W-:-:S03]  /*78e80*/  MOV R4, R8 ;  /* 0x0000000800047202 */ /* 0x002fc60000000f00 */
[----:B------:R-:W-:-:S04]  /*78e90*/  USEL UR12, URZ, 0x4, !UP1 ;  /* 0x000000043f0c7887 */ /* 0x000fc8000c800000 */
[----:B------:R-:W-:Y:S01]  /*78ea0*/  USEL UR12, UR12, URZ, !UP0 ;  /* 0x0000003f0c0c7287 */ /* 0x000fe2000c000000 */
[----:B------:R-:W-:-:S05]  /*78eb0*/  IADD3.X R11, R11, UR8, RZ, P1, !PT ;  /* 0x000000080b0b7c10 */ /* 0x000fca0008ffe4ff */
[----:B------:R1:W-:Y:S01]  /*78ec0*/  STL [R1+0x1c80], R11 ;  /* 0x001c800b01007387 */ /* 0x0003e20000100800 */
[----:B------:R-:W-:Y:S01]  /*78ed0*/  IMAD.MOV.U32 R5, RZ, RZ, R11 ;  /* 0x000000ffff057224 */ /* 0x000fe200078e000b */
[----:B------:R-:W-:-:S04]  /*78ee0*/  IADD3 R15, P2, R15, UR16, RZ ;  /* 0x000000100f0f7c10 */ /* 0x000fc8000ff5e0ff */
[----:B------:R3:W-:Y:S04]  /*78ef0*/  LDGSTS.E [R3+0x6100], desc[UR14][R4.64], P0 ;  /* 0x0610000004037fae */ /* 0x0007e8000812184e */
[----:B-1----:R-:W4:Y:S04]  /*78f00*/  LDL.LU R11, [R1+0x1d08] ;  /* 0x001d0800010b7983 */ /* 0x002f280000300800 */
[----:B------:R-:W4:Y:S01]  /*78f10*/  LDL.LU R8, [R1+0x1d0c] ;  /* 0x001d0c0001087983 */ /* 0x000f220000300800 */
[----:B------:R-:W-:-:S03]  /*78f20*/  IADD3.X R16, R16, UR8, RZ, P2, !PT ;  /* 0x0000000810107c10 */ /* 0x000fc600097fe4ff */
[----:B------:R-:W-:Y:S01]  /*78f30*/  STL [R1+0x1c8c], R15 ;  /* 0x001c8c0f01007387 */ /* 0x000fe20000100800 */
[----:B---3--:R-:W-:-:S03]  /*78f40*/  IADD3 R9, P3, R9, UR16, RZ ;  /* 0x0000001009097c10 */ /* 0x008fc6000ff7e0ff */
[----:B------:R-:W-:Y:S01]  /*78f50*/  STL [R1+0x1c88], R16 ;  /* 0x001c881001007387 */ /* 0x000fe20000100800 */
[----:B------:R-:W-:Y:S02]  /*78f60*/  MOV R4, R15 ;  /* 0x0000000f00047202 */ /* 0x000fe40000000f00 */
[----:B------:R-:W-:Y:S01]  /*78f70*/  IADD3.X R14, R14, UR8, RZ, P3, !PT ;  /* 0x000000080e0e7c10 */ /* 0x000fe20009ffe4ff */
[----:B------:R-:W-:Y:S01]  /*78f80*/  IMAD.MOV.U32 R5, RZ, RZ, R16 ;  /* 0x000000ffff057224 */ /* 0x000fe200078e0010 */
[----:B------:R1:W-:Y:S04]  /*78f90*/  STL [R1+0x1cf4], R9 ;  /* 0x001cf40901007387 */ /* 0x0003e80000100800 */
[----:B------:R-:W3:Y:S01]  /*78fa0*/  LDL.LU R19, [R1+0x1d74] ;  /* 0x001d740001137983 */ /* 0x000ee20000300800 */
[----:B------:R-:W-:-:S03]  /*78fb0*/  ISETP.NE.U32.AND P1, PT, RZ, UR12, PT ;  /* 0x0000000cff007c0c */ /* 0x000fc6000bf25070 */
[----:B------:R-:W-:Y:S04]  /*78fc0*/  STL [R1+0x1cf0], R14 ;  /* 0x001cf00e01007387 */ /* 0x000fe80000100800 */
[----:B------:R-:W3:Y:S04]  /*78fd0*/  LDL.LU R17, [R1+0x1d7c] ;  /* 0x001d7c0001117983 */ /* 0x000ee80000300800 */
[----:B------:R1:W-:Y:S04]  /*78fe0*/  LDGSTS.E [R3+0x6180], desc[UR14][R4.64], P0 ;  /* 0x0618000004037fae */ /* 0x0003e8000812184e */
[----:B------:R-:W3:Y:S04]  /*78ff0*/  LDL.LU R24, [R1+0x1d70] ;  /* 0x001d700001187983 */ /* 0x000ee80000300800 */
[----:B------:R-:W3:Y:S01]  /*79000*/  LDL.LU R18, [R1+0x1d78] ;  /* 0x001d780001127983 */ /* 0x000ee20000300800 */
[----:B-1----:R-:W-:Y:S01]  /*79010*/  MOV R4, R9 ;  /* 0x0000000900047202 */ /* 0x002fe20000000f00 */
[----:B------:R-:W-:-:S02]  /*79020*/  IMAD.MOV.U32 R5, RZ, RZ, R14 ;  /* 0x000000ffff057224 */ /* 0x000fc400078e000e */
[----:B------:R-:W3:Y:S04]  /*79030*/  LDL.LU R9, [R1+0x1d84] ;  /* 0x001d840001097983 */ /* 0x000ee80000300800 */
[----:B------:R1:W-:Y:S01]  /*79040*/  LDGSTS.E [R3+0x6800], desc[UR14][R4.64], P1 ;  /* 0x0680000004037fae */ /* 0x0003e2000892184e */
[----:B--2---:R-:W-:Y:S02]  /*79050*/  IADD3 R10, P0, R10, UR16, RZ ;  /* 0x000000100a0a7c10 */ /* 0x004fe4000ff1e0ff */
[----:B----4-:R-:W-:-:S03]  /*79060*/  IADD3 R7, P2, R7, UR16, RZ ;  /* 0x0000001007077c10 */ /* 0x010fc6000ff5e0ff */
[----:B------:R2:W-:Y:S01]  /*79070*/  STL [R1+0x1cfc], R10 ;  /* 0x001cfc0a01007387 */ /* 0x0005e20000100800 */
[----:B-1----:R-:W-:Y:S02]  /*79080*/  MOV R4, R10 ;  /* 0x0000000a00047202 */ /* 0x002fe40000000f00 */
[----:B------:R-:W-:-:S05]  /*79090*/  IADD3.X R13, R13, UR8, RZ, P0, !PT ;  /* 0x000000080d0d7c10 */ /* 0x000fca00087fe4ff */
[----:B------:R-:W-:Y:S04]  /*790a0*/  STL [R1+0x1cf8], R13 ;  /* 0x001cf80d01007387 */ /* 0x000fe80000100800 */
[----:B------:R1:W-:Y:S04]  /*790b0*/  STL [R1+0x1d04], R7 ;  /* 0x001d040701007387 */ /* 0x0003e80000100800 */
[----:B--2---:R-:W2:Y:S01]  /*790c0*/  LDL.LU R10, [R1+0x1d80] ;  /* 0x001d8000010a7983 */ /* 0x004ea20000300800 */
[----:B------:R-:W-:-:S05]  /*790d0*/  IMAD.MOV.U32 R5, RZ, RZ, R13 ;  /* 0x000000ffff057224 */ /* 0x000fca00078e000d */
[----:B------:R4:W-:Y:S01]  /*790e0*/  LDGSTS.E [R3+0x6880], desc[UR14][R4.64], P1 ;  /* 0x0688000004037fae */ /* 0x0009e2000892184e */
[----:B------:R-:W-:-:S05]  /*790f0*/  IADD3.X R12, R12, UR8, RZ, P2, !PT ;  /* 0x000000080c0c7c10 */ /* 0x000fca00097fe4ff */
[----:B------:R-:W-:Y:S04]  /*79100*/  STL [R1+0x1d00], R12 ;  /* 0x001d000c01007387 */ /* 0x000fe80000100800 */
[----:B------:R-:W2:Y:S01]  /*79110*/  LDL.LU R16, [R1+0x1d88] ;  /* 0x001d880001107983 */ /* 0x000ea20000300800 */
[----:B----4-:R-:W-:-:S03]  /*79120*/  MOV R4, R7 ;  /* 0x0000000700047202 */ /* 0x010fc60000000f00 */
[----:B-1----:R-:W4:Y:S04]  /*79130*/  LDL.LU R7, [R1+0x1d8c] ;  /* 0x001d8c0001077983 */ /* 0x002f280000300800 */
[----:B------:R-:W4:Y:S04]  /*79140*/  LDL.LU R15, [R1+0x1df0] ;  /* 0x001df000010f7983 */ /* 0x000f280000300800 */
[----:B------:R-:W4:Y:S01]  /*79150*/  LDL.LU R14, [R1+0x1df4] ;  /* 0x001df400010e7983 */ /* 0x000f220000300800 */
[----:B------:R-:W-:Y:S01]  /*79160*/  IMAD.MOV.U32 R5, RZ, RZ, R12 ;  /* 0x000000ffff057224 */ /* 0x000fe200078e000c */
[----:B------:R-:W-:-:S04]  /*79170*/  UISETP.GT.AND UP1, UPT, UR18, 0x38, UPT ;  /* 0x000000381200788c */ /* 0x000fc8000bf24270 */
[----:B------:R1:W-:Y:S01]  /*79180*/  LDGSTS.E [R3+0x6900], desc[UR14][R4.64], P1 ;  /* 0x0690000004037fae */ /* 0x0003e2000892184e */
[----:B------:R-:W-:-:S04]  /*79190*/  USEL UR12, URZ, 0x4, !UP1 ;  /* 0x000000043f0c7887 */ /* 0x000fc8000c800000 */
[----:B------:R-:W-:Y:S01]  /*791a0*/  USEL UR12, UR12, URZ, !UP0 ;  /* 0x0000003f0c0c7287 */ /* 0x000fe2000c000000 */
[----:B------:R-:W-:-:S04]  /*791b0*/  IADD3 R8, P0, R8, UR16, RZ ;  /* 0x0000001008087c10 */ /* 0x000fc8000ff1e0ff */
[----:B------:R-:W-:Y:S01]  /*791c0*/  IADD3.X R11, R11, UR8, RZ, P0, !PT ;  /* 0x000000080b0b7c10 */ /* 0x000fe200087fe4ff */
[----:B------:R-:W-:Y:S04]  /*791d0*/  STL [R1+0x1d0c], R8 ;  /* 0x001d0c0801007387 */ /* 0x000fe80000100800 */
[----:B------:R1:W-:Y:S02]  /*791e0*/  STL [R1+0x1d08], R11 ;  /* 0x001d080b01007387 */ /* 0x0003e40000100800 */
[----:B-1----:R-:W-:Y:S02]  /*791f0*/  IMAD.MOV.U32 R5, RZ, RZ, R11 ;  /* 0x000000ffff057224 */ /* 0x002fe400078e000b */
[----:B------:R-:W4:Y:S01]  /*79200*/  LDL.LU R13, [R1+0x1df8] ;  /* 0x001df800010d7983 */ /* 0x000f220000300800 */
[----:B------:R-:W-:-:S02]  /*79210*/  MOV R4, R8 ;  /* 0x0000000800047202 */ /* 0x000fc40000000f00 */
[----:B------:R-:W-:-:S03]  /*79220*/  ISETP.NE.U32.AND P0, PT, RZ, UR12, PT ;  /* 0x0000000cff007c0c */ /* 0x000fc6000bf05070 */
[----:B------:R1:W-:Y:S04]  /*79230*/  LDGSTS.E [R3+0x6980], desc[UR14][R4.64], P1 ;  /* 0x0698000004037fae */ /* 0x0003e8000892184e */
[----:B------:R-:W4:Y:S04]  /*79240*/  LDL.LU R11, [R1+0x1dfc] ;  /* 0x001dfc00010b7983 */ /* 0x000f280000300800 */
[----:B------:R-:W4:Y:S04]  /*79250*/  LDL.LU R12, [R1+0x1e00] ;  /* 0x001e0000010c7983 */ /* 0x000f280000300800 */
[----:B------:R-:W4:Y:S01]  /*79260*/  LDL.LU R8, [R1+0x1e04] ;  /* 0x001e040001087983 */ /* 0x000f220000300800 */
[----:B---3--:R-:W-:-:S02]  /*79270*/  IADD3 R19, P1, R19, UR16, RZ ;  /* 0x0000001013137c10 */ /* 0x008fc4000ff3e0ff */
[----:B------:R-:W-:Y:S02]  /*79280*/  IADD3 R17, P2, R17, UR16, RZ ;  /* 0x0000001011117c10 */ /* 0x000fe4000ff5e0ff */
[----:B------:R-:W-:Y:S02]  /*79290*/  IADD3.X R24, R24, UR8, RZ, P1, !PT ;  /* 0x0000000818187c10 */ /* 0x000fe40008ffe4ff */
[----:B------:R-:W-:Y:S02]  /*792a0*/  IADD3.X R18, R18, UR8, RZ, P2, !PT ;  /* 0x0000000812127c10 */ /* 0x000fe400097fe4ff */
[----:B-1----:R-:W-:Y:S01]  /*792b0*/  MOV R4, R19 ;  /* 0x0000001300047202 */ /* 0x002fe20000000f00 */
[----:B------:R-:W-:Y:S01]  /*792c0*/  IMAD.MOV.U32 R5, RZ, RZ, R24 ;  /* 0x000000ffff057224 */ /* 0x000fe200078e0018 */
[----:B------:R-:W-:Y:S01]  /*792d0*/  IADD3 R9, P1, R9, UR16, RZ ;  /* 0x0000001009097c10 */ /* 0x000fe2000ff3e0ff */
[----:B------:R-:W-:Y:S04]  /*792e0*/  STL [R1+0x1d74], R19 ;  /* 0x001d741301007387 */ /* 0x000fe80000100800 */
[----:B------:R1:W-:Y:S04]  /*792f0*/  LDGSTS.E [R3+0x7000], desc[UR14][R4.64], P0 ;  /* 0x0700000004037fae */ /* 0x0003e8000812184e */
[----:B------:R-:W-:Y:S04]  /*79300*/  STL [R1+0x1d70], R24 ;  /* 0x001d701801007387 */ /* 0x000fe80000100800 */
[----:B------:R-:W-:Y:S04]  /*79310*/  STL [R1+0x1d7c], R17 ;  /* 0x001d7c1101007387 */ /* 0x000fe80000100800 */
[----:B------:R-:W-:Y:S04]  /*79320*/  STL [R1+0x1d78], R18 ;  /* 0x001d781201007387 */ /* 0x000fe80000100800 */
[----:B------:R-:W-:Y:S01]  /*79330*/  STL [R1+0x1d84], R9 ;  /* 0x001d840901007387 */ /* 0x000fe20000100800 */
[----:B-1----:R-:W-:Y:S01]  /*79340*/  MOV R4, R17 ;  /* 0x0000001100047202 */ /* 0x002fe20000000f00 */
[----:B------:R-:W-:-:S05]  /*79350*/  IMAD.MOV.U32 R5, RZ, RZ, R18 ;  /* 0x000000ffff057224 */ /* 0x000fca00078e0012 */
[----:B------:R1:W-:Y:S02]  /*79360*/  LDGSTS.E [R3+0x7080], desc[UR14][R4.64], P0 ;  /* 0x0708000004037fae */ /* 0x0003e4000812184e */
[----:B-1----:R-:W-:Y:S02]  /*79370*/  MOV R4, R9 ;  /* 0x0000000900047202 */ /* 0x002fe40000000f00 */
[----:B--2---:R-:W-:-:S05]  /*79380*/  IADD3.X R10, R10, UR8, RZ, P1, !PT ;  /* 0x000000080a0a7c10 */ /* 0x004fca0008ffe4ff */
[----:B------:R1:W-:Y:S01]  /*79390*/  STL [R1+0x1d80], R10 ;  /* 0x001d800a01007387 */ /* 0x0003e20000100800 */
[----:B------:R-:W-:Y:S01]  /*793a0*/  IMAD.MOV.U32 R5, RZ, RZ, R10 ;  /* 0x000000ffff057224 */ /* 0x000fe200078e000a */
[----:B------:R-:W-:Y:S02]  /*793b0*/  UISETP.GT.AND UP1, UPT, UR18, 0x3c, UPT ;  /* 0x0000003c1200788c */ /* 0x000fe4000bf24270 */
[----:B-1----:R-:W2:Y:S04]  /*793c0*/  LDL.LU R10, [R1+0x1e08] ;  /* 0x001e0800010a7983 */ /* 0x002ea80000300800 */
[----:B------:R-:W3:Y:S01]  /*793d0*/  LDL.LU R9, [R1+0x1e0c] ;  /* 0x001e0c0001097983 */ /* 0x000ee20000300800 */
[----:B------:R-:W-:-:S03]  /*793e0*/  USEL UR12, URZ, 0x4, !UP1 ;  /* 0x000000043f0c7887 */ /* 0x000fc6000c800000 */
[----:B------:R1:W-:Y:S01]  /*793f0*/  LDGSTS.E [R3+0x7100], desc[UR14][R4.64], P0 ;  /* 0x0710000004037fae */ /* 0x0003e2000812184e */
[----:B----4-:R-:W-:Y:S01]  /*79400*/  IADD3 R7, P2, R7, UR16, RZ ;  /* 0x0000001007077c10 */ /* 0x010fe2000ff5e0ff */
[----:B------:R-:W-:-:S03]  /*79410*/  USEL UR12, UR12, URZ, !UP0 ;  /* 0x0000003f0c0c7287 */ /* 0x000fc6000c000000 */
[----:B------:R-:W-:Y:S02]  /*79420*/  IADD3.X R16, R16, UR8, RZ, P2, !PT ;  /* 0x0000000810107c10 */ /* 0x000fe400097fe4ff */
[----:B------:R-:W-:Y:S01]  /*79430*/  IADD3 R14, P3, R14, UR16, RZ ;  /* 0x000000100e0e7c10 */ /* 0x000fe2000ff7e0ff */
[----:B------:R4:W-:Y:S01]  /*79440*/  STL [R1+0x1d8c], R7 ;  /* 0x001d8c0701007387 */ /* 0x0009e20000100800 */
[----:B------:R-:W-:Y:S02]  /*79450*/  ISETP.NE.U32.AND P1, PT, RZ, UR12, PT ;  /* 0x0000000cff007c0c */ /* 0x000fe4000bf25070 */
[----:B-1----:R-:W-:Y:S01]  /*79460*/  MOV R4, R7 ;  /* 0x0000000700047202 */ /* 0x002fe20000000f00 */
[----:B------:R-:W-:Y:S01]  /*79470*/  IMAD.MOV.U32 R5, RZ, RZ, R16 ;  /* 0x000000ffff057224 */ /* 0x000fe200078e0010 */
[----:B------:R-:W-:Y:S01]  /*79480*/  IADD3.X R15, R15, UR8, RZ, P3, !PT ;  /* 0x000000080f0f7c10 */ /* 0x000fe20009ffe4ff */
[----:B------:R-:W-:Y:S04]  /*79490*/  STL [R1+0x1d88], R16 ;  /* 0x001d881001007387 */ /* 0x000fe80000100800 */
[----:B------:R-:W-:Y:S04]  /*794a0*/  STL [R1+0x1df4], R14 ;  /* 0x001df40e01007387 */ /* 0x000fe80000100800 */
[----:B------:R-:W2:Y:S04]  /*794b0*/  LDL.LU R19, [R1+0x1e74] ;  /* 0x001e740001137983 */ /* 0x000ea80000300800 */
[----:B------:R1:W-:Y:S04]  /*794c0*/  LDGSTS.E [R3+0x7180], desc[UR14][R4.64], P0 ;  /* 0x0718000004037fae */ /* 0x0003e8000812184e */
[----:B------:R-:W-:Y:S04]  /*794d0*/  STL [R1+0x1df0], R15 ;  /* 0x001df00f01007387 */ /* 0x000fe80000100800 */
[----:B----4-:R-:W4:Y:S04]  /*794e0*/  LDL.LU R7, [R1+0x1e7c] ;  /* 0x001e7c0001077983 */ /* 0x010f280000300800 */
[----:B------:R-:W4:Y:S04]  /*794f0*/  LDL.LU R24, [R1+0x1e70] ;  /* 0x001e700001187983 */ /* 0x000f280000300800 */
[----:B------:R-:W4:Y:S01]  /*79500*/  LDL.LU R18, [R1+0x1e78] ;  /* 0x001e780001127983 */ /* 0x000f220000300800 */
[----:B-1----:R-:W-:Y:S01]  /*79510*/  MOV R4, R14 ;  /* 0x0000000e00047202 */ /* 0x002fe20000000f00 */
[----:B------:R-:W-:-:S05]  /*79520*/  IMAD.MOV.U32 R5, RZ, RZ, R15 ;  /* 0x000000ffff057224 */ /* 0x000fca00078e000f */
[----:B------:R1:W-:Y:S01]  /*79530*/  LDGSTS.E [R3+0x7800], desc[UR14][R4.64], P1 ;  /* 0x0780000004037fae */ /* 0x0003e2000892184e */
[----:B------:R-:W-:Y:S02]  /*79540*/  IADD3 R11, P0, R11, UR16, RZ ;  /* 0x000000100b0b7c10 */ /* 0x000fe4000ff1e0ff */
[----:B------:R-:W-:Y:S02]  /*79550*/  IADD3 R8, P2, R8, UR16, RZ ;  /* 0x0000001008087c10 */ /* 0x000fe4000ff5e0ff */
[----:B------:R-:W-:Y:S01]  /*79560*/  IADD3.X R13, R13, UR8, RZ, P0, !PT ;  /* 0x000000080d0d7c10 */ /* 0x000fe200087fe4ff */
[----:B------:R1:W-:Y:S01]  /*79570*/  STL [R1+0x1dfc], R11 ;  /* 0x001dfc0b01007387 */ /* 0x0003e20000100800 */
[----:B------:R-:W-:Y:S02]  /*79580*/  IADD3.X R12, R12, UR8, RZ, P2, !PT ;  /* 0x000000080c0c7c10 */ /* 0x000fe400097fe4ff */
[----:B-1----:R-:W-:Y:S01]  /*79590*/  MOV R4, R11 ;  /* 0x0000000b00047202 */ /* 0x002fe20000000f00 */
[----:B------:R-:W-:Y:S04]  /*795a0*/  STL [R1+0x1df8], R13 ;  /* 0x001df80d01007387 */ /* 0x000fe80000100800 */
[----:B------:R1:W-:Y:S04]  /*795b0*/  STL [R1+0x1e04], R8 ;  /* 0x001e040801007387 */ /* 0x0003e80000100800 */
[----:B------:R-:W4:Y:S04]  /*795c0*/  LDL.LU R11, [R1+0x1e84] ;  /* 0x001e8400010b7983 */ /* 0x000f280000300800 */
[----:B------:R-:W-:Y:S04]  /*795d0*/  STL [R1+0x1e00], R12 ;  /* 0x001e000c01007387 */ /* 0x000fe80000100800 */
[----:B------:R-:W4:Y:S01]  /*795e0*/  LDL.LU R17, [R1+0x1e80] ;  /* 0x001e800001117983 */ /* 0x000f220000300800 */
[----:B------:R-:W-:-:S03]  /*795f0*/  IMAD.MOV.U32 R5, RZ, RZ, R13 ;  /* 0x000000ffff057224 */ /* 0x000fc600078e000d */
[----:B------:R-:W4:Y:S04]  /*79600*/  LDL.LU R16, [R1+0x1e88] ;  /* 0x001e880001107983 */ /* 0x000f280000300800 */
[----:B------:R1:W-:Y:S02]  /*79610*/  LDGSTS.E [R3+0x7880], desc[UR14][R4.64], P1 ;  /* 0x0788000004037fae */ /* 0x0003e4000892184e */
[----:B-1----:R-:W-:Y:S02]  /*79620*/  MOV R4, R8 ;  /* 0x0000000800047202 */ /* 0x002fe40000000f00 */
[----:B------:R-:W4:Y:S04]  /*79630*/  LDL.LU R8, [R1+0x1e8c] ;  /* 0x001e8c0001087983 */ /* 0x000f280000300800 */
[----:B------:R-:W4:Y:S01]  /*79640*/  LDL.LU R15, [R1+0x1ef0] ;  /* 0x001ef000010f7983 */ /* 0x000f220000300800 */
[----:B------:R-:W-:-:S03]  /*79650*/  IMAD.MOV.U32 R5, RZ, RZ, R12 ;  /* 0x000000ffff057224 */ /* 0x000fc600078e000c */
[----:B------:R-:W4:Y:S04]  /*79660*/  LDL.LU R13, [R1+0x1ef4] ;  /* 0x001ef400010d7983 */ /* 0x000f280000300800 */
[----:B------:R1:W-:Y:S01]  /*79670*/  LDGSTS.E [R3+0x7900], desc[UR14][R4.64], P1 ;  /* 0x0790000004037fae */ /* 0x0003e2000892184e */
[----:B---3--:R-:W-:-:S04]  /*79680*/  IADD3 R9, P0, R9, UR16, RZ ;  /* 0x0000001009097c10 */ /* 0x008fc8000ff1e0ff */
[----:B--2---:R-:W-:Y:S01]  /*79690*/  IADD3.X R10, R10, UR8, RZ, P0, !PT ;  /* 0x000000080a0a7c10 */ /* 0x004fe200087fe4ff */
[----:B------:R2:W-:Y:S01]  /*796a0*/  STL [R1+0x1e0c], R9 ;  /* 0x001e0c0901007387 */ /* 0x0005e20000100800 */
[----:B-1----:R-:W-:-:S03]  /*796b0*/  MOV R4, R9 ;  /* 0x0000000900047202 */ /* 0x002fc60000000f00 */
[----:B------:R1:W-:Y:S04]  /*796c0*/  STL [R1+0x1e08], R10 ;  /* 0x001e080a01007387 */ /* 0x0003e80000100800 */
[----:B------:R-:W3:Y:S04]  /*796d0*/  LDL.LU R14, [R1+0x1ef8] ;  /* 0x001ef800010e7983 */ /* 0x000ee80000300800 */
[----:B--2---:R-:W2:Y:S01]  /*796e0*/  LDL.LU R9, [R1+0x1efc] ;  /* 0x001efc0001097983 */ /* 0x004ea20000300800 */
[----:B------:R-:W-:-:S03]  /*796f0*/  IMAD.MOV.U32 R5, RZ, RZ, R10 ;  /* 0x000000ffff057224 */ /* 0x000fc600078e000a */
[----:B------:R-:W3:Y:S04]  /*79700*/  LDL.LU R12, [R1+0x1f00] ;  /* 0x001f0000010c7983 */ /* 0x000ee80000300800 */
[----:B-1----:R-:W3:Y:S01]  /*79710*/  LDL.LU R10, [R1+0x1f04] ;  /* 0x001f0400010a7983 */ /* 0x002ee20000300800 */
[----:B------:R-:W-:-:S03]  /*79720*/  UISETP.GT.AND UP1, UPT, UR18, 0x40, UPT ;  /* 0x000000401200788c */ /* 0x000fc6000bf24270 */
[----:B------:R1:W-:Y:S01]  /*79730*/  LDGSTS.E [R3+0x7980], desc[UR14][R4.64], P1 ;  /* 0x0798000004037fae */ /* 0x0003e2000892184e */
[----:B------:R-:W-:-:S04]  /*79740*/  USEL UR12, URZ, 0x4, !UP1 ;  /* 0x000000043f0c7887 */ /* 0x000fc8000c800000 */
[----:B------:R-:W-:Y:S01]  /*79750*/  USEL UR12, UR12, URZ, !UP0 ;  /* 0x0000003f0c0c7287 */ /* 0x000fe2000c000000 */
[----:B------:R-:W-:-:S05]  /*79760*/  IADD3 R19, P1, R19, UR16, RZ ;  /* 0x0000001013137c10 */ /* 0x000fca000ff3e0ff */
[----:B------:R-:W-:Y:S02]  /*79770*/  ISETP.NE.U32.AND P0, PT, RZ, UR12, PT ;  /* 0x0000000cff007c0c */ /* 0x000fe4000bf05070 */
[----:B----4-:R-:W-:Y:S02]  /*79780*/  IADD3.X R24, R24, UR8, RZ, P1, !PT ;  /* 0x0000000818187c10 */ /* 0x010fe40008ffe4ff */
[----:B------:R-:W-:Y:S02]  /*79790*/  IADD3 R7, P2, R7, UR16, RZ ;  /* 0x0000001007077c10 */ /* 0x000fe4000ff5e0ff */
[----:B-1----:R-:W-:Y:S01]  /*797a0*/  MOV R4, R19 ;  /* 0x0000001300047202 */ /* 0x002fe20000000f00 */
[----:B------:R-:W-:Y:S01]  /*797b0*/  IMAD.MOV.U32 R5, RZ, RZ, R24 ;  /* 0x000000ffff057224 */ /* 0x000fe200078e0018 */
[----:B------:R-:W-:Y:S01]  /*797c0*/  IADD3.X R18, R18, UR8, RZ, P2, !PT ;  /* 0x0000000812127c10 */ /* 0x000fe200097fe4ff */
[----:B------:R-:W-:Y:S04]  /*797d0*/  STL [R1+0x1e74], R19 ;  /* 0x001e741301007387 */ /* 0x000fe80000100800 */
[----:B------:R-:W-:Y:S04]  /*797e0*/  STL [R1+0x1e70], R24 ;  /* 0x001e701801007387 */ /* 0x000fe80000100800 */
[----:B------:R1:W-:Y:S04]  /*797f0*/  STL [R1+0x1e7c], R7 ;  /* 0x001e7c0701007387 */ /* 0x0003e80000100800 */
[----:B------:R4:W-:Y:S04]  /*79800*/  LDGSTS.E [R3+0x8000], desc[UR14][R4.64], P0 ;  /* 0x0800000004037fae */ /* 0x0009e8000812184e */
[----:B------:R-:W-:Y:S01]  /*79810*/  STL [R1+0x1e78], R18 ;  /* 0x001e781201007387 */ /* 0x000fe20000100800 */
[----:B----4-:R-:W-:Y:S01]  /*79820*/  MOV R4, R7 ;  /* 0x0000000700047202 */ /* 0x010fe20000000f00 */
[----:B------:R-:W-:-:S02]  /*79830*/  IMAD.MOV.U32 R5, RZ, RZ, R18 ;  /* 0x000000ffff057224 */ /* 0x000fc400078e0012 */
[----:B-1----:R-:W4:Y:S04]  /*79840*/  LDL.LU R7, [R1+0x1f0c] ;  /* 0x001f0c0001077983 */ /* 0x002f280000300800 */
[----:B------:R1:W-:Y:S01]  /*79850*/  LDGSTS.E [R3+0x8080], desc[UR14][R4.64], P0 ;  /* 0x0808000004037fae */ /* 0x0003e2000812184e */
[----:B------:R-:W-:-:S04]  /*79860*/  UISETP.GT.AND UP1, UPT, UR18, 0x44, UPT ;  /* 0x000000441200788c */ /* 0x000fc8000bf24270 */
[----:B------:R-:W-:-:S04]  /*79870*/  USEL UR12, URZ, 0x4, !UP1 ;  /* 0x000000043f0c7887 */ /* 0x000fc8000c800000 */
[----:B------:R-:W-:Y:S01]  /*79880*/  USEL UR12, UR12, URZ, !UP0 ;  /* 0x0000003f0c0c7287 */ /* 0x000fe2000c000000 */
[----:B------:R-:W-:-:S04]  /*79890*/  IADD3 R11, P1, R11, UR16, RZ ;  /* 0x000000100b0b7c10 */ /* 0x000fc8000ff3e0ff */
[----:B------:R-:W-:Y:S01]  /*798a0*/  IADD3.X R17, R17, UR8, RZ, P1, !PT ;  /* 0x0000000811117c10 */ /* 0x000fe20008ffe4ff */
[----:B------:R1:W-:Y:S02]  /*798b0*/  STL [R1+0x1e84], R11 ;  /* 0x001e840b01007387 */ /* 0x0003e40000100800 */
[----:B-1----:R-:W-:Y:S02]  /*798c0*/  MOV R4, R11 ;  /* 0x0000000b00047202 */ /* 0x002fe40000000f00 */
[----:B------:R-:W-:Y:S04]  /*798d0*/  STL [R1+0x1e80], R17 ;  /* 0x001e801101007387 */ /* 0x000fe80000100800 */
[----:B------:R-:W4:Y:S01]  /*798e0*/  LDL.LU R11, [R1+0x1f08] ;  /* 0x001f0800010b7983 */ /* 0x000f220000300800 */
[----:B------:R-:W-:Y:S01]  /*798f0*/  IMAD.MOV.U32 R5, RZ, RZ, R17 ;  /* 0x000000ffff057224 */ /* 0x000fe200078e0011 */
[----:B------:R-:W-:-:S04]  /*79900*/  IADD3 R8, P2, R8, UR16, RZ ;  /* 0x0000001008087c10 */ /* 0x000fc8000ff5e0ff */
[----:B------:R1:W-:Y:S01]  /*79910*/  LDGSTS.E [R3+0x8100], desc[UR14][R4.64], P0 ;  /* 0x0810000004037fae */ /* 0x0003e2000812184e */
[----:B------:R-:W-:Y:S02]  /*79920*/  IADD3.X R16, R16, UR8, RZ, P2, !PT ;  /* 0x0000000810107c10 */ /* 0x000fe400097fe4ff */
[----:B------:R-:W-:Y:S02]  /*79930*/  IADD3 R13, P3, R13, UR16, RZ ;  /* 0x000000100d0d7c10 */ /* 0x000fe4000ff7e0ff */
[----:B------:R-:W-:Y:S01]  /*79940*/  ISETP.NE.U32.AND P1, PT, RZ, UR12, PT ;  /* 0x0000000cff007c0c */ /* 0x000fe2000bf25070 */
[----:B------:R1:W-:Y:S04]  /*79950*/  STL [R1+0x1e8c], R8 ;  /* 0x001e8c0801007387 */ /* 0x0003e80000100800 */
[----:B------:R-:W-:Y:S01]  /*79960*/  STL [R1+0x1e88], R16 ;  /* 0x001e881001007387 */ /* 0x000fe20000100800 */
[----:B------:R-:W-:-:S02]  /*79970*/  IADD3.X R15, R15, UR8, RZ, P3, !PT ;  /* 0x000000080f0f7c10 */ /* 0x000fc40009ffe4ff */
[----:B-1----:R-:W-:Y:S01]  /*79980*/  MOV R4, R8 ;  /* 0x0000000800047202 */ /* 0x002fe20000000f00 */
[----:B------:R-:W-:Y:S01]  /*79990*/  IMAD.MOV.U32 R5, RZ, RZ, R16 ;  /* 0x000000ffff057224 */ /* 0x000fe200078e0010 */
[----:B------:R1:W-:Y:S04]  /*799a0*/  STL [R1+0x1ef4], R13 ;  /* 0x001ef40d01007387 */ /* 0x0003e80000100800 */
[----:B------:R-:W4:Y:S04]  /*799b0*/  LDL.LU R19, [R1+0x1f74] ;  /* 0x001f740001137983 */ /* 0x000f280000300800 */
[----:B------:R1:W-:Y:S04]  /*799c0*/  LDGSTS.E [R3+0x8180], desc[UR14][R4.64], P0 ;  /* 0x0818000004037fae */ /* 0x0003e8000812184e */
[----:B------:R-:W-:Y:S04]  /*799d0*/  STL [R1+0x1ef0], R15 ;  /* 0x001ef00f01007387 */ /* 0x000fe80000100800 */
[----:B------:R-:W4:Y:S04]  /*799e0*/  LDL.LU R8, [R1+0x1f7c] ;  /* 0x001f7c0001087983 */ /* 0x000f280000300800 */
[----:B------:R-:W4:Y:S01]  /*799f0*/  LDL.LU R24, [R1+0x1f70] ;  /* 0x001f700001187983 */ /* 0x000f220000300800 */
[----:B-1----:R-:W-:Y:S01]  /*79a00*/  MOV R4, R13 ;  /* 0x0000000d00047202 */ /* 0x002fe20000000f00 */
[----:B------:R-:W-:-:S02]  /*79a10*/  IMAD.MOV.U32 R5, RZ, RZ, R15 ;  /* 0x000000ffff057224 */ /* 0x000fc400078e000f */
[----:B------:R-:W4:Y:S04]  /*79a20*/  LDL.LU R13, [R1+0x1f78] ;  /* 0x001f7800010d7983 */ /* 0x000f280000300800 */
[----:B------:R1:W-:Y:S01]  /*79a30*/  LDGSTS.E [R3+0x8800], desc[UR14][R4.64], P1 ;  /* 0x0880000004037fae */ /* 0x0003e2000892184e */
[----:B--2---:R-:W-:-:S04]  /*79a40*/  IADD3 R9, P0, R9, UR16, RZ ;  /* 0x0000001009097c10 */ /* 0x004fc8000ff1e0ff */
[----:B---3--:R-:W-:Y:S02]  /*79a50*/  IADD3.X R14, R14, UR8, RZ, P0, !PT ;  /* 0x000000080e0e7c10 */ /* 0x008fe400087fe4ff */
[----:B------:R-:W-:Y:S01]  /*79a60*/  IADD3 R10, P2, R10, UR16, RZ ;  /* 0x000000100a0a7c10 */ /* 0x000fe2000ff5e0ff */
[----:B------:R2:W-:Y:S01]  /*79a70*/  STL [R1+0x1efc], R9 ;  /* 0x001efc0901007387 */ /* 0x0005e20000100800 */
[----:B-1----:R-:W-:-:S03]  /*79a80*/  MOV R4, R9 ;  /* 0x0000000900047202 */ /* 0x002fc60000000f00 */
[----:B------:R-:W-:Y:S01]  /*79a90*/  STL [R1+0x1ef8], R14 ;  /* 0x001ef80e01007387 */ /* 0x000fe20000100800 */
[----:B------:R-:W-:Y:S01]  /*79aa0*/  IMAD.MOV.U32 R5, RZ, RZ, R14 ;  /* 0x000000ffff057224 */ /* 0x000fe200078e000e */
[----:B------:R-:W-:Y:S02]  /*79ab0*/  IADD3.X R12, R12, UR8, RZ, P2, !PT ;  /* 0x000000080c0c7c10 */ /* 0x000fe400097fe4ff */
[----:B------:R1:W-:Y:S04]  /*79ac0*/  STL [R1+0x1f04], R10 ;  /* 0x001f040a01007387 */ /* 0x0003e80000100800 */
[----:B------:R3:W-:Y:S04]  /*79ad0*/  LDGSTS.E [R3+0x8880], desc[UR14][R4.64], P1 ;  /* 0x0888000004037fae */ /* 0x0007e8000892184e */
[----:B--2---:R-:W2:Y:S04]  /*79ae0*/  LDL.LU R9, [R1+0x1f84] ;  /* 0x001f840001097983 */ /* 0x004ea80000300800 */
[----:B------:R-:W-:Y:S01]  /*79af0*/  STL [R1+0x1f00], R12 ;  /* 0x001f000c01007387 */ /* 0x000fe20000100800 */
[----:B---3--:R-:W-:-:S03]  /*79b00*/  MOV R4, R10 ;  /* 0x0000000a00047202 */ /* 0x008fc60000000f00 */
[----:B-1----:R-:W3:Y:S04]  /*79b10*/  LDL.LU R10, [R1+0x1f80] ;  /* 0x001f8000010a7983 */ /* 0x002ee80000300800 */
[----:B------:R-:W3:Y:S04]  /*79b20*/  LDL.LU R14, [R1+0x1f8c] ;  /* 0x001f8c00010e7983 */ /* 0x000ee80000300800 */
[----:B------:R-:W3:Y:S01]  /*79b30*/  LDL.LU R17, [R1+0x1ff4] ;  /* 0x001ff40001117983 */ /* 0x000ee20000300800 */
[----:B------:R-:W-:Y:S01]  /*79b40*/  UISETP.GT.AND UP1, UPT, UR18, 0x48, UPT ;  /* 0x000000481200788c */ /* 0x000fe2000bf24270 */
[----:B------:R-:W-:Y:S01]  /*79b50*/  IMAD.MOV.U32 R5, RZ, RZ, R12 ;  /* 0x000000ffff057224 */ /* 0x000fe200078e000c */
[----:B----4-:R-:W-:-:S02]  /*79b60*/  IADD3 R7, P0, R7, UR16, RZ ;  /* 0x0000001007077c10 */ /* 0x010fc4000ff1e0ff */
[----:B------:R-:W-:Y:S02]  /*79b70*/  USEL UR12, URZ, 0x4, !UP1 ;  /* 0x000000043f0c7887 */ /* 0x000fe4000c800000 */
[----:B------:R1:W-:Y:S04]  /*79b80*/  LDGSTS.E [R3+0x8900], desc[UR14][R4.64], P1 ;  /* 0x0890000004037fae */ /* 0x0003e8000892184e */
[----:B------:R-:W-:Y:S01]  /*79b90*/  STL [R1+0x1f0c], R7 ;  /* 0x001f0c0701007387 */ /* 0x000fe20000100800 */
[----:B------:R-:W-:Y:S01]  /*79ba0*/  USEL UR12, UR12, URZ, !UP0 ;  /* 0x0000003f0c0c7287 */ /* 0x000fe2000c000000 */
[----:B-1----:R-:W-:Y:S02]  /*79bb0*/  MOV R4, R7 ;  /* 0x0000000700047202 */ /* 0x002fe40000000f00 */
[----:B------:R-:W-:-:S05]  /*79bc0*/  IADD3.X R11, R11, UR8, RZ, P0, !PT ;  /* 0x000000080b0b7c10 */ /* 0x000fca00087fe4ff */
[----:B------:R1:W-:Y:S04]  /*79bd0*/  STL [R1+0x1f08], R11 ;  /* 0x001f080b01007387 */ /* 0x0003e80000100800 */
[----:B------:R-:W4:Y:S04]  /*79be0*/  LDL.LU R16, [R1+0x1f88] ;  /* 0x001f880001107983 */ /* 0x000f280000300800 */
[----:B------:R-:W4:Y:S01]  /*79bf0*/  LDL.LU R18, [R1+0x1ff0] ;  /* 0x001ff00001127983 */ /* 0x000f220000300800 */
[----:B------:R-:W-:-:S03]  /*79c00*/  IMAD.MOV.U32 R5, RZ, RZ, R11 ;  /* 0x000000ffff057224 */ /* 0x000fc600078e000b */
[----:B------:R-:W4:Y:S01]  /*79c10*/  LDL.LU R15, [R1+0x1ff8] ;  /* 0x001ff800010f7983 */ /* 0x000f220000300800 */
[----:B------:R-:W-:-:S03]  /*79c20*/  ISETP.NE.U32.AND P0, PT, RZ, UR12, PT ;  /* 0x0000000cff007c0c */ /* 0x000fc6000bf05070 */
[----:B------:R1:W-:Y:S04]  /*79c30*/  LDGSTS.E [R3+0x8980], desc[UR14][R4.64], P1 ;  /* 0x0898000004037fae */ /* 0x0003e8000892184e */
[----:B-1----:R-:W4:Y:S04]  /*79c40*/  LDL.LU R11, [R1+0x1ffc] ;  /* 0x001ffc00010b7983 */ /* 0x002f280000300800 */
[----:B------:R-:W4:Y:S04]  /*79c50*/  LDL.LU R12, [R1+0x2000] ;  /* 0x00200000010c7983 */ /* 0x000f280000300800 */
[----:B------:R-:W4:Y:S01]  /*79c60*/  LDL.LU R7, [R1+0x2004] ;  /* 0x0020040001077983 */ /* 0x000f220000300800 */
[----:B------:R-:W-:-:S04]  /*79c70*/  IADD3 R19, P1, R19, UR16, RZ ;  /* 0x0000001013137c10 */ /* 0x000fc8000ff3e0ff */
[----:B------:R-:W-:Y:S02]  /*79c80*/  IADD3.X R24, R24, UR8, RZ, P1, !PT ;  /* 0x0000000818187c10 */ /* 0x000fe40008ffe4ff */
[----:B------:R-:W-:Y:S02]  /*79c90*/  IADD3 R8, P2, R8, UR16, RZ ;  /* 0x0000001008087c10 */ /* 0x000fe4000ff5e0ff */
[----:B------:R-:W-:Y:S01]  /*79ca0*/  MOV R4, R19 ;  /* 0x0000001300047202 */ /* 0x000fe20000000f00 */
[----:B------:R-:W-:Y:S01]  /*79cb0*/  IMAD.MOV.U32 R5, RZ, RZ, R24 ;  /* 0x000000ffff057224 */ /* 0x000fe200078e0018 */
[----:B------:R-:W-:Y:S01]  /*79cc0*/  STL [R1+0x1f74], R19 ;  /* 0x001f741301007387 */ /* 0x000fe20000100800 */
[----:B------:R-:W-:-:S03]  /*79cd0*/  IADD3.X R13, R13, UR8, RZ, P2, !PT ;  /* 0x000000080d0d7c10 */ /* 0x000fc600097fe4ff */
[----:B------:R1:W-:Y:S04]  /*79ce0*/  LDGSTS.E [R3+0x9000], desc[UR14][R4.64], P0 ;  /* 0x0900000004037fae */ /* 0x0003e8000812184e */
[----:B------:R-:W-:Y:S04]  /*79cf0*/  STL [R1+0x1f70], R24 ;  /* 0x001f701801007387 */ /* 0x000fe80000100800 */
[----:B------:R1:W-:Y:S04]  /*79d00*/  STL [R1+0x1f7c], R8 ;  /* 0x001f7c0801007387 */ /* 0x0003e80000100800 */
[----:B------:R-:W-:Y:S01]  /*79d10*/  STL [R1+0x1f78], R13 ;  /* 0x001f780d01007387 */ /* 0x000fe20000100800 */
[----:B-1----:R-:W-:Y:S01]  /*79d20*/  MOV R4, R8 ;  /* 0x0000000800047202 */ /* 0x002fe20000000f00 */
[----:B------:R-:W-:-:S02]  /*79d30*/  IMAD.MOV.U32 R5, RZ, RZ, R13 ;  /* 0x000000ffff057224 */ /* 0x000fc400078e000d */
[----:B------:R-:W4:Y:S04]  /*79d40*/  LDL.LU R8, [R1+0x200c] ;  /* 0x00200c0001087983 */ /* 0x000f280000300800 */
[----:B------:R1:W-:Y:S01]  /*79d50*/  LDGSTS.E [R3+0x9080], desc[UR14][R4.64], P0 ;  /* 0x0908000004037fae */ /* 0x0003e2000812184e */
[----:B--2---:R-:W-:-:S05]  /*79d60*/  IADD3 R9, P1, R9, UR16, RZ ;  /* 0x0000001009097c10 */ /* 0x004fca000ff3e0ff */
[----:B------:R-:W-:Y:S01]  /*79d70*/  STL [R1+0x1f84], R9 ;  /* 0x001f840901007387 */ /* 0x000fe20000100800 */
[----:B---3--:R-:W-:-:S05]  /*79d80*/  IADD3.X R10, R10, UR8, RZ, P1, !PT ;  /* 0x000000080a0a7c10 */ /* 0x008fca0008ffe4ff */
[----:B------:R2:W-:Y:S01]  /*79d90*/  STL [R1+0x1f80], R10 ;  /* 0x001f800a01007387 */ /* 0x0005e20000100800 */
[----:B-1----:R-:W-:-:S03]  /*79da0*/  IMAD.MOV.U32 R5, RZ, RZ, R10 ;  /* 0x000000ffff057224 */ /* 0x002fc600078e000a */
[----:B--2---:R-:W2:Y:S01]  /*79db0*/  LDL.LU R10, [R1+0x2008] ;  /* 0x00200800010a7983 */ /* 0x004ea20000300800 */
[----:B------:R-:W-:Y:S01]  /*79dc0*/  UISETP.GT.AND UP1, UPT, UR18, 0x4c, UPT ;  /* 0x0000004c1200788c */ /* 0x000fe2000bf24270 */
[----:B------:R-:W-:Y:S02]  /*79dd0*/  IADD3 R14, P2, R14, UR16, RZ ;  /* 0x000000100e0e7c10 */ /* 0x000fe4000ff5e0ff */
[----:B------:R-:W-:Y:S02]  /*79de0*/  MOV R4, R9 ;  /* 0x0000000900047202 */ /* 0x000fe40000000f00 */
[----:B------:R-:W-:Y:S01]  /*79df0*/  IADD3 R17, P3, R17, UR16, RZ ;  /* 0x0000001011117c10 */ /* 0x000fe2000ff7e0ff */
[----:B------:R-:W-:Y:S01]  /*79e00*/  USEL UR12, URZ, 0x4, !UP1 ;  /* 0x000000043f0c7887 */ /* 0x000fe2000c800000 */
[----:B------:R-:W3:Y:S04]  /*79e10*/  LDL.LU R13, [R1+0x2074] ;  /* 0x00207400010d7983 */ /* 0x000ee80000300800 */
[----:B------:R-:W3:Y:S04]  /*79e20*/  LDL.LU R9, [R1+0x207c] ;  /* 0x00207c0001097983 */ /* 0x000ee80000300800 */
[----:B------:R1:W-:Y:S01]  /*79e30*/  LDGSTS.E [R3+0x9100], desc[UR14][R4.64], P0 ;  /* 0x0910000004037fae */ /* 0x0003e2000812184e */
[----:B------:R-:W-:-:S03]  /*79e40*/  USEL UR12, UR12, URZ, !UP0 ;  /* 0x0000003f0c0c7287 */ /* 0x000fc6000c000000 */
[----:B------:R-:W-:Y:S03]  /*79e50*/  STL [R1+0x1f8c], R14 ;  /* 0x001f8c0e01007387 */ /* 0x000fe60000100800 */
[----:B------:R-:W-:Y:S02]  /*79e60*/  ISETP.NE.U32.AND P1, PT, RZ, UR12, PT ;  /* 0x0000000cff007c0c */ /* 0x000fe4000bf25070 */
[----:B-1----:R-:W-:Y:S02]  /*79e70*/  MOV R4, R14 ;  /* 0x0000000e00047202 */ /* 0x002fe40000000f00 */
[----:B----4-:R-:W-:-:S05]  /*79e80*/  IADD3.X R16, R16, UR8, RZ, P2, !PT ;  /* 0x0000000810107c10 */ /* 0x010fca00097fe4ff */
[----:B------:R1:W-:Y:S01]  /*79e90*/  STL [R1+0x1f88], R16 ;  /* 0x001f881001007387 */ /* 0x0003e20000100800 */
[----:B------:R-:W-:-:S03]  /*79ea0*/  IMAD.MOV.U32 R5, RZ, RZ, R16 ;  /* 0x000000ffff057224 */ /* 0x000fc600078e0010 */
[----:B------:R-:W-:Y:S01]  /*79eb0*/  STL [R1+0x1ff4], R17 ;  /* 0x001ff41101007387 */ /* 0x000fe20000100800 */
[----:B------:R-:W-:-:S03]  /*79ec0*/  IADD3.X R18, R18, UR8, RZ, P3, !PT ;  /* 0x0000000812127c10 */ /* 0x000fc60009ffe4ff */
[----:B------:R4:W-:Y:S04]  /*79ed0*/  LDGSTS.E [R3+0x9180], desc[UR14][R4.64], P0 ;  /* 0x0918000004037fae */ /* 0x0009e8000812184e */
[----:B-1----:R-:W3:Y:S01]  /*79ee0*/  LDL.LU R16, [R1+0x2070] ;  /* 0x0020700001107983 */ /* 0x002ee20000300800 */
[----:B------:R-:W-:Y:S02]  /*79ef0*/  IADD3 R11, P0, R11, UR16, RZ ;  /* 0x000000100b0b7c10 */ /* 0x000fe4000ff1e0ff */
[----:B------:R-:W-:Y:S02]  /*79f00*/  IADD3 R7, P2, R7, UR16, RZ ;  /* 0x0000001007077c10 */ /* 0x000fe4000ff5e0ff */
[----:B------:R-:W-:Y:S02]  /*79f10*/  IADD3.X R15, R15, UR8, RZ, P0, !PT ;  /* 0x000000080f0f7c10 */ /* 0x000fe400087fe4ff */
[----:B----4-:R-:W-:Y:S01]  /*79f20*/  MOV R4, R17 ;  /* 0x0000001100047202 */ /* 0x010fe20000000f00 */
[----:B------:R-:W-:Y:S01]  /*79f30*/  IMAD.MOV.U32 R5, RZ, RZ, R18 ;  /* 0x000000ffff057224 */ /* 0x000fe200078e0012 */
[----:B------:R-:W-:Y:S04]  /*79f40*/  STL [R1+0x1ff0], R18 ;  /* 0x001ff01201007387 */ /* 0x000fe80000100800 */
[----:B------:R-:W4:Y:S04]  /*79f50*/  LDL.LU R14, [R1+0x2078] ;  /* 0x00207800010e7983 */ /* 0x000f280000300800 */
[----:B------:R1:W-:Y:S04]  /*79f60*/  STL [R1+0x1ffc], R11 ;  /* 0x001ffc0b01007387 */ /* 0x0003e80000100800 */
[----:B------:R1:W-:Y:S01]  /*79f70*/  LDGSTS.E [R3+0x9800], desc[UR14][R4.64], P1 ;  /* 0x0980000004037fae */ /* 0x0003e2000892184e */
[----:B------:R-:W-:-:S03]  /*79f80*/  IADD3.X R12, R12, UR8, RZ, P2, !PT ;  /* 0x000000080c0c7c10 */ /* 0x000fc600097fe4ff */
[----:B------:R-:W-:Y:S04]  /*79f90*/  STL [R1+0x1ff8], R15 ;  /* 0x001ff80f01007387 */ /* 0x000fe80000100800 */
[----:B------:R-:W-:Y:S01]  /*79fa0*/  STL [R1+0x2004], R7 ;  /* 0x0020040701007387 */ /* 0x000fe20000100800 */
[----:B-1----:R-:W-:Y:S01]  /*79fb0*/  MOV R4, R11 ;  /* 0x0000000b00047202 */ /* 0x002fe20000000f00 */
[----:B------:R-:W-:Y:S02]  /*79fc0*/  IMAD.MOV.U32 R5, RZ, RZ, R15 ;  /* 0x000000ffff057224 */ /* 0x000fe400078e000f */
[----:B------:R-:W4:Y:S04]  /*79fd0*/  LDL.LU R11, [R1+0x2084] ;  /* 0x00208400010b7983 */ /* 0x000f280000300800 */
[----:B------:R1:W-:Y:S04]  /*79fe0*/  STL [R1+0x2000], R12 ;  /* 0x0020000c01007387 */ /* 0x0003e80000100800 */
[----:B------:R1:W-:Y:S01]  /*79ff0*/  LDGSTS.E [R3+0x9880], desc[UR14][R4.64], P1 ;  /* 0x0988000004037fae */ /* 0x0003e2000892184e */
[----:B------:R-:W-:Y:S01]  /*7a000*/  IADD3 R8, P0, R8, UR16, RZ ;  /* 0x0000001008087c10 */ /* 0x000fe2000ff1e0ff */
[----:B-1----:R-:W-:-:S02]  /*7a010*/  IMAD.MOV.U32 R5, RZ, RZ, R12 ;  /* 0x000000ffff057224 */ /* 0x002fc400078e000c */
[----:B------:R-:W4:Y:S01]  /*7a020*/  LDL.LU R12, [R1+0x2080] ;  /* 0x00208000010c7983 */ /* 0x000f220000300800 */
[----:B------:R-:W-:-:S03]  /*7a030*/  MOV R4, R7 ;  /* 0x0000000700047202 */ /* 0x000fc60000000f00 */
[----:B------:R-:W4:Y:S04]  /*7a040*/  LDL.LU R15, [R1+0x208c] ;  /* 0x00208c00010f7983 */ /* 0x000f280000300800 */
[----:B------:R-:W4:Y:S04]  /*7a050*/  LDL.LU R7, [R1+0x20f4] ;  /* 0x0020f40001077983 */ /* 0x000f280000300800 */
[----:B------:R-:W-:Y:S04]  /*7a060*/  STL [R1+0x200c], R8 ;  /* 0x00200c0801007387 */ /* 0x000fe80000100800 */
[----:B------:R1:W-:Y:S01]  /*7a070*/  LDGSTS.E [R3+0x9900], desc[UR14][R4.64], P1 ;  /* 0x0990000004037fae */ /* 0x0003e2000892184e */
[----:B--2---:R-:W-:-:S05]  /*7a080*/  IADD3.X R10, R10, UR8, RZ, P0, !PT ;  /* 0x000000080a0a7c10 */ /* 0x004fca00087fe4ff */
[----:B------:R2:W-:Y:S04]  /*7a090*/  STL [R1+0x2008], R10 ;  /* 0x0020080a01007387 */ /* 0x0005e80000100800 */
[----:B------:R-:W4:Y:S01]  /*7a0a0*/  LDL.LU R17, [R1+0x2088] ;  /* 0x0020880001117983 */ /* 0x000f220000300800 */
[----:B-1----:R-:W-:Y:S01]  /*7a0b0*/  MOV R4, R8 ;  /* 0x0000000800047202 */ /* 0x002fe20000000f00 */
[----:B------:R-:W-:Y:S01]  /*7a0c0*/  IMAD.MOV.U32 R5, RZ, RZ, R10 ;  /* 0x000000ffff057224 */ /* 0x000fe200078e000a */
[----:B------:R-:W-:Y:S01]  /*7a0d0*/  UISETP.GT.AND UP1, UPT, UR18, 0x50, UPT ;  /* 0x000000501200788c */ /* 0x000fe2000bf24270 */
[----:B------:R-:W4:Y:S04]  /*7a0e0*/  LDL.LU R18, [R1+0x20f0] ;  /* 0x0020f00001127983 */ /* 0x000f280000300800 */
[----:B------:R1:W-:Y:S01]  /*7a0f0*/  LDGSTS.E [R3+0x9980], desc[UR14][R4.64], P1 ;  /* 0x0998000004037fae */ /* 0x0003e2000892184e */
[----:B---3--:R-:W-:Y:S01]  /*7a100*/  IADD3 R13, P1, R13, UR16, RZ ;  /* 0x000000100d0d7c10 */ /* 0x008fe2000ff3e0ff */
[----:B------:R-:W-:Y:S01]  /*7a110*/  USEL UR12, URZ, 0x4, !UP1 ;  /* 0x000000043f0c7887 */ /* 0x000fe2000c800000 */
[----:B------:R-:W-:Y:S01]  /*7a120*/  IADD3 R9, P2, R9, UR16, RZ ;  /* 0x0000001009097c10 */ /* 0x000fe2000ff5e0ff */
[----:B--2---:R-:W2:Y:S04]  /*7a130*/  LDL.LU R10, [R1+0x20fc] ;  /* 0x0020fc00010a7983 */ /* 0x004ea80000300800 */
[----:B------:R-:W3:Y:S01]  /*7a140*/  LDL.LU R8, [R1+0x2104] ;  /* 0x0021040001087983 */ /* 0x000ee20000300800 */
[----:B------:R-:W-:-:S03]  /*7a150*/  USEL UR12, UR12, URZ, !UP0 ;  /* 0x0000003f0c0c7287 */ /* 0x000fc6000c000000 */
[----:B------:R-:W-:Y:S03]  /*7a160*/  STL [R1+0x2074], R13 ;  /* 0x0020740d01007387 */ /* 0x000fe60000100800 */
[----:B------:R-:W-:Y:S02]  /*7a170*/  ISETP.NE.U32.AND P0, PT, RZ, UR12, PT ;  /* 0x0000000cff007c0c */ /* 0x000fe4000bf05070 */
[----:B-1----:R-:W-:Y:S02]  /*7a180*/  MOV R4, R13 ;  /* 0x0000000d00047202 */ /* 0x002fe40000000f00 */
[----:B------:R-:W-:-:S05]  /*7a190*/  IADD3.X R16, R16, UR8, RZ, P1, !PT ;  /* 0x0000000810107c10 */ /* 0x000fca0008ffe4ff */
[----:B------:R1:W-:Y:S01]  /*7a1a0*/  STL [R1+0x2070], R16 ;  /* 0x0020701001007387 */ /* 0x0003e20000100800 */
[----:B------:R-:W-:-:S03]  /*7a1b0*/  IMAD.MOV.U32 R5, RZ, RZ, R16 ;  /* 0x000000ffff057224 */ /* 0x000fc600078e0010 */
[----:B------:R1:W-:Y:S01]  /*7a1c0*/  STL [R1+0x207c], R9 ;  /* 0x00207c0901007387 */ /* 0x0003e20000100800 */
[----:B----4-:R-:W-:-:S03]  /*7a1d0*/  IADD3.X R14, R14, UR8, RZ, P2, !PT ;  /* 0x000000080e0e7c10 */ /* 0x010fc600097fe4ff */
[----:B------:R4:W-:Y:S04]  /*7a1e0*/  LDGSTS.E [R3+0xa000], desc[UR14][R4.64], P0 ;  /* 0x0a00000004037fae */ /* 0x0009e8000812184e */
[----:B-1----:R-:W3:Y:S04]  /*7a1f0*/  LDL.LU R16, [R1+0x20f8] ;  /* 0x0020f80001107983 */ /* 0x002ee80000300800 */
[----:B------:R-:W-:Y:S04]  /*7a200*/  STL [R1+0x2078], R14 ;  /* 0x0020780e01007387 */ /* 0x000fe80000100800 */
[----:B------:R-:W3:Y:S01]  /*7a210*/  LDL.LU R13, [R1+0x2100] ;  /* 0x00210000010d7983 */ /* 0x000ee20000300800 */
[----:B----4-:R-:W-:Y:S01]  /*7a220*/  MOV R4, R9 ;  /* 0x0000000900047202 */ /* 0x010fe20000000f00 */
[----:B------:R-:W-:-:S02]  /*7a230*/  IMAD.MOV.U32 R5, RZ, RZ, R14 ;  /* 0x000000ffff057224 */ /* 0x000fc400078e000e */
[----:B------:R-:W4:Y:S01]  /*7a240*/  LDL.LU R9, [R1+0x210c] ;  /* 0x00210c0001097983 */ /* 0x000f220000300800 */
[----:B------:R-:W-:-:S03]  /*7a250*/  IADD3 R11, P1, R11, UR16, RZ ;  /* 0x000000100b0b7c10 */ /* 0x000fc6000ff3e0ff */
[----:B------:R1:W-:Y:S04]  /*7a260*/  LDGSTS.E [R3+0xa080], desc[UR14][R4.64], P0 ;  /* 0x0a08000004037fae */ /* 0x0003e8000812184e */
[----:B------:R1:W-:Y:S01]  /*7a270*/  STL [R1+0x2084], R11 ;  /* 0x0020840b01007387 */ /* 0x0003e20000100800 */
[----:B------:R-:W-:Y:S02]  /*7a280*/  IADD3.X R12, R12, UR8, RZ, P1, !PT ;  /* 0x000000080c0c7c10 */ /* 0x000fe40008ffe4ff */
[----:B-1----:R-:W-:-:S03]  /*7a290*/  MOV R4, R11 ;  /* 0x0000000b00047202 */ /* 0x002fc60000000f00 */
[----:B------:R1:W-:Y:S04]  /*7a2a0*/  STL [R1+0x2080], R12 ;  /* 0x0020800c01007387 */ /* 0x0003e80000100800 */
[----:B------:R-:W4:Y:S01]  /*7a2b0*/  LDL.LU R11, [R1+0x2108] ;  /* 0x00210800010b7983 */ /* 0x000f220000300800 */
[----:B------:R-:W-:Y:S01]  /*7a2c0*/  IADD3 R15, P2, R15, UR16, RZ ;  /* 0x000000100f0f7c10 */ /* 0x000fe2000ff5e0ff */
[----:B------:R-:W-:Y:S01]  /*7a2d0*/  IMAD.MOV.U32 R5, RZ, RZ, R12 ;  /* 0x000000ffff057224 */ /* 0x000fe200078e000c */
[----:B------:R-:W-:Y:S01]  /*7a2e0*/  IADD3 R7, P3, R7, UR16, RZ ;  /* 0x0000001007077c10 */ /* 0x000fe2000ff7e0ff */
[----:B------:R-:W4:Y:S04]  /*7a2f0*/  LDL.LU R14, [R1+0x2174] ;  /* 0x00217400010e7983 */ /* 0x000f280000300800 */
[----:B------:R1:W-:Y:S04]  /*7a300*/  LDGSTS.E [R3+0xa100], desc[UR14][R4.64], P0 ;  /* 0x0a10000004037fae */ /* 0x0003e8000812184e */
[----:B-1----:R-:W4:Y:S04]  /*7a310*/  LDL.LU R12, [R1+0x217c] ;  /* 0x00217c00010c7983 */ /* 0x002f280000300800 */
[----:B------:R1:W-:Y:S01]  /*7a320*/  STL [R1+0x208c], R15 ;  /* 0x00208c0f01007387 */ /* 0x0003e20000100800 */
[----:B------:R-:W-:-:S02]  /*7a330*/  MOV R4, R15 ;  /* 0x0000000f00047202 */ /* 0x000fc40000000f00 */
        /* <DEDUP_REMOVED lines=11> */
[----:B--2---:R-:W-:-:S03]  /*7a3f0*/  IADD3 R10, P0, R10, UR16, RZ ;  /* 0x000000100a0a7c10 */ /* 0x004fc6000ff1e0ff */
[----:B------:R-:W-:Y:S01]  /*7a400*/  STL [R1+0x20f0], R18 ;  /* 0x0020f01201007387 */ /* 0x000fe20000100800 */
[----:B---3--:R-:W-:-:S03]  /*7a410*/  IADD3 R8, P2, R8, UR16, RZ ;  /* 0x0000001008087c10 */ /* 0x008fc6000ff5e0ff */
[----:B------:R-:W2:Y:S01]  /*7a420*/  LDL.LU R17, [R1+0x2178] ;  /* 0x0021780001117983 */ /* 0x000ea20000300800 */
[----:B-1----:R-:W-:Y:S01]  /*7a430*/  MOV R4, R7 ;  /* 0x0000000700047202 */ /* 0x002fe20000000f00 */
[----:B------:R-:W-:Y:S02]  /*7a440*/  IMAD.MOV.U32 R5, RZ, RZ, R18 ;  /* 0x000000ffff057224 */ /* 0x000fe400078e0012 */
        /* <DEDUP_REMOVED lines=9> */
[----:B------:R-:W-:-:S02]  /*7a4e0*/  IADD3.X R13, R13, UR8, RZ, P2, !PT ;  /* 0x000000080d0d7c10 */ /* 0x000fc400097fe4ff */
[----:B----4-:R-:W-:Y:S02]  /*7a4f0*/  IADD3 R9, P0, R9, UR16, RZ ;  /* 0x0000001009097c10 */ /* 0x010fe4000ff1e0ff */
[----:B------:R1:W-:Y:S04]  /*7a500*/  LDGSTS.E [R3+0xa880], desc[UR14][R4.64], P1 ;  /* 0x0a88000004037fae */ /* 0x0003e8000892184e */
[----:B------:R4:W-:Y:S01]  /*7a510*/  STL [R1+0x2100], R13 ;  /* 0x0021000d01007387 */ /* 0x0009e20000100800 */
[----:B-1----:R-:W-:Y:S01]  /*7a520*/  IMAD.MOV.U32 R5, RZ, RZ, R13 ;  /* 0x000000ffff057224 */ /* 0x002fe200078e000d */
[----:B------:R-:W-:Y:S02]  /*7a530*/  MOV R4, R8 ;  /* 0x0000000800047202 */ /* 0x000fe40000000f00 */
[----:B----4-:R-:W4:Y:S04]  /*7a540*/  LDL.LU R13, [R1+0x218c] ;  /* 0x00218c00010d7983 */ /* 0x010f280000300800 */
[----:B------:R-:W4:Y:S04]  /*7a550*/  LDL.LU R8, [R1+0x21f4] ;  /* 0x0021f40001087983 */ /* 0x000f280000300800 */
[----:B------:R1:W-:Y:S04]  /*7a560*/  STL [R1+0x210c], R9 ;  /* 0x00210c0901007387 */ /* 0x0003e80000100800 */
[----:B------:R1:W-:Y:S01]  /*7a570*/  LDGSTS.E [R3+0xa900], desc[UR14][R4.64], P1 ;  /* 0x0a90000004037fae */ /* 0x0003e2000892184e */
[----:B------:R-:W-:-:S05]  /*7a580*/  IADD3.X R11, R11, UR8, RZ, P0, !PT ;  /* 0x000000080b0b7c10 */ /* 0x000fca00087fe4ff */
[----:B------:R1:W-:Y:S04]  /*7a590*/  STL [R1+0x2108], R11 ;  /* 0x0021080b01007387 */ /* 0x0003e80000100800 */
[----:B------:R-:W4:Y:S01]  /*7a5a0*/  LDL.LU R18, [R1+0x2188] ;  /* 0x0021880001127983 */ /* 0x000f220000300800 */
[----:B-1----:R-:W-:Y:S01]  /*7a5b0*/  MOV R4, R9 ;  /* 0x0000000900047202 */ /* 0x002fe20000000f00 */
[----:B------:R-:W-:Y:S02]  /*7a5c0*/  IMAD.MOV.U32 R5, RZ, RZ, R11 ;  /* 0x000000ffff057224 */ /* 0x000fe400078e000b */
[----:B------:R-:W4:Y:S01]  /*7a5d0*/  LDL.LU R16, [R1+0x21f0] ;  /* 0x0021f00001107983 */ /* 0x000f220000300800 */
[----:B------:R-:W-:-:S03]  /*7a5e0*/  IADD3 R12, P2, R12, UR16, RZ ;  /* 0x000000100c0c7c10 */ /* 0x000fc6000ff5e0ff */
[----:B------:R-:W4:Y:S04]  /*7a5f0*/  LDL.LU R9, [R1+0x21fc] ;  /* 0x0021fc0001097983 */ /* 0x000f280000300800 */
[----:B------:R1:W-:Y:S01]  /*7a600*/  LDGSTS.E [R3+0xa980], desc[UR14][R4.64], P1 ;  /* 0x0a98000004037fae */ /* 0x0003e2000892184e */
[----:B------:R-:W-:-:S03]  /*7a610*/  IADD3 R14, P1, R14, UR16, RZ ;  /* 0x000000100e0e7c10 */ /* 0x000fc6000ff3e0ff */
[----:B------:R-:W4:Y:S04]  /*7a620*/  LDL.LU R11, [R1+0x2204] ;  /* 0x00220400010b7983 */ /* 0x000f280000300800 */
[----:B------:R-:W-:Y:S01]  /*7a630*/  STL [R1+0x2174], R14 ;  /* 0x0021740e01007387 */ /* 0x000fe20000100800 */
[----:B------:R-:W-:-:S05]  /*7a640*/  IADD3.X R15, R15, UR8, RZ, P1, !PT ;  /* 0x000000080f0f7c10 */ /* 0x000fca0008ffe4ff */
[----:B------:R1:W-:Y:S02]  /*7a650*/  STL [R1+0x2170], R15 ;  /* 0x0021700f01007387 */ /* 0x0003e40000100800 */
[----:B-1----:R-:W-:Y:S02]  /*7a660*/  IMAD.MOV.U32 R5, RZ, RZ, R15 ;  /* 0x000000ffff057224 */ /* 0x002fe400078e000f */
[----:B------:R1:W-:Y:S04]  /*7a670*/  STL [R1+0x217c], R12 ;  /* 0x00217c0c01007387 */ /* 0x0003e80000100800 */
[----:B------:R-:W4:Y:S01]  /*7a680*/  LDL.LU R15, [R1+0x21f8] ;  /* 0x0021f800010f7983 */ /* 0x000f220000300800 */
[----:B------:R-:W-:-:S04]  /*7a690*/  UISETP.GT.AND UP1, UPT, UR18, 0x58, UPT ;  /* 0x000000581200788c */ /* 0x000fc8000bf24270 */
[----:B------:R-:W-:-:S04]  /*7a6a0*/  USEL UR12, URZ, 0x4, !UP1 ;  /* 0x000000043f0c7887 */ /* 0x000fc8000c800000 */
[----:B------:R-:W-:-:S06]  /*7a6b0*/  USEL UR12, UR12, URZ, !UP0 ;  /* 0x0000003f0c0c7287 */ /* 0x000fcc000c000000 */
[----:B------:R-:W-:Y:S02]  /*7a6c0*/  ISETP.NE.U32.AND P0, PT, RZ, UR12, PT ;  /* 0x0000000cff007c0c */ /* 0x000fe4000bf05070 */
[----:B------:R-:W-:Y:S02]  /*7a6d0*/  MOV R4, R14 ;  /* 0x0000000e00047202 */ /* 0x000fe40000000f00 */
[----:B--2---:R-:W-:Y:S02]  /*7a6e0*/  IADD3.X R17, R17, UR8, RZ, P2, !PT ;  /* 0x0000000811117c10 */ /* 0x004fe400097fe4ff */
[----:B---3--:R-:W-:-:S03]  /*7a6f0*/  IADD3 R7, P1, R7, UR16, RZ ;  /* 0x0000001007077c10 */ /* 0x008fc6000ff3e0ff */
[----:B------:R-:W-:Y:S04]  /*7a700*/  STL [R1+0x2178], R17 ;  /* 0x0021781101007387 */ /* 0x000fe80000100800 */
[----:B------:R-:W2:Y:S04]  /*7a710*/  LDL.LU R14, [R1+0x2200] ;  /* 0x00220000010e7983 */ /* 0x000ea80000300800 */
[----:B------:R3:W-:Y:S04]  /*7a720*/  LDGSTS.E [R3+0xb000], desc[UR14][R4.64], P0 ;  /* 0x0b00000004037fae */ /* 0x0007e8000812184e */
[----:B------:R1:W-:Y:S01]  /*7a730*/  STL [R1+0x2184], R7 ;  /* 0x0021840701007387 */ /* 0x0003e20000100800 */
[----:B---3--:R-:W-:Y:S01]  /*7a740*/  MOV R4, R12 ;  /* 0x0000000c00047202 */ /* 0x008fe20000000f00 */
[----:B------:R-:W-:-:S05]  /*7a750*/  IMAD.MOV.U32 R5, RZ, RZ, R17 ;  /* 0x000000ffff057224 */ /* 0x000fca00078e0011 */
[----:B------:R3:W-:Y:S01]  /*7a760*/  LDGSTS.E [R3+0xb080], desc[UR14][R4.64], P0 ;  /* 0x0b08000004037fae */ /* 0x0007e2000812184e */
[----:B------:R-:W-:Y:S01]  /*7a770*/  UISETP.GT.AND UP1, UPT, UR18, 0x5c, UPT ;  /* 0x0000005c1200788c */ /* 0x000fe2000bf24270 */
[----:B---3--:R-:W-:-:S03]  /*7a780*/  MOV R4, R7 ;  /* 0x0000000700047202 */ /* 0x008fc60000000f00 */
[----:B------:R-:W-:-:S04]  /*7a790*/  USEL UR12, URZ, 0x4, !UP1 ;  /* 0x000000043f0c7887 */ /* 0x000fc8000c800000 */
[----:B------:R-:W-:Y:S01]  /*7a7a0*/  USEL UR12, UR12, URZ, !UP0 ;  /* 0x0000003f0c0c7287 */ /* 0x000fe2000c000000 */
[----:B------:R-:W-:-:S05]  /*7a7b0*/  IADD3.X R10, R10, UR8, RZ, P1, !PT ;  /* 0x000000080a0a7c10 */ /* 0x000fca0008ffe4ff */
[----:B------:R3:W-:Y:S04]  /*7a7c0*/  STL [R1+0x2180], R10 ;  /* 0x0021800a01007387 */ /* 0x0007e80000100800 */
[----:B-1----:R-:W2:Y:S04]  /*7a7d0*/  LDL.LU R12, [R1+0x2208] ;  /* 0x00220800010c7983 */ /* 0x002ea80000300800 */
[----:B------:R-:W2:Y:S01]  /*7a7e0*/  LDL.LU R7, [R1+0x220c] ;  /* 0x00220c0001077983 */ /* 0x000ea20000300800 */
[----:B------:R-:W-:-:S05]  /*7a7f0*/  IMAD.MOV.U32 R5, RZ, RZ, R10 ;  /* 0x000000ffff057224 */ /* 0x000fca00078e000a */
[----:B------:R1:W-:Y:S04]  /*7a800*/  LDGSTS.E [R3+0xb100], desc[UR14][R4.64], P0 ;  /* 0x0b10000004037fae */ /* 0x0003e8000812184e */
[----:B---3--:R-:W3:Y:S04]  /*7a810*/  LDL.LU R10, [R1+0x2274] ;  /* 0x00227400010a7983 */ /* 0x008ee80000300800 */
[----:B------:R-:W3:Y:S01]  /*7a820*/  LDL.LU R17, [R1+0x227c] ;  /* 0x00227c0001117983 */ /* 0x000ee20000300800 */
[----:B----4-:R-:W-:Y:S02]  /*7a830*/  IADD3 R13, P2, R13, UR16, RZ ;  /* 0x000000100d0d7c10 */ /* 0x010fe4000ff5e0ff */
[----:B------:R-:W-:-:S03]  /*7a840*/  IADD3 R8, P3, R8, UR16, RZ ;  /* 0x0000001008087c10 */ /* 0x000fc6000ff7e0ff */
[----:B------:R4:W-:Y:S01]  /*7a850*/  STL [R1+0x218c], R13 ;  /* 0x00218c0d01007387 */ /* 0x0009e20000100800 */
[----:B-1----:R-:W-:Y:S02]  /*7a860*/  MOV R4, R13 ;  /* 0x0000000d00047202 */ /* 0x002fe40000000f00 */
[----:B------:R-:W-:-:S05]  /*7a870*/  IADD3.X R18, R18, UR8, RZ, P2, !PT ;  /* 0x0000000812127c10 */ /* 0x000fca00097fe4ff */
[----:B------:R1:W-:Y:S04]  /*7a880*/  STL [R1+0x2188], R18 ;  /* 0x0021881201007387 */ /* 0x0003e80000100800 */
[----:B------:R1:W-:Y:S04]  /*7a890*/  STL [R1+0x21f4], R8 ;  /* 0x0021f40801007387 */ /* 0x0003e80000100800 */
[----:B----4-:R-:W4:Y:S01]  /*7a8a0*/  LDL.LU R13, [R1+0x2270] ;  /* 0x00227000010d7983 */ /* 0x010f220000300800 */
[----:B------:R-:W-:Y:S01]  /*7a8b0*/  IMAD.MOV.U32 R5, RZ, RZ, R18 ;  /* 0x000000ffff057224 */ /* 0x000fe200078e0012 */
[----:B------:R-:W-:-:S02]  /*7a8c0*/  IADD3.X R16, R16, UR8, RZ, P3, !PT ;  /* 0x0000000810107c10 */ /* 0x000fc40009ffe4ff */
[----:B------:R-:W-:Y:S02]  /*7a8d0*/  ISETP.NE.U32.AND P1, PT, RZ, UR12, PT ;  /* 0x0000000cff007c0c */ /* 0x000fe4000bf25070 */
[----:B------:R1:W-:Y:S04]  /*7a8e0*/  LDGSTS.E [R3+0xb180], desc[UR14][R4.64], P0 ;  /* 0x0b18000004037fae */ /* 0x0003e8000812184e */
[----:B------:R-:W-:Y:S01]  /*7a8f0*/  STL [R1+0x21f0], R16 ;  /* 0x0021f01001007387 */ /* 0x000fe20000100800 */
[----:B------:R-:W-:-:S03]  /*7a900*/  IADD3 R9, P0, R9, UR16, RZ ;  /* 0x0000001009097c10 */ /* 0x000fc6000ff1e0ff */
[----:B-1----:R-:W4:Y:S01]  /*7a910*/  LDL.LU R18, [R1+0x2278] ;  /* 0x0022780001127983 */ /* 0x002f220000300800 */
[----:B------:R-:W-:Y:S02]  /*7a920*/  IADD3 R11, P2, R11, UR16, RZ ;  /* 0x000000100b0b7c10 */ /* 0x000fe4000ff5e0ff */
[----:B------:R-:W-:Y:S01]  /*7a930*/  MOV R4, R8 ;  /* 0x0000000800047202 */ /* 0x000fe20000000f00 */
        /* <DEDUP_REMOVED lines=9> */
[----:B------:R-:W-:-:S05]  /*7a9d0*/  IMAD.MOV.U32 R5, RZ, RZ, R15 ;  /* 0x000000ffff057224 */ /* 0x000fca00078e000f */
[----:B------:R1:W-:Y:S01]  /*7a9e0*/  LDGSTS.E [R3+0xb880], desc[UR14][R4.64], P1 ;  /* 0x0b88000004037fae */ /* 0x0003e2000892184e */
[----:B--2---:R-:W-:Y:S02]  /*7a9f0*/  IADD3.X R14, R14, UR8, RZ, P2, !PT ;  /* 0x000000080e0e7c10 */ /* 0x004fe400097fe4ff */
[----:B-1----:R-:W-:-:S03]  /*7aa00*/  MOV R4, R11 ;  /* 0x0000000b00047202 */ /* 0x002fc60000000f00 */
[----:B------:R-:W-:Y:S01]  /*7aa10*/  IMAD.MOV.U32 R5, RZ, RZ, R14 ;  /* 0x000000ffff057224 */ /* 0x000fe200078e000e */
[----:B------:R1:W-:Y:S04]  /*7aa20*/  STL [R1+0x2200], R14 ;  /* 0x0022000e01007387 */ /* 0x0003e80000100800 */
[----:B------:R-:W2:Y:S04]  /*7aa30*/  LDL.LU R16, [R1+0x2288] ;  /* 0x0022880001107983 */ /* 0x000ea80000300800 */
[----:B------:R-:W2:Y:S01]  /*7aa40*/  LDL.LU R15, [R1+0x228c] ;  /* 0x00228c00010f7983 */ /* 0x000ea20000300800 */
[----:B------:R-:W-:-:S03]  /*7aa50*/  UISETP.GT.AND UP1, UPT, UR18, 0x60, UPT ;  /* 0x000000601200788c */ /* 0x000fc6000bf24270 */
[----:B------:R1:W-:Y:S04]  /*7aa60*/  LDGSTS.E [R3+0xb900], desc[UR14][R4.64], P1 ;  /* 0x0b90000004037fae */ /* 0x0003e8000892184e */
[----:B-1----:R-:W2:Y:S04]  /*7aa70*/  LDL.LU R14, [R1+0x22f0] ;  /* 0x0022f000010e7983 */ /* 0x002ea80000300800 */
[----:B------:R-:W2:Y:S01]  /*7aa80*/  LDL.LU R11, [R1+0x22f4] ;  /* 0x0022f400010b7983 */ /* 0x000ea20000300800 */
[----:B------:R-:W-:-:S04]  /*7aa90*/  USEL UR12, URZ, 0x4, !UP1 ;  /* 0x000000043f0c7887 */ /* 0x000fc8000c800000 */
[----:B------:R-:W-:Y:S01]  /*7aaa0*/  USEL UR12, UR12, URZ, !UP0 ;  /* 0x0000003f0c0c7287 */ /* 0x000fe2000c000000 */
[----:B------:R-:W-:-:S04]  /*7aab0*/  IADD3 R7, P0, R7, UR16, RZ ;  /* 0x0000001007077c10 */ /* 0x000fc8000ff1e0ff */
[----:B------:R-:W-:Y:S02]  /*7aac0*/  IADD3.X R12, R12, UR8, RZ, P0, !PT ;  /* 0x000000080c0c7c10 */ /* 0x000fe400087fe4ff */
[----:B------:R-:W-:-:S03]  /*7aad0*/  MOV R4, R7 ;  /* 0x0000000700047202 */ /* 0x000fc60000000f00 */
[----:B------:R-:W-:-:S05]  /*7aae0*/  IMAD.MOV.U32 R5, RZ, RZ, R12 ;  /* 0x000000ffff057224 */ /* 0x000fca00078e000c */
[----:B------:R1:W-:Y:S01]  /*7aaf0*/  LDGSTS.E [R3+0xb980], desc[UR14][R4.64], P1 ;  /* 0x0b98000004037fae */ /* 0x0003e2000892184e */
[----:B---3--:R-:W-:-:S03]  /*7ab00*/  IADD3 R10, P1, R10, UR16, RZ ;  /* 0x000000100a0a7c10 */ /* 0x008fc6000ff3e0ff */
[----:B------:R-:W-:Y:S04]  /*7ab10*/  STL [R1+0x220c], R7 ;  /* 0x00220c0701007387 */ /* 0x000fe80000100800 */
[----:B------:R3:W-:Y:S01]  /*7ab20*/  STL [R1+0x2208], R12 ;  /* 0x0022080c01007387 */ /* 0x0007e20000100800 */
[----:B------:R-:W-:Y:S02]  /*7ab30*/  IADD3 R17, P2, R17, UR16, RZ ;  /* 0x0000001011117c10 */ /* 0x000fe4000ff5e0ff */
[----:B------:R-:W-:Y:S01]  /*7ab40*/  ISETP.NE.U32.AND P0, PT, RZ, UR12, PT ;  /* 0x0000000cff007c0c */ /* 0x000fe2000bf05070 */
[----:B---3--:R-:W3:Y:S04]  /*7ab50*/  LDL.LU R12, [R1+0x22fc] ;  /* 0x0022fc00010c7983 */ /* 0x008ee80000300800 */
[----:B------:R-:W3:Y:S04]  /*7ab60*/  LDL.LU R7, [R1+0x2304] ;  /* 0x0023040001077983 */ /* 0x000ee80000300800 */
[----:B------:R-:W-:Y:S01]  /*7ab70*/  STL [R1+0x2274], R10 ;  /* 0x0022740a01007387 */ /* 0x000fe20000100800 */
[----:B----4-:R-:W-:-:S05]  /*7ab80*/  IADD3.X R13, R13, UR8, RZ, P1, !PT ;  /* 0x000000080d0d7c10 */ /* 0x010fca0008ffe4ff */
[----:B------:R4:W-:Y:S01]  /*7ab90*/  STL [R1+0x2270], R13 ;  /* 0x0022700d01007387 */ /* 0x0009e20000100800 */
[----:B-1----:R-:W-:-:S03]  /*7aba0*/  IMAD.MOV.U32 R5, RZ, RZ, R13 ;  /* 0x000000ffff057224 */ /* 0x002fc600078e000d */
[----:B------:R-:W-:Y:S01]  /*7abb0*/  STL [R1+0x227c], R17 ;  /* 0x00227c1101007387 */ /* 0x000fe20000100800 */
[----:B------:R-:W-:Y:S02]  /*7abc0*/  IADD3.X R18, R18, UR8, RZ, P2, !PT ;  /* 0x0000000812127c10 */ /* 0x000fe400097fe4ff */
[----:B------:R-:W-:Y:S01]  /*7abd0*/  MOV R4, R10 ;  /* 0x0000000a00047202 */ /* 0x000fe20000000f00 */
[----:B----4-:R-:W4:Y:S04]  /*7abe0*/  LDL.LU R13, [R1+0x22f8] ;  /* 0x0022f800010d7983 */ /* 0x010f280000300800 */
[----:B------:R-:W-:Y:S04]  /*7abf0*/  STL [R1+0x2278], R18 ;  /* 0x0022781201007387 */ /* 0x000fe80000100800 */
[----:B------:R-:W4:Y:S04]  /*7ac00*/  LDL.LU R10, [R1+0x2300] ;  /* 0x00230000010a7983 */ /* 0x000f280000300800 */
[----:B------:R1:W-:Y:S01]  /*7ac10*/  LDGSTS.E [R3+0xc000], desc[UR14][R4.64], P0 ;  /* 0x0c00000004037fae */ /* 0x0003e2000812184e */
[----:B------:R-:W-:-:S05]  /*7ac20*/  IADD3 R8, P1, R8, UR16, RZ ;  /* 0x0000001008087c10 */ /* 0x000fca000ff3e0ff */
[----:B------:R-:W-:Y:S01]  /*7ac30*/  STL [R1+0x2284], R8 ;  /* 0x0022840801007387 */ /* 0x000fe20000100800 */
[----:B-1----:R-:W-:Y:S01]  /*7ac40*/  MOV R4, R17 ;  /* 0x0000001100047202 */ /* 0x002fe20000000f00 */
[----:B------:R-:W-:-:S05]  /*7ac50*/  IMAD.MOV.U32 R5, RZ, RZ, R18 ;  /* 0x000000ffff057224 */ /* 0x000fca00078e0012 */
[----:B------:R1:W-:Y:S02]  /*7ac60*/  LDGSTS.E [R3+0xc080], desc[UR14][R4.64], P0 ;  /* 0x0c08000004037fae */ /* 0x0003e4000812184e */
[----:B-1----:R-:W-:Y:S02]  /*7ac70*/  MOV R4, R8 ;  /* 0x0000000800047202 */ /* 0x002fe40000000f00 */
[----:B------:R-:W-:-:S05]  /*7ac80*/  IADD3.X R9, R9, UR8, RZ, P1, !PT ;  /* 0x0000000809097c10 */ /* 0x000fca0008ffe4ff */
[----:B------:R1:W-:Y:S01]  /*7ac90*/  STL [R1+0x2280], R9 ;  /* 0x0022800901007387 */ /* 0x0003e20000100800 */
[----:B------:R-:W-:Y:S01]  /*7aca0*/  IMAD.MOV.U32 R5, RZ, RZ, R9 ;  /* 0x000000ffff057224 */ /* 0x000fe200078e0009 */
[----:B------:R-:W-:Y:S02]  /*7acb0*/  UISETP.GT.AND UP1, UPT, UR18, 0x64, UPT ;  /* 0x000000641200788c */ /* 0x000fe4000bf24270 */
[----:B-1----:R-:W4:Y:S04]  /*7acc0*/  LDL.LU R9, [R1+0x2308] ;  /* 0x0023080001097983 */ /* 0x002f280000300800 */
[----:B------:R-:W4:Y:S01]  /*7acd0*/  LDL.LU R8, [R1+0x230c] ;  /* 0x00230c0001087983 */ /* 0x000f220000300800 */
[----:B------:R-:W-:-:S03]  /*7ace0*/  USEL UR12, URZ, 0x4, !UP1 ;  /* 0x000000043f0c7887 */ /* 0x000fc6000c800000 */
[----:B------:R1:W-:Y:S01]  /*7acf0*/  LDGSTS.E [R3+0xc100], desc[UR14][R4.64], P0 ;  /* 0x0c10000004037fae */ /* 0x0003e2000812184e */
[----:B--2---:R-:W-:Y:S01]  /*7ad00*/  IADD3 R15, P2, R15, UR16, RZ ;  /* 0x000000100f0f7c10 */ /* 0x004fe2000ff5e0ff */
[----:B------:R-:W-:-:S03]  /*7ad10*/  USEL UR12, UR12, URZ, !UP0 ;  /* 0x0000003f0c0c7287 */ /* 0x000fc6000c000000 */
[----:B------:R-:W-:Y:S01]  /*7ad20*/  IADD3.X R16, R16, UR8, RZ, P2, !PT ;  /* 0x0000000810107c10 */ /* 0x000fe200097fe4ff */
[----:B------:R-:W-:Y:S01]  /*7ad30*/  STL [R1+0x228c], R15 ;  /* 0x00228c0f01007387 */ /* 0x000fe20000100800 */
[----:B------:R-:W-:-:S03]  /*7ad40*/  IADD3 R11, P3, R11, UR16, RZ ;  /* 0x000000100b0b7c10 */ /* 0x000fc6000ff7e0ff */
[----:B------:R-:W-:Y:S01]  /*7ad50*/  STL [R1+0x2288], R16 ;  /* 0x0022881001007387 */ /* 0x000fe20000100800 */
[----:B-1----:R-:W-:Y:S02]  /*7ad60*/  MOV R4, R15 ;  /* 0x0000000f00047202 */ /* 0x002fe40000000f00 */
[----:B------:R-:W-:Y:S01]  /*7ad70*/  IADD3.X R14, R14, UR8, RZ, P3, !PT ;  /* 0x000000080e0e7c10 */ /* 0x000fe20009ffe4ff */
[----:B------:R-:W-:Y:S01]  /*7ad80*/  IMAD.MOV.U32 R5, RZ, RZ, R16 ;  /* 0x000000ffff057224 */ /* 0x000fe200078e0010 */
[----:B------:R1:W-:Y:S04]  /*7ad90*/  STL [R1+0x22f4], R11 ;  /* 0x0022f40b01007387 */ /* 0x0003e80000100800 */
[----:B------:R-:W2:Y:S01]  /*7ada0*/  LDL.LU R19, [R1+0x2374] ;  /* 0x0023740001137983 */ /* 0x000ea20000300800 */
[----:B------:R-:W-:-:S03]  /*7adb0*/  ISETP.NE.U32.AND P1, PT, RZ, UR12, PT ;  /* 0x0000000cff007c0c */ /* 0x000fc6000bf25070 */
[----:B------:R-:W-:Y:S04]  /*7adc0*/  STL [R1+0x22f0], R14 ;  /* 0x0022f00e01007387 */ /* 0x000fe80000100800 */
[----:B------:R-:W2:Y:S04]  /*7add0*/  LDL.LU R17, [R1+0x237c] ;  /* 0x00237c0001117983 */ /* 0x000ea80000300800 */
[----:B------:R1:W-:Y:S04]  /*7ade0*/  LDGSTS.E [R3+0xc180], desc[UR14][R4.64], P0 ;  /* 0x0c18000004037fae */ /* 0x0003e8000812184e */
[----:B------:R-:W2:Y:S04]  /*7adf0*/  LDL.LU R24, [R1+0x2370] ;  /* 0x0023700001187983 */ /* 0x000ea80000300800 */
[----:B------:R-:W2:Y:S01]  /*7ae00*/  LDL.LU R18, [R1+0x2378] ;  /* 0x0023780001127983 */ /* 0x000ea20000300800 */
[----:B-1----:R-:W-:Y:S01]  /*7ae10*/  MOV R4, R11 ;  /* 0x0000000b00047202 */ /* 0x002fe20000000f00 */
[----:B------:R-:W-:-:S02]  /*7ae20*/  IMAD.MOV.U32 R5, RZ, RZ, R14 ;  /* 0x000000ffff057224 */ /* 0x000fc400078e000e */
[----:B------:R-:W2:Y:S04]  /*7ae30*/  LDL.LU R11, [R1+0x2384] ;  /* 0x00238400010b7983 */ /* 0x000ea80000300800 */
[----:B------:R1:W-:Y:S01]  /*7ae40*/  LDGSTS.E [R3+0xc800], desc[UR14][R4.64], P1 ;  /* 0x0c80000004037fae */ /* 0x0003e2000892184e */
[----:B---3--:R-:W-:Y:S02]  /*7ae50*/  IADD3 R12, P0, R12, UR16, RZ ;  /* 0x000000100c0c7c10 */ /* 0x008fe4000ff1e0ff */
[----:B------:R-:W-:-:S03]  /*7ae60*/  IADD3 R7, P2, R7, UR16, RZ ;  /* 0x0000001007077c10 */ /* 0x000fc6000ff5e0ff */
[----:B------:R3:W-:Y:S01]  /*7ae70*/  STL [R1+0x22fc], R12 ;  /* 0x0022fc0c01007387 */ /* 0x0007e20000100800 */
[----:B-1----:R-:W-:Y:S02]  /*7ae80*/  MOV R4, R12 ;  /* 0x0000000c00047202 */ /* 0x002fe40000000f00 */
[----:B----4-:R-:W-:Y:S02]  /*7ae90*/  IADD3.X R13, R13, UR8, RZ, P0, !PT ;  /* 0x000000080d0d7c10 */ /* 0x010fe400087fe4ff */
[----:B------:R-:W-:-:S03]  /*7aea0*/  IADD3.X R10, R10, UR8, RZ, P2, !PT ;  /* 0x000000080a0a7c10 */ /* 0x000fc600097fe4ff */
[----:B------:R-:W-:Y:S04]  /*7aeb0*/  STL [R1+0x22f8], R13 ;  /* 0x0022f80d01007387 */ /* 0x000fe80000100800 */
[----:B------:R1:W-:Y:S04]  /*7aec0*/  STL [R1+0x2304], R7 ;  /* 0x0023040701007387 */ /* 0x0003e80000100800 */
[----:B---3--:R-:W3:Y:S01]  /*7aed0*/  LDL.LU R12, [R1+0x2380] ;  /* 0x00238000010c7983 */ /* 0x008ee20000300800 */
[----:B------:R-:W-:-:S03]  /*7aee0*/  IMAD.MOV.U32 R5, RZ, RZ, R13 ;  /* 0x000000ffff057224 */ /* 0x000fc600078e000d */
[----:B------:R4:W-:Y:S04]  /*7aef0*/  STL [R1+0x2300], R10 ;  /* 0x0023000a01007387 */ /* 0x0009e80000100800 */
[----:B------:R-:W3:Y:S04]  /*7af00*/  LDL.LU R16, [R1+0x2388] ;  /* 0x0023880001107983 */ /* 0x000ee80000300800 */
[----:B------:R1:W-:Y:S02]  /*7af10*/  LDGSTS.E [R3+0xc880], desc[UR14][R4.64], P1 ;  /* 0x0c88000004037fae */ /* 0x0003e4000892184e */
[----:B-1----:R-:W-:-:S02]  /*7af20*/  MOV R4, R7 ;  /* 0x0000000700047202 */ /* 0x002fc40000000f00 */
[----:B------:R-:W3:Y:S04]  /*7af30*/  LDL.LU R7, [R1+0x238c] ;  /* 0x00238c0001077983 */ /* 0x000ee80000300800 */
[----:B------:R-:W3:Y:S04]  /*7af40*/  LDL.LU R15, [R1+0x23f0] ;  /* 0x0023f000010f7983 */ /* 0x000ee80000300800 */
[----:B------:R-:W3:Y:S01]  /*7af50*/  LDL.LU R14, [R1+0x23f4] ;  /* 0x0023f400010e7983 */ /* 0x000ee20000300800 */
[----:B------:R-:W-:-:S05]  /*7af60*/  IMAD.MOV.U32 R5, RZ, RZ, R10 ;  /* 0x000000ffff057224 */ /* 0x000fca00078e000a */
[----:B------:R1:W-:Y:S01]  /*7af70*/  LDGSTS.E [R3+0xc900], desc[UR14][R4.64], P1 ;  /* 0x0c90000004037fae */ /* 0x0003e2000892184e */
[----:B------:R-:W-:-:S04]  /*7af80*/  IADD3 R8, P0, R8, UR16, RZ ;  /* 0x0000001008087c10 */ /* 0x000fc8000ff1e0ff */
[----:B------:R-:W-:Y:S01]  /*7af90*/  IADD3.X R9, R9, UR8, RZ, P0, !PT ;  /* 0x0000000809097c10 */ /* 0x000fe200087fe4ff */
[----:B------:R-:W-:Y:S04]  /*7afa0*/  STL [R1+0x230c], R8 ;  /* 0x00230c0801007387 */ /* 0x000fe80000100800 */
[----:B------:R1:W-:Y:S04]  /*7afb0*/  STL [R1+0x2308], R9 ;  /* 0x0023080901007387 */ /* 0x0003e80000100800 */
[----:B------:R-:W3:Y:S04]  /*7afc0*/  LDL.LU R13, [R1+0x23f8] ;  /* 0x0023f800010d7983 */ /* 0x000ee80000300800 */
[----:B----4-:R-:W4:Y:S01]  /*7afd0*/  LDL.LU R10, [R1+0x23fc] ;  /* 0x0023fc00010a7983 */ /* 0x010f220000300800 */
[----:B-1----:R-:W-:Y:S01]  /*7afe0*/  IMAD.MOV.U32 R5, RZ, RZ, R9 ;  /* 0x000000ffff057224 */ /* 0x002fe200078e0009 */
[----:B------:R-:W-:Y:S01]  /*7aff0*/  MOV R4, R8 ;  /* 0x0000000800047202 */ /* 0x000fe20000000f00 */
[----:B------:R-:W-:Y:S01]  /*7b000*/  UISETP.GT.AND UP1, UPT, UR18, 0x68, UPT ;  /* 0x000000681200788c */ /* 0x000fe2000bf24270 */
[----:B------:R-:W4:Y:S04]  /*7b010*/  LDL.LU R9, [R1+0x2400] ;  /* 0x0024000001097983 */ /* 0x000f280000300800 */
[----:B------:R-:W4:Y:S01]  /*7b020*/  LDL.LU R8, [R1+0x2404] ;  /* 0x0024040001087983 */ /* 0x000f220000300800 */
[----:B------:R-:W-:-:S03]  /*7b030*/  USEL UR12, URZ, 0x4, !UP1 ;  /* 0x000000043f0c7887 */ /* 0x000fc6000c800000 */
[----:B------:R1:W-:Y:S01]  /*7b040*/  LDGSTS.E [R3+0xc980], desc[UR14][R4.64], P1 ;  /* 0x0c98000004037fae */ /* 0x0003e2000892184e */
[----:B------:R-:W-:Y:S01]  /*7b050*/  USEL UR12, UR12, URZ, !UP0 ;  /* 0x0000003f0c0c7287 */ /* 0x000fe2000c000000 */
[----:B--2---:R-:W-:-:S05]  /*7b060*/  IADD3 R19, P1, R19, UR16, RZ ;  /* 0x0000001013137c10 */ /* 0x004fca000ff3e0ff */
[----:B------:R-:W-:Y:S02]  /*7b070*/  ISETP.NE.U32.AND P0, PT, RZ, UR12, PT ;  /* 0x0000000cff007c0c */ /* 0x000fe4000bf05070 */
[----:B------:R-:W-:Y:S02]  /*7b080*/  IADD3.X R24, R24, UR8, RZ, P1, !PT ;  /* 0x0000000818187c10 */ /* 0x000fe40008ffe4ff */
[----:B------:R-:W-:Y:S02]  /*7b090*/  IADD3 R17, P2, R17, UR16, RZ ;  /* 0x0000001011117c10 */ /* 0x000fe4000ff5e0ff */
[----:B-1----:R-:W-:Y:S01]  /*7b0a0*/  MOV R4, R19 ;  /* 0x0000001300047202 */ /* 0x002fe20000000f00 */
[----:B------:R-:W-:Y:S01]  /*7b0b0*/  IMAD.MOV.U32 R5, RZ, RZ, R24 ;  /* 0x000000ffff057224 */ /* 0x000fe200078e0018 */
[----:B------:R-:W-:Y:S02]  /*7b0c0*/  IADD3.X R18, R18, UR8, RZ, P2, !PT ;  /* 0x0000000812127c10 */ /* 0x000fe400097fe4ff */
[----:B------:R-:W-:-:S03]  /*7b0d0*/  IADD3 R11, P1, R11, UR16, RZ ;  /* 0x000000100b0b7c10 */ /* 0x000fc6000ff3e0ff */
[----:B------:R1:W-:Y:S04]  /*7b0e0*/  LDGSTS.E [R3+0xd000], desc[UR14][R4.64], P0 ;  /* 0x0d00000004037fae */ /* 0x0003e8000812184e */
[----:B------:R-:W-:Y:S04]  /*7b0f0*/  STL [R1+0x2374], R19 ;  /* 0x0023741301007387 */ /* 0x000fe80000100800 */
[----:B------:R-:W-:Y:S04]  /*7b100*/  STL [R1+0x2370], R24 ;  /* 0x0023701801007387 */ /* 0x000fe80000100800 */
[----:B------:R-:W-:Y:S04]  /*7b110*/  STL [R1+0x237c], R17 ;  /* 0x00237c1101007387 */ /* 0x000fe80000100800 */
[----:B------:R-:W-:Y:S04]  /*7b120*/  STL [R1+0x2378], R18 ;  /* 0x0023781201007387 */ /* 0x000fe80000100800 */
[----:B------:R-:W-:Y:S01]  /*7b130*/  STL [R1+0x2384], R11 ;  /* 0x0023840b01007387 */ /* 0x000fe20000100800 */
[----:B------:R-:W-:Y:S01]  /*7b140*/  UISETP.GT.AND UP1, UPT, UR18, 0x6c, UPT ;  /* 0x0000006c1200788c */ /* 0x000fe2000bf24270 */
[----:B-1----:R-:W-:Y:S01]  /*7b150*/  MOV R4, R17 ;  /* 0x0000001100047202 */ /* 0x002fe20000000f00 */
[----:B------:R-:W-:-:S05]  /*7b160*/  IMAD.MOV.U32 R5, RZ, RZ, R18 ;  /* 0x000000ffff057224 */ /* 0x000fca00078e0012 */
[----:B------:R1:W-:Y:S01]  /*7b170*/  LDGSTS.E [R3+0xd080], desc[UR14][R4.64], P0 ;  /* 0x0d08000004037fae */ /* 0x0003e2000812184e */
[----:B------:R-:W-:-:S04]  /*7b180*/  USEL UR12, URZ, 0x4, !UP1 ;  /* 0x000000043f0c7887 */ /* 0x000fc8000c800000 */
[----:B------:R-:W-:Y:S01]  /*7b190*/  USEL UR12, UR12, URZ, !UP0 ;  /* 0x0000003f0c0c7287 */ /* 0x000fe2000c000000 */
[----:B-1----:R-:W-:Y:S02]  /*7b1a0*/  MOV R4, R11 ;  /* 0x0000000b00047202 */ /* 0x002fe40000000f00 */
[----:B---3--:R-:W-:-:S05]  /*7b1b0*/  IADD3.X R12, R12, UR8, RZ, P1, !PT ;  /* 0x000000080c0c7c10 */ /* 0x008fca0008ffe4ff */
[----:B------:R1:W-:Y:S01]  /*7b1c0*/  STL [R1+0x2380], R12 ;  /* 0x0023800c01007387 */ /* 0x0003e20000100800 */
[----:B------:R-:W-:Y:S01]  /*7b1d0*/  IMAD.MOV.U32 R5, RZ, RZ, R12 ;  /* 0x000000ffff057224 */ /* 0x000fe200078e000c */
[----:B------:R-:W-:-:S04]  /*7b1e0*/  ISETP.NE.U32.AND P1, PT, RZ, UR12, PT ;  /* 0x0000000cff007c0c */ /* 0x000fc8000bf25070 */
[----:B------:R2:W-:Y:S04]  /*7b1f0*/  LDGSTS.E [R3+0xd100], desc[UR14][R4.64], P0 ;  /* 0x0d10000004037fae */ /* 0x0005e8000812184e */
[----:B-1----:R-:W3:Y:S04]  /*7b200*/  LDL.LU R12, [R1+0x2408] ;  /* 0x00240800010c7983 */ /* 0x002ee80000300800 */
[----:B------:R-:W3:Y:S01]  /*7b210*/  LDL.LU R11, [R1+0x240c] ;  /* 0x00240c00010b7983 */ /* 0x000ee20000300800 */
[----:B------:R-:W-:-:S04]  /*7b220*/  IADD3 R7, P2, R7, UR16, RZ ;  /* 0x0000001007077c10 */ /* 0x000fc8000ff5e0ff */
[----:B------:R-:W-:Y:S02]  /*7b230*/  IADD3.X R16, R16, UR8, RZ, P2, !PT ;  /* 0x0000000810107c10 */ /* 0x000fe400097fe4ff */
[----:B------:R-:W-:Y:S02]  /*7b240*/  IADD3 R14, P3, R14, UR16, RZ ;  /* 0x000000100e0e7c10 */ /* 0x000fe4000ff7e0ff */
[----:B--2---:R-:W-:Y:S01]  /*7b250*/  MOV R4, R7 ;  /* 0x0000000700047202 */ /* 0x004fe20000000f00 */
[----:B------:R1:W-:Y:S01]  /*7b260*/  STL [R1+0x238c], R7 ;  /* 0x00238c0701007387 */ /* 0x0003e20000100800 */
[----:B------:R-:W-:Y:S01]  /*7b270*/  IMAD.MOV.U32 R5, RZ, RZ, R16 ;  /* 0x000000ffff057224 */ /* 0x000fe200078e0010 */
[----:B------:R-:W-:Y:S02]  /*7b280*/  IADD3.X R15, R15, UR8, RZ, P3, !PT ;  /* 0x000000080f0f7c10 */ /* 0x000fe40009ffe4ff */
[----:B------:R-:W-:Y:S04]  /*7b290*/  STL [R1+0x2388], R16 ;  /* 0x0023881001007387 */ /* 0x000fe80000100800 */
[----:B------:R-:W-:Y:S04]  /*7b2a0*/  STL [R1+0x23f4], R14 ;  /* 0x0023f40e01007387 */ /* 0x000fe80000100800 */
[----:B------:R-:W2:Y:S04]  /*7b2b0*/  LDL.LU R19, [R1+0x2474] ;  /* 0x0024740001137983 */ /* 0x000ea80000300800 */
[----:B------:R4:W-:Y:S04]  /*7b2c0*/  LDGSTS.E [R3+0xd180], desc[UR14][R4.64], P0 ;  /* 0x0d18000004037fae */ /* 0x0009e8000812184e */
[----:B------:R-:W-:Y:S04]  /*7b2d0*/  STL [R1+0x23f0], R15 ;  /* 0x0023f00f01007387 */ /* 0x000fe80000100800 */
[----:B-1----:R-:W2:Y:S04]  /*7b2e0*/  LDL.LU R7, [R1+0x247c] ;  /* 0x00247c0001077983 */ /* 0x002ea80000300800 */
[----:B------:R-:W2:Y:S04]  /*7b2f0*/  LDL.LU R24, [R1+0x2470] ;  /* 0x0024700001187983 */ /* 0x000ea80000300800 */
[----:B------:R-:W2:Y:S01]  /*7b300*/  LDL.LU R18, [R1+0x2478] ;  /* 0x0024780001127983 */ /* 0x000ea20000300800 */
[----:B----4-:R-:W-:Y:S01]  /*7b310*/  MOV R4, R14 ;  /* 0x0000000e00047202 */ /* 0x010fe20000000f00 */
[----:B------:R-:W-:-:S05]  /*7b320*/  IMAD.MOV.U32 R5, RZ, RZ, R15 ;  /* 0x000000ffff057224 */ /* 0x000fca00078e000f */
[----:B------:R1:W-:Y:S01]  /*7b330*/  LDGSTS.E [R3+0xd800], desc[UR14][R4.64], P1 ;  /* 0x0d80000004037fae */ /* 0x0003e2000892184e */
[----:B------:R-:W-:-:S04]  /*7b340*/  IADD3 R10, P0, R10, UR16, RZ ;  /* 0x000000100a0a7c10 */ /* 0x000fc8000ff1e0ff */
[----:B------:R-:W-:Y:S01]  /*7b350*/  IADD3.X R13, R13, UR8, RZ, P0, !PT ;  /* 0x000000080d0d7c10 */ /* 0x000fe200087fe4ff */
[----:B------:R4:W-:Y:S01]  /*7b360*/  STL [R1+0x23fc], R10 ;  /* 0x0023fc0a01007387 */ /* 0x0009e20000100800 */
[----:B------:R-:W-:-:S03]  /*7b370*/  IADD3 R8, P2, R8, UR16, RZ ;  /* 0x0000001008087c10 */ /* 0x000fc6000ff5e0ff */
[----:B------:R-:W-:Y:S01]  /*7b380*/  STL [R1+0x23f8], R13 ;  /* 0x0023f80d01007387 */ /* 0x000fe20000100800 */
[----:B-1----:R-:W-:Y:S02]  /*7b390*/  MOV R4, R10 ;  /* 0x0000000a00047202 */ /* 0x002fe40000000f00 */
[----:B------:R-:W-:Y:S01]  /*7b3a0*/  IADD3.X R9, R9, UR8, RZ, P2, !PT ;  /* 0x0000000809097c10 */ /* 0x000fe200097fe4ff */
[----:B------:R1:W-:Y:S04]  /*7b3b0*/  STL [R1+0x2404], R8 ;  /* 0x0024040801007387 */ /* 0x0003e80000100800 */
[----:B----4-:R-:W4:Y:S04]  /*7b3c0*/  LDL.LU R10, [R1+0x2484] ;  /* 0x00248400010a7983 */ /* 0x010f280000300800 */
[----:B------:R1:W-:Y:S04]  /*7b3d0*/  STL [R1+0x2400], R9 ;  /* 0x0024000901007387 */ /* 0x0003e80000100800 */
[----:B------:R-:W4:Y:S01]  /*7b3e0*/  LDL.LU R17, [R1+0x2480] ;  /* 0x0024800001117983 */ /* 0x000f220000300800 */
[----:B------:R-:W-:-:S03]  /*7b3f0*/  IMAD.MOV.U32 R5, RZ, RZ, R13 ;  /* 0x000000ffff057224 */ /* 0x000fc600078e000d */
[----:B------:R-:W4:Y:S04]  /*7b400*/  LDL.LU R16, [R1+0x2488] ;  /* 0x0024880001107983 */ /* 0x000f280000300800 */
[----:B------:R1:W-:Y:S02]  /*7b410*/  LDGSTS.E [R3+0xd880], desc[UR14][R4.64], P1 ;  /* 0x0d88000004037fae */ /* 0x0003e4000892184e */
[----:B-1----:R-:W-:Y:S02]  /*7b420*/  MOV R4, R8 ;  /* 0x0000000800047202 */ /* 0x002fe40000000f00 */
[----:B------:R-:W4:Y:S01]  /*7b430*/  LDL.LU R8, [R1+0x248c] ;  /* 0x00248c0001087983 */ /* 0x000f220000300800 */
[----:B------:R-:W-:-:S03]  /*7b440*/  IMAD.MOV.U32 R5, RZ, RZ, R9 ;  /* 0x000000ffff057224 */ /* 0x000fc600078e0009 */
[----:B------:R-:W4:Y:S04]  /*7b450*/  LDL.LU R15, [R1+0x24f0] ;  /* 0x0024f000010f7983 */ /* 0x000f280000300800 */
[----:B------:R-:W4:Y:S01]  /*7b460*/  LDL.LU R9, [R1+0x24f4] ;  /* 0x0024f40001097983 */ /* 0x000f220000300800 */
[----:B------:R-:W-:-:S03]  /*7b470*/  UISETP.GT.AND UP1, UPT, UR18, 0x70, UPT ;  /* 0x000000701200788c */ /* 0x000fc6000bf24270 */
[----:B------:R1:W-:Y:S01]  /*7b480*/  LDGSTS.E [R3+0xd900], desc[UR14][R4.64], P1 ;  /* 0x0d90000004037fae */ /* 0x0003e2000892184e */
[----:B------:R-:W-:-:S04]  /*7b490*/  USEL UR12, URZ, 0x4, !UP1 ;  /* 0x000000043f0c7887 */ /* 0x000fc8000c800000 */
[----:B------:R-:W-:Y:S01]  /*7b4a0*/  USEL UR12, UR12, URZ, !UP0 ;  /* 0x0000003f0c0c7287 */ /* 0x000fe2000c000000 */
[----:B---3--:R-:W-:-:S04]  /*7b4b0*/  IADD3 R11, P0, R11, UR16, RZ ;  /* 0x000000100b0b7c10 */ /* 0x008fc8000ff1e0ff */
[----:B------:R-:W-:Y:S02]  /*7b4c0*/  IADD3.X R12, R12, UR8, RZ, P0, !PT ;  /* 0x000000080c0c7c10 */ /* 0x000fe400087fe4ff */
[----:B-1----:R-:W-:-:S03]  /*7b4d0*/  MOV R4, R11 ;  /* 0x0000000b00047202 */ /* 0x002fc60000000f00 */
[----:B------:R-:W-:Y:S01]  /*7b4e0*/  IMAD.MOV.U32 R5, RZ, RZ, R12 ;  /* 0x000000ffff057224 */ /* 0x000fe200078e000c */
[----:B------:R-:W-:-:S04]  /*7b4f0*/  ISETP.NE.U32.AND P0, PT, RZ, UR12, PT ;  /* 0x0000000cff007c0c */ /* 0x000fc8000bf05070 */
[----:B------:R1:W-:Y:S01]  /*7b500*/  LDGSTS.E [R3+0xd980], desc[UR14][R4.64], P1 ;  /* 0x0d98000004037fae */ /* 0x0003e2000892184e */
[----:B--2---:R-:W-:-:S03]  /*7b510*/  IADD3 R19, P1, R19, UR16, RZ ;  /* 0x0000001013137c10 */ /* 0x004fc6000ff3e0ff */
[----:B------:R-:W-:Y:S04]  /*7b520*/  STL [R1+0x240c], R11 ;  /* 0x00240c0b01007387 */ /* 0x000fe80000100800 */
[----:B------:R2:W-:Y:S04]  /*7b530*/  STL [R1+0x2408], R12 ;  /* 0x0024080c01007387 */ /* 0x0005e80000100800 */
[----:B------:R-:W3:Y:S01]  /*7b540*/  LDL.LU R14, [R1+0x24f8] ;  /* 0x0024f800010e7983 */ /* 0x000ee20000300800 */
[----:B------:R-:W-:Y:S02]  /*7b550*/  IADD3.X R24, R24, UR8, RZ, P1, !PT ;  /* 0x0000000818187c10 */ /* 0x000fe40008ffe4ff */
[----:B------:R-:W-:-:S02]  /*7b560*/  IADD3 R7, P2, R7, UR16, RZ ;  /* 0x0000001007077c10 */ /* 0x000fc4000ff5e0ff */
[----:B-1----:R-:W-:Y:S01]  /*7b570*/  MOV R4, R19 ;  /* 0x0000001300047202 */ /* 0x002fe20000000f00 */
[----:B------:R-:W-:Y:S01]  /*7b580*/  IMAD.MOV.U32 R5, RZ, RZ, R24 ;  /* 0x000000ffff057224 */ /* 0x000fe200078e0018 */
[----:B--2---:R-:W2:Y:S01]  /*7b590*/  LDL.LU R12, [R1+0x24fc] ;  /* 0x0024fc00010c7983 */ /* 0x004ea20000300800 */
[----:B------:R-:W-:-:S03]  /*7b5a0*/  IADD3.X R18, R18, UR8, RZ, P2, !PT ;  /* 0x0000000812127c10 */ /* 0x000fc600097fe4ff */
[----:B------:R-:W3:Y:S04]  /*7b5b0*/  LDL.LU R13, [R1+0x2500] ;  /* 0x00250000010d7983 */ /* 0x000ee80000300800 */
[----:B------:R-:W3:Y:S04]  /*7b5c0*/  LDL.LU R11, [R1+0x2504] ;  /* 0x00250400010b7983 */ /* 0x000ee80000300800 */
[----:B------:R-:W-:Y:S04]  /*7b5d0*/  STL [R1+0x2474], R19 ;  /* 0x0024741301007387 */ /* 0x000fe80000100800 */
[----:B------:R1:W-:Y:S04]  /*7b5e0*/  LDGSTS.E [R3+0xe000], desc[UR14][R4.64], P0 ;  /* 0x0e00000004037fae */ /* 0x0003e8000812184e */
[----:B------:R-:W-:Y:S04]  /*7b5f0*/  STL [R1+0x2470], R24 ;  /* 0x0024701801007387 */ /* 0x000fe80000100800 */
[----:B------:R1:W-:Y:S04]  /*7b600*/  STL [R1+0x247c], R7 ;  /* 0x00247c0701007387 */ /* 0x0003e80000100800 */
[----:B------:R-:W-:Y:S01]  /*7b610*/  STL [R1+0x2478], R18 ;  /* 0x0024781201007387 */ /* 0x000fe20000100800 */
[----:B-1----:R-:W-:Y:S01]  /*7b620*/  MOV R4, R7 ;  /* 0x0000000700047202 */ /* 0x002fe20000000f00 */
[----:B------:R-:W-:-:S02]  /*7b630*/  IMAD.MOV.U32 R5, RZ, RZ, R18 ;  /* 0x000000ffff057224 */ /* 0x000fc400078e0012 */
[----:B------:R-:W3:Y:S04]  /*7b640*/  LDL.LU R7, [R1+0x250c] ;  /* 0x00250c0001077983 */ /* 0x000ee80000300800 */
[----:B------:R1:W-:Y:S01]  /*7b650*/  LDGSTS.E [R3+0xe080], desc[UR14][R4.64], P0 ;  /* 0x0e08000004037fae */ /* 0x0003e2000812184e */
[----:B----4-:R-:W-:-:S04]  /*7b660*/  IADD3 R10, P1, R10, UR16, RZ ;  /* 0x000000100a0a7c10 */ /* 0x010fc8000ff3e0ff */
[----:B------:R-:W-:Y:S01]  /*7b670*/  IADD3.X R17, R17, UR8, RZ, P1, !PT ;  /* 0x0000000811117c10 */ /* 0x000fe20008ffe4ff */
[----:B------:R4:W-:Y:S01]  /*7b680*/  STL [R1+0x2484], R10 ;  /* 0x0024840a01007387 */ /* 0x0009e20000100800 */
[----:B-1----:R-:W-:-:S03]  /*7b690*/  MOV R4, R10 ;  /* 0x0000000a00047202 */ /* 0x002fc60000000f00 */
[----:B------:R-:W-:Y:S04]  /*7b6a0*/  STL [R1+0x2480], R17 ;  /* 0x0024801101007387 */ /* 0x000fe80000100800 */
[----:B----4-:R-:W4:Y:S01]  /*7b6b0*/  LDL.LU R10, [R1+0x2508] ;  /* 0x00250800010a7983 */ /* 0x010f220000300800 */
[----:B------:R-:W-:-:S05]  /*7b6c0*/  IMAD.MOV.U32 R5, RZ, RZ, R17 ;  /* 0x000000ffff057224 */ /* 0x000fca00078e0011 */
[----:B------:R1:W-:Y:S01]  /*7b6d0*/  LDGSTS.E [R3+0xe100], desc[UR14][R4.64], P0 ;  /* 0x0e10000004037fae */ /* 0x0003e2000812184e */
[----:B------:R-:W-:Y:S02]  /*7b6e0*/  IADD3 R8, P2, R8, UR16, RZ ;  /* 0x0000001008087c10 */ /* 0x000fe4000ff5e0ff */
[----:B------:R-:W-:Y:S02]  /*7b6f0*/  IADD3 R9, P3, R9, UR16, RZ ;  /* 0x0000001009097c10 */ /* 0x000fe4000ff7e0ff */
[----:B------:R-:W-:Y:S01]  /*7b700*/  IADD3.X R16, R16, UR8, RZ, P2, !PT ;  /* 0x0000000810107c10 */ /* 0x000fe200097fe4ff */
[----:B------:R1:W-:Y:S01]  /*7b710*/  STL [R1+0x248c], R8 ;  /* 0x00248c0801007387 */ /* 0x0003e20000100800 */
[----:B------:R-:W-:-:S03]  /*7b720*/  IADD3.X R15, R15, UR8, RZ, P3, !PT ;  /* 0x000000080f0f7c10 */ /* 0x000fc60009ffe4ff */
[----:B------:R-:W-:Y:S04]  /*7b730*/  STL [R1+0x2488], R16 ;  /* 0x0024881001007387 */ /* 0x000fe80000100800 */
[----:B------:R1:W-:Y:S04]  /*7b740*/  STL [R1+0x24f4], R9 ;  /* 0x0024f40901007387 */ /* 0x0003e80000100800 */
[----:B------:R-:W4:Y:S01]  /*7b750*/  LDL.LU R19, [R1+0x2574] ;  /* 0x0025740001137983 */ /* 0x000f220000300800 */
[----:B-1----:R-:W-:-:S03]  /*7b760*/  MOV R4, R8 ;  /* 0x0000000800047202 */ /* 0x002fc60000000f00 */
[----:B------:R-:W-:Y:S01]  /*7b770*/  STL [R1+0x24f0], R15 ;  /* 0x0024f00f01007387 */ /* 0x000fe20000100800 */
[----:B------:R-:W-:-:S03]  /*7b780*/  IMAD.MOV.U32 R5, RZ, RZ, R16 ;  /* 0x000000ffff057224 */ /* 0x000fc600078e0010 */
[----:B------:R-:W4:Y:S04]  /*7b790*/  LDL.LU R8, [R1+0x257c] ;  /* 0x00257c0001087983 */ /* 0x000f280000300800 */
[----:B------:R-:W4:Y:S04]  /*7b7a0*/  LDL.LU R24, [R1+0x2570] ;  /* 0x0025700001187983 */ /* 0x000f280000300800 */
[----:B------:R1:W-:Y:S02]  /*7b7b0*/  LDGSTS.E [R3+0xe180], desc[UR14][R4.64], P0 ;  /* 0x0e18000004037fae */ /* 0x0003e4000812184e */
[----:B-1----:R-:W-:-:S02]  /*7b7c0*/  MOV R4, R9 ;  /* 0x0000000900047202 */ /* 0x002fc40000000f00 */
[----:B------:R-:W4:Y:S01]  /*7b7d0*/  LDL.LU R9, [R1+0x2578] ;  /* 0x0025780001097983 */ /* 0x000f220000300800 */
[----:B------:R-:W-:-:S04]  /*7b7e0*/  UISETP.GT.AND UP1, UPT, UR18, 0x74, UPT ;  /* 0x000000741200788c */ /* 0x000fc8000bf24270 */
[----:B------:R-:W-:-:S04]  /*7b7f0*/  USEL UR12, URZ, 0x4, !UP1 ;  /* 0x000000043f0c7887 */ /* 0x000fc8000c800000 */
[----:B------:R-:W-:-:S06]  /*7b800*/  USEL UR12, UR12, URZ, !UP0 ;  /* 0x0000003f0c0c7287 */ /* 0x000fcc000c000000 */
[----:B------:R-:W-:Y:S01]  /*7b810*/  ISETP.NE.U32.AND P1, PT, RZ, UR12, PT ;  /* 0x0000000cff007c0c */ /* 0x000fe2000bf25070 */
[----:B------:R-:W-:-:S12]  /*7b820*/  IMAD.MOV.U32 R5, RZ, RZ, R15 ;  /* 0x000000ffff057224 */ /* 0x000fd800078e000f */
[----:B------:R1:W-:Y:S01]  /*7b830*/  LDGSTS.E [R3+0xe800], desc[UR14][R4.64], P1 ;  /* 0x0e80000004037fae */ /* 0x0003e2000892184e */
[----:B------:R-:W-:-:S04]  /*7b840*/  UISETP.GT.AND UP1, UPT, UR18, 0x78, UPT ;  /* 0x000000781200788c */ /* 0x000fc8000bf24270 */
[----:B------:R-:W-:-:S04]  /*7b850*/  USEL UR12, URZ, 0x4, !UP1 ;  /* 0x000000043f0c7887 */ /* 0x000fc8000c800000 */
[----:B------:R-:W-:Y:S01]  /*7b860*/  USEL UR12, UR12, URZ, !UP0 ;  /* 0x0000003f0c0c7287 */ /* 0x000fe2000c000000 */
[----:B--2---:R-:W-:Y:S02]  /*7b870*/  IADD3 R12, P0, R12, UR16, RZ ;  /* 0x000000100c0c7c10 */ /* 0x004fe4000ff1e0ff */
[----:B---3--:R-:W-:Y:S02]  /*7b880*/  IADD3 R11, P2, R11, UR16, RZ ;  /* 0x000000100b0b7c10 */ /* 0x008fe4000ff5e0ff */
[----:B------:R-:W-:Y:S01]  /*7b890*/  IADD3.X R14, R14, UR8, RZ, P0, !PT ;  /* 0x000000080e0e7c10 */ /* 0x000fe200087fe4ff */
[----:B------:R2:W-:Y:S01]  /*7b8a0*/  STL [R1+0x24fc], R12 ;  /* 0x0024fc0c01007387 */ /* 0x0005e20000100800 */
[----:B-1----:R-:W-:Y:S02]  /*7b8b0*/  MOV R4, R12 ;  /* 0x0000000c00047202 */ /* 0x002fe40000000f00 */
[----:B------:R-:W-:Y:S01]  /*7b8c0*/  IADD3.X R13, R13, UR8, RZ, P2, !PT ;  /* 0x000000080d0d7c10 */ /* 0x000fe200097fe4ff */
[----:B------:R1:W-:Y:S04]  /*7b8d0*/  STL [R1+0x24f8], R14 ;  /* 0x0024f80e01007387 */ /* 0x0003e80000100800 */
[----:B------:R-:W-:Y:S01]  /*7b8e0*/  STL [R1+0x2504], R11 ;  /* 0x0025040b01007387 */ /* 0x000fe20000100800 */
[----:B------:R-:W-:-:S03]  /*7b8f0*/  IMAD.MOV.U32 R5, RZ, RZ, R14 ;  /* 0x000000ffff057224 */ /* 0x000fc600078e000e */
[----:B--2---:R-:W2:Y:S04]  /*7b900*/  LDL.LU R12, [R1+0x2584] ;  /* 0x00258400010c7983 */ /* 0x004ea80000300800 */
[----:B------:R3:W-:Y:S04]  /*7b910*/  STL [R1+0x2500], R13 ;  /* 0x0025000d01007387 */ /* 0x0007e80000100800 */
[----:B------:R3:W-:Y:S04]  /*7b920*/  LDGSTS.E [R3+0xe880], desc[UR14][R4.64], P1 ;  /* 0x0e88000004037fae */ /* 0x0007e8000892184e */
[----:B-1----:R-:W2:Y:S01]  /*7b930*/  LDL.LU R14, [R1+0x2580] ;  /* 0x00258000010e7983 */ /* 0x002ea20000300800 */
[----:B------:R-:W-:-:S03]  /*7b940*/  IADD3 R7, P0, R7, UR16, RZ ;  /* 0x0000001007077c10 */ /* 0x000fc6000ff1e0ff */
[----:B------:R-:W2:Y:S04]  /*7b950*/  LDL.LU R17, [R1+0x258c] ;  /* 0x00258c0001117983 */ /* 0x000ea80000300800 */
[----:B------:R-:W2:Y:S04]  /*7b960*/  LDL.LU R15, [R1+0x25f4] ;  /* 0x0025f400010f7983 */ /* 0x000ea80000300800 */
[----:B------:R1:W-:Y:S01]  /*7b970*/  STL [R1+0x250c], R7 ;  /* 0x00250c0701007387 */ /* 0x0003e20000100800 */
[----:B---3--:R-:W-:Y:S01]  /*7b980*/  MOV R4, R11 ;  /* 0x0000000b00047202 */ /* 0x008fe20000000f00 */
[----:B------:R-:W-:-:S05]  /*7b990*/  IMAD.MOV.U32 R5, RZ, RZ, R13 ;  /* 0x000000ffff057224 */ /* 0x000fca00078e000d */
[----:B------:R3:W-:Y:S02]  /*7b9a0*/  LDGSTS.E [R3+0xe900], desc[UR14][R4.64], P1 ;  /* 0x0e90000004037fae */ /* 0x0007e4000892184e */
[----:B---3--:R-:W-:Y:S02]  /*7b9b0*/  MOV R4, R7 ;  /* 0x0000000700047202 */ /* 0x008fe40000000f00 */
[----:B----4-:R-:W-:-:S05]  /*7b9c0*/  IADD3.X R10, R10, UR8, RZ, P0, !PT ;  /* 0x000000080a0a7c10 */ /* 0x010fca00087fe4ff */
[----:B------:R3:W-:Y:S04]  /*7b9d0*/  STL [R1+0x2508], R10 ;  /* 0x0025080a01007387 */ /* 0x0007e80000100800 */
[----:B------:R-:W4:Y:S04]  /*7b9e0*/  LDL.LU R18, [R1+0x2588] ;  /* 0x0025880001127983 */ /* 0x000f280000300800 */
[----:B------:R-:W4:Y:S01]  /*7b9f0*/  LDL.LU R16, [R1+0x25f0] ;  /* 0x0025f00001107983 */ /* 0x000f220000300800 */
[----:B------:R-:W-:-:S03]  /*7ba00*/  IMAD.MOV.U32 R5, RZ, RZ, R10 ;  /* 0x000000ffff057224 */ /* 0x000fc600078e000a */
[----:B------:R-:W4:Y:S04]  /*7ba10*/  LDL.LU R13, [R1+0x25f8] ;  /* 0x0025f800010d7983 */ /* 0x000f280000300800 */
[----:B-1----:R-:W4:Y:S01]  /*7ba20*/  LDL.LU R7, [R1+0x25fc] ;  /* 0x0025fc0001077983 */ /* 0x002f220000300800 */
[----:B------:R-:W-:-:S03]  /*7ba30*/  ISETP.NE.U32.AND P0, PT, RZ, UR12, PT ;  /* 0x0000000cff007c0c */ /* 0x000fc6000bf05070 */
[----:B------:R-:W4:Y:S04]  /*7ba40*/  LDL.LU R11, [R1+0x2600] ;  /* 0x00260000010b7983 */ /* 0x000f280000300800 */
[----:B------:R1:W-:Y:S04]  /*7ba50*/  LDGSTS.E [R3+0xe980], desc[UR14][R4.64], P1 ;  /* 0x0e98000004037fae */ /* 0x0003e8000892184e */
[----:B---3--:R-:W3:Y:S01]  /*7ba60*/  LDL.LU R10, [R1+0x2604] ;  /* 0x00260400010a7983 */ /* 0x008ee20000300800 */
[----:B------:R-:W-:-:S04]  /*7ba70*/  IADD3 R19, P1, R19, UR16, RZ ;  /* 0x0000001013137c10 */ /* 0x000fc8000ff3e0ff */
[----:B------:R-:W-:Y:S02]  /*7ba80*/  IADD3.X R24, R24, UR8, RZ, P1, !PT ;  /* 0x0000000818187c10 */ /* 0x000fe40008ffe4ff */
[----:B------:R-:W-:Y:S02]  /*7ba90*/  IADD3 R8, P2, R8, UR16, RZ ;  /* 0x0000001008087c10 */ /* 0x000fe4000ff5e0ff */
[----:B-1----:R-:W-:Y:S01]  /*7baa0*/  MOV R4, R19 ;  /* 0x0000001300047202 */ /* 0x002fe20000000f00 */
[----:B------:R-:W-:Y:S01]  /*7bab0*/  IMAD.MOV.U32 R5, RZ, RZ, R24 ;  /* 0x000000ffff057224 */ /* 0x000fe200078e0018 */
[----:B------:R-:W-:Y:S04]  /*7bac0*/  STL [R1+0x2574], R19 ;  /* 0x0025741301007387 */ /* 0x000fe80000100800 */
[----:B------:R-:W-:Y:S04]  /*7bad0*/  STL [R1+0x2570], R24 ;  /* 0x0025701801007387 */ /* 0x000fe80000100800 */
[----:B------:R-:W-:Y:S04]  /*7bae0*/  STL [R1+0x257c], R8 ;  /* 0x00257c0801007387 */ /* 0x000fe80000100800 */
[----:B------:R1:W-:Y:S01]  /*7baf0*/  LDGSTS.E [R3+0xf000], desc[UR14][R4.64], P0 ;  /* 0x0f00000004037fae */ /* 0x0003e2000812184e */
[----:B------:R-:W-:-:S05]  /*7bb00*/  IADD3.X R9, R9, UR8, RZ, P2, !PT ;  /* 0x0000000809097c10 */ /* 0x000fca00097fe4ff */
[----:B------:R1:W-:Y:S02]  /*7bb10*/  STL [R1+0x2578], R9 ;  /* 0x0025780901007387 */ /* 0x0003e40000100800 */
[----:B-1----:R-:W-:Y:S01]  /*7bb20*/  IMAD.MOV.U32 R5, RZ, RZ, R9 ;  /* 0x000000ffff057224 */ /* 0x002fe200078e0009 */
[----:B------:R-:W-:Y:S01]  /*7bb30*/  MOV R4, R8 ;  /* 0x0000000800047202 */ /* 0x000fe20000000f00 */
[----:B------:R-:W-:Y:S01]  /*7bb40*/  UISETP.GT.AND UP1, UPT, UR18, 0x7c, UPT ;  /* 0x0000007c1200788c */ /* 0x000fe2000bf24270 */
[----:B------:R-:W3:Y:S04]  /*7bb50*/  LDL.LU R9, [R1+0x2608] ;  /* 0x0026080001097983 */ /* 0x000ee80000300800 */
[----:B------:R-:W3:Y:S01]  /*7bb60*/  LDL.LU R8, [R1+0x260c] ;  /* 0x00260c0001087983 */ /* 0x000ee20000300800 */
[----:B------:R-:W-:-:S03]  /*7bb70*/  USEL UR12, URZ, 0x4, !UP1 ;  /* 0x000000043f0c7887 */ /* 0x000fc6000c800000 */
[----:B------:R1:W-:Y:S01]  /*7bb80*/  LDGSTS.E [R3+0xf080], desc[UR14][R4.64], P0 ;  /* 0x0f08000004037fae */ /* 0x0003e2000812184e */
[----:B------:R-:W-:Y:S01]  /*7bb90*/  USEL UR12, UR12, URZ, !UP0 ;  /* 0x0000003f0c0c7287 */ /* 0x000fe2000c000000 */
[----:B--2---:R-:W-:-:S04]  /*7bba0*/  IADD3 R12, P1, R12, UR16, RZ ;  /* 0x000000100c0c7c10 */ /* 0x004fc8000ff3e0ff */
[----:B------:R-:W-:Y:S02]  /*7bbb0*/  IADD3.X R14, R14, UR8, RZ, P1, !PT ;  /* 0x000000080e0e7c10 */ /* 0x000fe40008ffe4ff */
[----:B------:R-:W-:Y:S02]  /*7bbc0*/  IADD3 R17, P2, R17, UR16, RZ ;  /* 0x0000001011117c10 */ /* 0x000fe4000ff5e0ff */
[----:B-1----:R-:W-:Y:S01]  /*7bbd0*/  MOV R4, R12 ;  /* 0x0000000c00047202 */ /* 0x002fe20000000f00 */
[----:B------:R-:W-:Y:S01]  /*7bbe0*/  IMAD.MOV.U32 R5, RZ, RZ, R14 ;  /* 0x000000ffff057224 */ /* 0x000fe200078e000e */
[----:B------:R-:W-:Y:S01]  /*7bbf0*/  IADD3 R15, P3, R15, UR16, RZ ;  /* 0x000000100f0f7c10 */ /* 0x000fe2000ff7e0ff */
[----:B------:R-:W-:Y:S04]  /*7bc00*/  STL [R1+0x2584], R12 ;  /* 0x0025840c01007387 */ /* 0x000fe80000100800 */
[----:B------:R1:W-:Y:S04]  /*7bc10*/  LDGSTS.E [R3+0xf100], desc[UR14][R4.64], P0 ;  /* 0x0f10000004037fae */ /* 0x0003e8000812184e */
[----:B------:R2:W-:Y:S01]  /*7bc20*/  STL [R1+0x2580], R14 ;  /* 0x0025800e01007387 */ /* 0x0005e20000100800 */
[----:B------:R-:W-:-:S03]  /*7bc30*/  ISETP.NE.U32.AND P1, PT, RZ, UR12, PT ;  /* 0x0000000cff007c0c */ /* 0x000fc6000bf25070 */
[----:B--2---:R-:W2:Y:S01]  /*7bc40*/  LDL.LU R14, [R1+0x1690] ;  /* 0x00169000010e7983 */ /* 0x004ea20000300800 */
[----:B-1----:R-:W-:-:S03]  /*7bc50*/  MOV R4, R17 ;  /* 0x0000001100047202 */ /* 0x002fc60000000f00 */
[----:B------:R-:W2:Y:S04]  /*7bc60*/  LDL.LU R12, [R1+0x1698] ;  /* 0x00169800010c7983 */ /* 0x000ea80000300800 */
[----:B------:R-:W-:Y:S01]  /*7bc70*/  STL [R1+0x258c], R17 ;  /* 0x00258c1101007387 */ /* 0x000fe20000100800 */
[----:B----4-:R-:W-:Y:S02]  /*7bc80*/  IADD3.X R18, R18, UR8, RZ, P2, !PT ;  /* 0x0000000812127c10 */ /* 0x010fe400097fe4ff */
[----:B------:R-:W-:-:S03]  /*7bc90*/  IADD3.X R16, R16, UR8, RZ, P3, !PT ;  /* 0x0000000810107c10 */ /* 0x000fc60009ffe4ff */
[----:B------:R-:W-:Y:S01]  /*7bca0*/  IMAD.MOV.U32 R5, RZ, RZ, R18 ;  /* 0x000000ffff057224 */ /* 0x000fe200078e0012 */
[----:B------:R-:W-:Y:S04]  /*7bcb0*/  STL [R1+0x2588], R18 ;  /* 0x0025881201007387 */ /* 0x000fe80000100800 */
[----:B------:R1:W-:Y:S04]  /*7bcc0*/  STL [R1+0x25f4], R15 ;  /* 0x0025f40f01007387 */ /* 0x0003e80000100800 */
[----:B------:R-:W-:Y:S04]  /*7bcd0*/  STL [R1+0x25f0], R16 ;  /* 0x0025f01001007387 */ /* 0x000fe80000100800 */
[----:B------:R4:W-:Y:S01]  /*7bce0*/  LDGSTS.E [R3+0xf180], desc[UR14][R4.64], P0 ;  /* 0x0f18000004037fae */ /* 0x0009e2000812184e */
[----:B------:R-:W-:-:S02]  /*7bcf0*/  IADD3 R7, P0, R7, UR16, RZ ;  /* 0x0000001007077c10 */ /* 0x000fc4000ff1e0ff */
[----:B---3--:R-:W-:Y:S02]  /*7bd00*/  IADD3 R10, P2, R10, UR16, RZ ;  /* 0x000000100a0a7c10 */ /* 0x008fe4000ff5e0ff */
[----:B------:R-:W-:Y:S02]  /*7bd10*/  IADD3.X R13, R13, UR8, RZ, P0, !PT ;  /* 0x000000080d0d7c10 */ /* 0x000fe400087fe4ff */
[----:B----4-:R-:W-:Y:S02]  /*7bd20*/  MOV R4, R15 ;  /* 0x0000000f00047202 */ /* 0x010fe40000000f00 */
[----:B-1----:R-:W3:Y:S01]  /*7bd30*/  LDL.LU R15, [R1+0x168c] ;  /* 0x00168c00010f7983 */ /* 0x002ee20000300800 */
[----:B------:R-:W-:-:S03]  /*7bd40*/  IMAD.MOV.U32 R5, RZ, RZ, R16 ;  /* 0x000000ffff057224 */ /* 0x000fc600078e0010 */
[----:B------:R-:W4:Y:S04]  /*7bd50*/  LDL.LU R17, [R1+0x1694] ;  /* 0x0016940001117983 */ /* 0x000f280000300800 */
[----:B------:R1:W-:Y:S01]  /*7bd60*/  STL [R1+0x25fc], R7 ;  /* 0x0025fc0701007387 */ /* 0x0003e20000100800 */
[----:B------:R-:W-:-:S03]  /*7bd70*/  IADD3.X R11, R11, UR8, RZ, P2, !PT ;  /* 0x000000080b0b7c10 */ /* 0x000fc600097fe4ff */
[----:B------:R1:W-:Y:S04]  /*7bd80*/  LDGSTS.E [R3+0xf800], desc[UR14][R4.64], P1 ;  /* 0x0f80000004037fae */ /* 0x0003e8000892184e */
[----:B------:R-:W-:Y:S04]  /*7bd90*/  STL [R1+0x25f8], R13 ;  /* 0x0025f80d01007387 */ /* 0x000fe80000100800 */
[----:B------:R-:W-:Y:S01]  /*7bda0*/  STL [R1+0x2604], R10 ;  /* 0x0026040a01007387 */ /* 0x000fe20000100800 */
[----:B-1----:R-:W-:Y:S01]  /*7bdb0*/  MOV R4, R7 ;  /* 0x0000000700047202 */ /* 0x002fe20000000f00 */
[----:B------:R-:W-:-:S02]  /*7bdc0*/  IMAD.MOV.U32 R5, RZ, RZ, R13 ;  /* 0x000000ffff057224 */ /* 0x000fc400078e000d */
[----:B------:R-:W4:Y:S04]  /*7bdd0*/  LDL.LU R7, [R1+0x16a0] ;  /* 0x0016a00001077983 */ /* 0x000f280000300800 */
[----:B------:R1:W-:Y:S04]  /*7bde0*/  STL [R1+0x2600], R11 ;  /* 0x0026000b01007387 */ /* 0x0003e80000100800 */
[----:B------:R1:W-:Y:S01]  /*7bdf0*/  LDGSTS.E [R3+0xf880], desc[UR14][R4.64], P1 ;  /* 0x0f88000004037fae */ /* 0x0003e2000892184e */
[----:B------:R-:W-:Y:S01]  /*7be00*/  IADD3 R8, P0, R8, UR16, RZ ;  /* 0x0000001008087c10 */ /* 0x000fe2000ff1e0ff */
[----:B-1----:R-:W-:-:S02]  /*7be10*/  IMAD.MOV.U32 R5, RZ, RZ, R11 ;  /* 0x000000ffff057224 */ /* 0x002fc400078e000b */
[----:B------:R-:W4:Y:S01]  /*7be20*/  LDL.LU R11, [R1+0x169c] ;  /* 0x00169c00010b7983 */ /* 0x000f220000300800 */
[----:B------:R-:W-:-:S03]  /*7be30*/  IADD3.X R9, R9, UR8, RZ, P0, !PT ;  /* 0x0000000809097c10 */ /* 0x000fc600087fe4ff */
[----:B------:R-:W-:Y:S01]  /*7be40*/  STL [R1+0x260c], R8 ;  /* 0x00260c0801007387 */ /* 0x000fe20000100800 */
[----:B------:R-:W-:-:S03]  /*7be50*/  MOV R4, R10 ;  /* 0x0000000a00047202 */ /* 0x000fc60000000f00 */
[----:B------:R1:W-:Y:S04]  /*7be60*/  STL [R1+0x2608], R9 ;  /* 0x0026080901007387 */ /* 0x0003e80000100800 */
[----:B------:R-:W4:Y:S04]  /*7be70*/  LDL.LU R18, [R1+0x16a4] ;  /* 0x0016a40001127983 */ /* 0x000f280000300800 */
[----:B------:R-:W4:Y:S04]  /*7be80*/  LDL.LU R13, [R1+0x16a8] ;  /* 0x0016a800010d7983 */ /* 0x000f280000300800 */
[----:B------:R1:W-:Y:S04]  /*7be90*/  LDGSTS.E [R3+0xf900], desc[UR14][R4.64], P1 ;  /* 0x0f90000004037fae */ /* 0x0003e8000892184e */
[----:B------:R-:W4:Y:S01]  /*7bea0*/  LDL.LU R16, [R1+0x170c] ;  /* 0x00170c0001107983 */ /* 0x000f220000300800 */
[----:B-1----:R-:W-:-:S03]  /*7beb0*/  IMAD.MOV.U32 R5, RZ, RZ, R9 ;  /* 0x000000ffff057224 */ /* 0x002fc600078e0009 */
[----:B------:R-:W4:Y:S01]  /*7bec0*/  LDL.LU R9, [R1+0x1710] ;  /* 0x0017100001097983 */ /* 0x000f220000300800 */
[----:B------:R-:W-:Y:S01]  /*7bed0*/  UISETP.GT.AND UP1, UPT, UR18, 0x1, UPT ;  /* 0x000000011200788c */ /* 0x000fe2000bf24270 */
[----:B------:R-:W-:Y:S02]  /*7bee0*/  MOV R4, R8 ;  /* 0x0000000800047202 */ /* 0x000fe40000000f00 */
[----:B------:R-:W4:Y:S04]  /*7bef0*/  LDL.LU R10, [R1+0x1718] ;  /* 0x00171800010a7983 */ /* 0x000f280000300800 */
[----:B------:R-:W4:Y:S01]  /*7bf00*/  LDL.LU R8, [R1+0x1720] ;  /* 0x0017200001087983 */ /* 0x000f220000300800 */
[----:B------:R-:W-:-:S03]  /*7bf10*/  USEL UR12, URZ, 0x4, !UP1 ;  /* 0x000000043f0c7887 */ /* 0x000fc6000c800000 */
[----:B------:R1:W-:Y:S01]  /*7bf20*/  LDGSTS.E [R3+0xf980], desc[UR14][R4.64], P1 ;  /* 0x0f98000004037fae */ /* 0x0003e2000892184e */
[----:B------:R-:W-:Y:S01]  /*7bf30*/  USEL UR12, UR12, URZ, !UP0 ;  /* 0x0000003f0c0c7287 */ /* 0x000fe2000c000000 */
[----:B------:R-:W-:-:S05]  /*7bf40*/  LOP3.LUT R62, R6, 0x20, RZ, 0x3c, !PT ;  /* 0x00000020063e7812 */ /* 0x000fca00078e3cff */
[----:B------:R-:W-:Y:S02]  /*7bf50*/  ISETP.NE.U32.AND P0, PT, RZ, UR12, PT ;  /* 0x0000000cff007c0c */ /* 0x000fe4000bf05070 */
[----:B------:R-:W-:Y:S02]  /*7bf60*/  IADD3 R62, R62, UR13, RZ ;  /* 0x0000000d3e3e7c10 */ /* 0x000fe4000fffe0ff */
[----:B--2---:R-:W-:Y:S02]  /*7bf70*/  IADD3 R14, P1, R14, UR16, RZ ;  /* 0x000000100e0e7c10 */ /* 0x004fe4000ff3e0ff */
[----:B------:R-:W-:-:S03]  /*7bf80*/  IADD3 R12, P2, R12, UR16, RZ ;  /* 0x000000100c0c7c10 */ /* 0x000fc6000ff5e0ff */
[----:B------:R-:W-:Y:S04]  /*7bf90*/  STL [R1+0x1690], R14 ;  /* 0x0016900e01007387 */ /* 0x000fe80000100800 */
[----:B------:R-:W-:Y:S01]  /*7bfa0*/  STL [R1+0x1698], R12 ;  /* 0x0016980c01007387 */ /* 0x000fe20000100800 */
[----:B-1----:R-:W-:Y:S01]  /*7bfb0*/  IMAD.MOV.U32 R4, RZ, RZ, R14 ;  /* 0x000000ffff047224 */ /* 0x002fe200078e000e */
[----:B---3--:R-:W-:-:S04]  /*7bfc0*/  IADD3.X R15, R15, UR8, RZ, P1, !PT ;  /* 0x000000080f0f7c10 */ /* 0x008fc80008ffe4ff */
[----:B------:R-:W-:Y:S01]  /*7bfd0*/  MOV R5, R15 ;  /* 0x0000000f00057202 */ /* 0x000fe20000000f00 */
[----:B------:R1:W-:Y:S01]  /*7bfe0*/  STL [R1+0x168c], R15 ;  /* 0x00168c0f01007387 */ /* 0x0003e20000100800 */
[----:B----4-:R-:W-:-:S03]  /*7bff0*/  IADD3.X R17, R17, UR8, RZ, P2, !PT ;  /* 0x0000000811117c10 */ /* 0x010fc600097fe4ff */
[----:B------:R2:W-:Y:S04]  /*7c000*/  LDGSTS.E [R62+0x200], desc[UR14][R4.64], P0 ;  /* 0x00200000043e7fae */ /* 0x0005e8000812184e */
[----:B-1----:R-:W3:Y:S04]  /*7c010*/  LDL.LU R15, [R1+0x1714] ;  /* 0x00171400010f7983 */ /* 0x002ee80000300800 */
[----:B------:R-:W4:Y:S01]  /*7c020*/  LDL.LU R14, [R1+0x171c] ;  /* 0x00171c00010e7983 */ /* 0x000f220000300800 */
[----:B------:R-:W-:Y:S01]  /*7c030*/  IADD3 R7, P1, R7, UR16, RZ ;  /* 0x0000001007077c10 */ /* 0x000fe2000ff3e0ff */
[----:B--2---:R-:W-:Y:S01]  /*7c040*/  IMAD.MOV.U32 R4, RZ, RZ, R12 ;  /* 0x000000ffff047224 */ /* 0x004fe200078e000c */
[----:B------:R-:W-:Y:S01]  /*7c050*/  MOV R5, R17 ;  /* 0x0000001100057202 */ /* 0x000fe20000000f00 */
[----:B------:R-:W-:Y:S04]  /*7c060*/  STL [R1+0x1694], R17 ;  /* 0x0016941101007387 */ /* 0x000fe80000100800 */
[----:B------:R-:W-:Y:S04]  /*7c070*/  STL [R1+0x16a0], R7 ;  /* 0x0016a00701007387 */ /* 0x000fe80000100800 */
[----:B------:R1:W-:Y:S01]  /*7c080*/  LDGSTS.E [R62+0x280], desc[UR14][R4.64], P0 ;  /* 0x00280000043e7fae */ /* 0x0003e2000812184e */
[----:B------:R-:W-:Y:S01]  /*7c090*/  IADD3.X R11, R11, UR8, RZ, P1, !PT ;  /* 0x000000080b0b7c10 */ /* 0x000fe20008ffe4ff */
[----:B-1----:R-:W-:-:S03]  /*7c0a0*/  IMAD.MOV.U32 R4, RZ, RZ, R7 ;  /* 0x000000ffff047224 */ /* 0x002fc600078e0007 */
[----:B------:R-:W-:Y:S01]  /*7c0b0*/  MOV R5, R11 ;  /* 0x0000000b00057202 */ /* 0x000fe20000000f00 */
[----:B------:R1:W-:Y:S01]  /*7c0c0*/  STL [R1+0x169c], R11 ;  /* 0x00169c0b01007387 */ /* 0x0003e20000100800 */
[----:B------:R-:W-:-:S03]  /*7c0d0*/  IADD3 R13, P2, R13, UR16, RZ ;  /* 0x000000100d0d7c10 */ /* 0x000fc6000ff5e0ff */
[----:B------:R2:W-:Y:S04]  /*7c0e0*/  LDGSTS.E [R62+0x300], desc[UR14][R4.64], P0 ;  /* 0x00300000043e7fae */ /* 0x0005e8000812184e */
[----:B-1----:R-:W4:Y:S04]  /*7c0f0*/  LDL.LU R11, [R1+0x1724] ;  /* 0x00172400010b7983 */ /* 0x002f280000300800 */
[----:B------:R-:W4:Y:S01]  /*7c100*/  LDL.LU R7, [R1+0x1728] ;  /* 0x0017280001077983 */ /* 0x000f220000300800 */
[----:B------:R-:W-:-:S03]  /*7c110*/  IADD3.X R18, R18, UR8, RZ, P2, !PT ;  /* 0x0000000812127c10 */ /* 0x000fc600097fe4ff */
[----:B------:R-:W4:Y:S04]  /*7c120*/  LDL.LU R12, [R1+0x1790] ;  /* 0x00179000010c7983 */ /* 0x000f280000300800 */
[----:B------:R-:W4:Y:S04]  /*7c130*/  LDL.LU R17, [R1+0x1798] ;  /* 0x0017980001117983 */ /* 0x000f280000300800 */
[----:B------:R1:W-:Y:S01]  /*7c140*/  STL [R1+0x16a8], R13 ;  /* 0x0016a80d01007387 */ /* 0x0003e20000100800 */
[----:B------:R-:W-:-:S03]  /*7c150*/  IADD3 R9, P3, R9, UR16, RZ ;  /* 0x0000001009097c10 */ /* 0x000fc6000ff7e0ff */
[----:B------:R1:W-:Y:S01]  /*7c160*/  STL [R1+0x16a4], R18 ;  /* 0x0016a41201007387 */ /* 0x0003e20000100800 */
[----:B--2---:R-:W-:-:S03]  /*7c170*/  IMAD.MOV.U32 R4, RZ, RZ, R13 ;  /* 0x000000ffff047224 */ /* 0x004fc600078e000d */
[----:B------:R2:W-:Y:S04]  /*7c180*/  STL [R1+0x1710], R9 ;  /* 0x0017100901007387 */ /* 0x0005e80000100800 */
[----:B-1----:R-:W4:Y:S01]  /*7c190*/  LDL.LU R13, [R1+0x178c] ;  /* 0x00178c00010d7983 */ /* 0x002f220000300800 */
[----:B------:R-:W-:-:S04]  /*7c1a0*/  UISETP.GT.AND UP1, UPT, UR18, 0x5, UPT ;  /* 0x000000051200788c */ /* 0x000fc8000bf24270 */
[----:B------:R-:W-:-:S04]  /*7c1b0*/  USEL UR12, URZ, 0x4, !UP1 ;  /* 0x000000043f0c7887 */ /* 0x000fc8000c800000 */
[----:B------:R-:W-:Y:S01]  /*7c1c0*/  USEL UR12, UR12, URZ, !UP0 ;  /* 0x0000003f0c0c7287 */ /* 0x000fe2000c000000 */
[----:B------:R-:W-:Y:S02]  /*7c1d0*/  MOV R5, R18 ;  /* 0x0000001200057202 */ /* 0x000fe40000000f00 */
[----:B------:R-:W-:-:S03]  /*7c1e0*/  IADD3.X R16, R16, UR8, RZ, P3, !PT ;  /* 0x0000000810107c10 */ /* 0x000fc60009ffe4ff */
[----:B------:R-:W-:Y:S01]  /*7c1f0*/  ISETP.NE.U32.AND P1, PT, RZ, UR12, PT ;  /* 0x0000000cff007c0c */ /* 0x000fe2000bf25070 */
[----:B------:R1:W-:Y:S01]  /*7c200*/  LDGSTS.E [R62+0x380], desc[UR14][R4.64], P0 ;  /* 0x00380000043e7fae */ /* 0x0003e2000812184e */
[----:B------:R-:W-:-:S03]  /*7c210*/  IADD3 R10, P0, R10, UR16, RZ ;  /* 0x000000100a0a7c10 */ /* 0x000fc6000ff1e0ff */
[----:B------:R-:W-:Y:S04]  /*7c220*/  STL [R1+0x170c], R16 ;  /* 0x00170c1001007387 */ /* 0x000fe80000100800 */
[----:B------:R-:W4:Y:S01]  /*7c230*/  LDL.LU R18, [R1+0x1794] ;  /* 0x0017940001127983 */ /* 0x000f220000300800 */
[----:B------:R-:W-:Y:S01]  /*7c240*/  IADD3 R8, P2, R8, UR16, RZ ;  /* 0x0000001008087c10 */ /* 0x000fe2000ff5e0ff */
[----:B-1----:R-:W-:Y:S01]  /*7c250*/  IMAD.MOV.U32 R4, RZ, RZ, R9 ;  /* 0x000000ffff047224 */ /* 0x002fe200078e0009 */
[----:B------:R-:W-:Y:S01]  /*7c260*/  MOV R5, R16 ;  /* 0x0000001000057202 */ /* 0x000fe20000000f00 */
[----:B--2---:R-:W2:Y:S04]  /*7c270*/  LDL.LU R9, [R1+0x17a0] ;  /* 0x0017a00001097983 */ /* 0x004ea80000300800 */
[----:B------:R1:W-:Y:S04]  /*7c280*/  STL [R1+0x1718], R10 ;  /* 0x0017180a01007387 */ /* 0x0003e80000100800 */
[----:B------:R1:W-:Y:S02]  /*7c290*/  LDGSTS.E [R62+0xa00], desc[UR14][R4.64], P1 ;  /* 0x00a00000043e7fae */ /* 0x0003e4000892184e */
[----:B-1----:R-:W-:Y:S01]  /*7c2a0*/  IMAD.MOV.U32 R4, RZ, RZ, R10 ;  /* 0x000000ffff047224 */ /* 0x002fe200078e000a */
[----:B---3--:R-:W-:-:S05]  /*7c2b0*/  IADD3.X R15, R15, UR8, RZ, P0, !PT ;  /* 0x000000080f0f7c10 */ /* 0x008fca00087fe4ff */
[----:B------:R1:W-:Y:S04]  /*7c2c0*/  STL [R1+0x1714], R15 ;  /* 0x0017140f01007387 */ /* 0x0003e80000100800 */
[----:B------:R-:W-:Y:S04]  /*7c2d0*/  STL [R1+0x1720], R8 ;  /* 0x0017200801007387 */ /* 0x000fe80000100800 */
[----:B------:R-:W3:Y:S01]  /*7c2e0*/  LDL.LU R10, [R1+0x179c] ;  /* 0x00179c00010a7983 */ /* 0x000ee20000300800 */
[----:B------:R-:W-:Y:S02]  /*7c2f0*/  MOV R5, R15 ;  /* 0x0000000f00057202 */ /* 0x000fe40000000f00 */
[----:B----4-:R-:W-:-:S03]  /*7c300*/  IADD3.X R14, R14, UR8, RZ, P2, !PT ;  /* 0x000000080e0e7c10 */ /* 0x010fc600097fe4ff */
[----:B------:R4:W-:Y:S04]  /*7c310*/  LDGSTS.E [R62+0xa80], desc[UR14][R4.64], P1 ;  /* 0x00a80000043e7fae */ /* 0x0009e8000892184e */
[----:B------:R4:W-:Y:S04]  /*7c320*/  STL [R1+0x171c], R14 ;  /* 0x00171c0e01007387 */ /* 0x0009e80000100800 */
[----:B------:R-:W3:Y:S04]  /*7c330*/  LDL.LU R16, [R1+0x17a4] ;  /* 0x0017a40001107983 */ /* 0x000ee80000300800 */
[----:B-1----:R-:W3:Y:S01]  /*7c340*/  LDL.LU R15, [R1+0x17a8] ;  /* 0x0017a800010f7983 */ /* 0x002ee20000300800 */
[----:B----4-:R-:W-:Y:S01]  /*7c350*/  IMAD.MOV.U32 R4, RZ, RZ, R8 ;  /* 0x000000ffff047224 */ /* 0x010fe200078e0008 */
[----:B------:R-:W-:-:S02]  /*7c360*/  MOV R5, R14 ;  /* 0x0000000e00057202 */ /* 0x000fc40000000f00 */
[----:B------:R-:W4:Y:S04]  /*7c370*/  LDL.LU R14, [R1+0x180c] ;  /* 0x00180c00010e7983 */ /* 0x000f280000300800 */
[----:B------:R1:W-:Y:S04]  /*7c380*/  LDGSTS.E [R62+0xb00], desc[UR14][R4.64], P1 ;  /* 0x00b00000043e7fae */ /* 0x0003e8000892184e */
[----:B------:R-:W4:Y:S01]  /*7c390*/  LDL.LU R8, [R1+0x1810] ;  /* 0x0018100001087983 */ /* 0x000f220000300800 */
[----:B------:R-:W-:-:S04]  /*7c3a0*/  IADD3 R7, P0, R7, UR16, RZ ;  /* 0x0000001007077c10 */ /* 0x000fc8000ff1e0ff */
[----:B------:R-:W-:Y:S01]  /*7c3b0*/  IADD3.X R11, R11, UR8, RZ, P0, !PT ;  /* 0x000000080b0b7c10 */ /* 0x000fe200087fe4ff */
[----:B-1----:R-:W-:-:S03]  /*7c3c0*/  IMAD.MOV.U32 R4, RZ, RZ, R7 ;  /* 0x000000ffff047224 */ /* 0x002fc600078e0007 */
[----:B------:R-:W-:-:S05]  /*7c3d0*/  MOV R5, R11 ;  /* 0x0000000b00057202 */ /* 0x000fca0000000f00 */
[----:B------:R1:W-:Y:S01]  /*7c3e0*/  LDGSTS.E [R62+0xb80], desc[UR14][R4.64], P1 ;  /* 0x00b80000043e7fae */ /* 0x0003e2000892184e */
[----:B------:R-:W-:-:S03]  /*7c3f0*/  IADD3 R12, P1, R12, UR16, RZ ;  /* 0x000000100c0c7c10 */ /* 0x000fc6000ff3e0ff */
[----:B------:R-:W-:Y:S04]  /*7c400*/  STL [R1+0x1728], R7 ;  /* 0x0017280701007387 */ /* 0x000fe80000100800 */
[----:B------:R1:W-:Y:S01]  /*7c410*/  STL [R1+0x1724], R11 ;  /* 0x0017240b01007387 */ /* 0x0003e20000100800 */
[----:B------:R-:W-:Y:S02]  /*7c420*/  IADD3 R17, P2, R17, UR16, RZ ;  /* 0x0000001011117c10 */ /* 0x000fe4000ff5e0ff */
[----:B------:R-:W-:Y:S01]  /*7c430*/  IADD3.X R13, R13, UR8, RZ, P1, !PT ;  /* 0x000000080d0d7c10 */ /* 0x000fe20008ffe4ff */
[----:B-1----:R-:W4:Y:S04]  /*7c440*/  LDL.LU R11, [R1+0x1818] ;  /* 0x00181800010b7983 */ /* 0x002f280000300800 */
[----:B------:R-:W4:Y:S04]  /*7c450*/  LDL.LU R7, [R1+0x1820] ;  /* 0x0018200001077983 */ /* 0x000f280000300800 */
[----:B------:R-:W-:Y:S04]  /*7c460*/  STL [R1+0x1790], R12 ;  /* 0x0017900c01007387 */ /* 0x000fe80000100800 */
[----:B------:R1:W-:Y:S01]  /*7c470*/  STL [R1+0x178c], R13 ;  /* 0x00178c0d01007387 */ /* 0x0003e20000100800 */
[----:B------:R-:W-:-:S03]  /*7c480*/  MOV R5, R13 ;  /* 0x0000000d00057202 */ /* 0x000fc60000000f00 */
[----:B------:R-:W-:Y:S04]  /*7c490*/  STL [R1+0x1798], R17 ;  /* 0x0017981101007387 */ /* 0x000fe80000100800 */
[----:B-1----:R-:W4:Y:S01]  /*7c4a0*/  LDL.LU R13, [R1+0x1814] ;  /* 0x00181400010d7983 */ /* 0x002f220000300800 */
[----:B------:R-:W-:-:S04]  /*7c4b0*/  UISETP.GT.AND UP1, UPT, UR18, 0x9, UPT ;  /* 0x000000091200788c */ /* 0x000fc8000bf24270 */
[----:B------:R-:W-:-:S04]  /*7c4c0*/  USEL UR12, URZ, 0x4, !UP1 ;  /* 0x000000043f0c7887 */ /* 0x000fc8000c800000 */
[----:B------:R-:W-:-:S06]  /*7c4d0*/  USEL UR12, UR12, URZ, !UP0 ;  /* 0x0000003f0c0c7287 */ /* 0x000fcc000c000000 */
[----:B------:R-:W-:Y:S02]  /*7c4e0*/  ISETP.NE.U32.AND P0, PT, RZ, UR12, PT ;  /* 0x0000000cff007c0c */ /* 0x000fe4000bf05070 */
[----:B------:R-:W-:Y:S01]  /*7c4f0*/  IADD3.X R18, R18, UR8, RZ, P2, !PT ;  /* 0x0000000812127c10 */ /* 0x000fe200097fe4ff */
[----:B------:R-:W-:Y:S01]  /*7c500*/  IMAD.MOV.U32 R4, RZ, RZ, R12 ;  /* 0x000000ffff047224 */ /* 0x000fe200078e000c */
[----:B--2---:R-:W-:-:S03]  /*7c510*/  IADD3 R9, P1, R9, UR16, RZ ;  /* 0x0000001009097c10 */ /* 0x004fc6000ff3e0ff */
[----:B------:R-:W-:Y:S04]  /*7c520*/  STL [R1+0x1794], R18 ;  /* 0x0017941201007387 */ /* 0x000fe80000100800 */
[----:B------:R-:W2:Y:S04]  /*7c530*/  LDL.LU R12, [R1+0x181c] ;  /* 0x00181c00010c7983 */ /* 0x000ea80000300800 */
[----:B------:R1:W-:Y:S04]  /*7c540*/  LDGSTS.E [R62+0x1200], desc[UR14][R4.64], P0 ;  /* 0x01200000043e7fae */ /* 0x0003e8000812184e */
[----:B------:R-:W-:Y:S01]  /*7c550*/  STL [R1+0x17a0], R9 ;  /* 0x0017a00901007387 */ /* 0x000fe20000100800 */
[----:B-1----:R-:W-:Y:S01]  /*7c560*/  IMAD.MOV.U32 R4, RZ, RZ, R17 ;  /* 0x000000ffff047224 */ /* 0x002fe200078e0011 */
[----:B------:R-:W-:-:S05]  /*7c570*/  MOV R5, R18 ;  /* 0x0000001200057202 */ /* 0x000fca0000000f00 */
[----:B------:R1:W-:Y:S01]  /*7c580*/  LDGSTS.E [R62+0x1280], desc[UR14][R4.64], P0 ;  /* 0x01280000043e7fae */ /* 0x0003e2000812184e */
[----:B------:R-:W-:Y:S01]  /*7c590*/  UISETP.GT.AND UP1, UPT, UR18, 0xd, UPT ;  /* 0x0000000d1200788c */ /* 0x000fe2000bf24270 */
[----:B-1----:R-:W-:-:S03]  /*7c5a0*/  IMAD.MOV.U32 R4, RZ, RZ, R9 ;  /* 0x000000ffff047224 */ /* 0x002fc600078e0009 */
[----:B------:R-:W-:-:S04]  /*7c5b0*/  USEL UR12, URZ, 0x4, !UP1 ;  /* 0x000000043f0c7887 */ /* 0x000fc8000c800000 */
[----:B------:R-:W-:Y:S01]  /*7c5c0*/  USEL UR12, UR12, URZ, !UP0 ;  /* 0x0000003f0c0c7287 */ /* 0x000fe2000c000000 */
[----:B---3--:R-:W-:-:S04]  /*7c5d0*/  IADD3.X R10, R10, UR8, RZ, P1, !PT ;  /* 0x000000080a0a7c10 */ /* 0x008fc80008ffe4ff */
[----:B------:R-:W-:Y:S01]  /*7c5e0*/  MOV R5, R10 ;  /* 0x0000000a00057202 */ /* 0x000fe20000000f00 */
[----:B------:R1:W-:Y:S01]  /*7c5f0*/  STL [R1+0x179c], R10 ;  /* 0x00179c0a01007387 */ /* 0x0003e20000100800 */
[----:B------:R-:W-:-:S03]  /*7c600*/  IADD3 R15, P2, R15, UR16, RZ ;  /* 0x000000100f0f7c10 */ /* 0x000fc6000ff5e0ff */
[----:B------:R3:W-:Y:S04]  /*7c610*/  LDGSTS.E [R62+0x1300], desc[UR14][R4.64], P0 ;  /* 0x01300000043e7fae */ /* 0x0007e8000812184e */
[----:B-1----:R-:W2:Y:S04]  /*7c620*/  LDL.LU R10, [R1+0x1824] ;  /* 0x00182400010a7983 */ /* 0x002ea80000300800 */
[----:B------:R-:W2:Y:S01]  /*7c630*/  LDL.LU R9, [R1+0x1828] ;  /* 0x0018280001097983 */ /* 0x000ea20000300800 */
[----:B------:R-:W-:-:S03]  /*7c640*/  IADD3.X R16, R16, UR8, RZ, P2, !PT ;  /* 0x0000000810107c10 */ /* 0x000fc600097fe4ff */
[----:B------:R-:W-:Y:S01]  /*7c650*/  STL [R1+0x17a8], R15 ;  /* 0x0017a80f01007387 */ /* 0x000fe20000100800 */
[----:B----4-:R-:W-:-:S03]  /*7c660*/  IADD3 R8, P3, R8, UR16, RZ ;  /* 0x0000001008087c10 */ /* 0x010fc6000ff7e0ff */
[----:B------:R-:W-:Y:S01]  /*7c670*/  STL [R1+0x17a4], R16 ;  /* 0x0017a41001007387 */ /* 0x000fe20000100800 */
[----:B---3--:R-:W-:Y:S01]  /*7c680*/  IMAD.MOV.U32 R4, RZ, RZ, R15 ;  /* 0x000000ffff047224 */ /* 0x008fe200078e000f */
[----:B------:R-:W-:Y:S02]  /*7c690*/  MOV R5, R16 ;  /* 0x0000001000057202 */ /* 0x000fe40000000f00 */
[----:B------:R-:W-:Y:S01]  /*7c6a0*/  IADD3.X R14, R14, UR8, RZ, P3, !PT ;  /* 0x000000080e0e7c10 */ /* 0x000fe20009ffe4ff */
[----:B------:R1:W-:Y:S01]  /*7c6b0*/  STL [R1+0x1810], R8 ;  /* 0x0018100801007387 */ /* 0x0003e20000100800 */
[----:B------:R-:W-:-:S03]  /*7c6c0*/  ISETP.NE.U32.AND P1, PT, RZ, UR12, PT ;  /* 0x0000000cff007c0c */ /* 0x000fc6000bf25070 */
[----:B------:R-:W3:Y:S04]  /*7c6d0*/  LDL.LU R19, [R1+0x1890] ;  /* 0x0018900001137983 */ /* 0x000ee80000300800 */
[----:B------:R4:W-:Y:S04]  /*7c6e0*/  LDGSTS.E [R62+0x1380], desc[UR14][R4.64], P0 ;  /* 0x01380000043e7fae */ /* 0x0009e8000812184e */
[----:B------:R-:W-:Y:S04]  /*7c6f0*/  STL [R1+0x180c], R14 ;  /* 0x00180c0e01007387 */ /* 0x000fe80000100800 */
[----:B------:R-:W3:Y:S04]  /*7c700*/  LDL.LU R17, [R1+0x1898] ;  /* 0x0018980001117983 */ /* 0x000ee80000300800 */
[----:B------:R-:W3:Y:S04]  /*7c710*/  LDL.LU R24, [R1+0x188c] ;  /* 0x00188c0001187983 */ /* 0x000ee80000300800 */
[----:B------:R-:W3:Y:S01]  /*7c720*/  LDL.LU R18, [R1+0x1894] ;  /* 0x0018940001127983 */ /* 0x000ee20000300800 */
[----:B----4-:R-:W-:Y:S01]  /*7c730*/  IMAD.MOV.U32 R4, RZ, RZ, R8 ;  /* 0x000000ffff047224 */ /* 0x010fe200078e0008 */
[----:B------:R-:W-:-:S02]  /*7c740*/  MOV R5, R14 ;  /* 0x0000000e00057202 */ /* 0x000fc40000000f00 */
[----:B-1----:R-:W4:Y:S04]  /*7c750*/  LDL.LU R8, [R1+0x18a0] ;  /* 0x0018a00001087983 */ /* 0x002f280000300800 */
[----:B------:R1:W-:Y:S01]  /*7c760*/  LDGSTS.E [R62+0x1a00], desc[UR14][R4.64], P1 ;  /* 0x01a00000043e7fae */ /* 0x0003e2000892184e */
[----:B------:R-:W-:Y:S02]  /*7c770*/  IADD3 R11, P0, R11, UR16, RZ ;  /* 0x000000100b0b7c10 */ /* 0x000fe4000ff1e0ff */
[----:B------:R-:W-:-:S03]  /*7c780*/  IADD3 R7, P2, R7, UR16, RZ ;  /* 0x0000001007077c10 */ /* 0x000fc6000ff5e0ff */
[----:B------:R1:W-:Y:S02]  /*7c790*/  STL [R1+0x1818], R11 ;  /* 0x0018180b01007387 */ /* 0x0003e40000100800 */
[----:B-1----:R-:W-:Y:S01]  /*7c7a0*/  IMAD.MOV.U32 R4, RZ, RZ, R11 ;  /* 0x000000ffff047224 */ /* 0x002fe200078e000b */
[----:B------:R-:W-:-:S05]  /*7c7b0*/  IADD3.X R13, R13, UR8, RZ, P0, !PT ;  /* 0x000000080d0d7c10 */ /* 0x000fca00087fe4ff */
[----:B------:R-:W-:Y:S04]  /*7c7c0*/  STL [R1+0x1814], R13 ;  /* 0x0018140d01007387 */ /* 0x000fe80000100800 */
[----:B------:R1:W-:Y:S04]  /*7c7d0*/  STL [R1+0x1820], R7 ;  /* 0x0018200701007387 */ /* 0x0003e80000100800 */
[----:B------:R-:W4:Y:S01]  /*7c7e0*/  LDL.LU R11, [R1+0x189c] ;  /* 0x00189c00010b7983 */ /* 0x000f220000300800 */
[----:B------:R-:W-:-:S05]  /*7c7f0*/  MOV R5, R13 ;  /* 0x0000000d00057202 */ /* 0x000fca0000000f00 */
[----:B------:R1:W-:Y:S01]  /*7c800*/  LDGSTS.E [R62+0x1a80], desc[UR14][R4.64], P1 ;  /* 0x01a80000043e7fae */ /* 0x0003e2000892184e */
[----:B--2---:R-:W-:Y:S01]  /*7c810*/  IADD3.X R12, R12, UR8, RZ, P2, !PT ;  /* 0x000000080c0c7c10 */ /* 0x004fe200097fe4ff */
[----:B-1----:R-:W-:-:S04]  /*7c820*/  IMAD.MOV.U32 R4, RZ, RZ, R7 ;  /* 0x000000ffff047224 */ /* 0x002fc800078e0007 */
[----:B------:R-:W-:Y:S04]  /*7c830*/  STL [R1+0x181c], R12 ;  /* 0x00181c0c01007387 */ /* 0x000fe80000100800 */
[----:B------:R-:W2:Y:S04]  /*7c840*/  LDL.LU R16, [R1+0x18a4] ;  /* 0x0018a40001107983 */ /* 0x000ea80000300800 */
[----:B------:R-:W2:Y:S04]  /*7c850*/  LDL.LU R7, [R1+0x18a8] ;  /* 0x0018a80001077983 */ /* 0x000ea80000300800 */
[----:B------:R-:W2:Y:S01]  /*7c860*/  LDL.LU R15, [R1+0x190c] ;  /* 0x00190c00010f7983 */ /* 0x000ea20000300800 */
[----:B------:R-:W-:-:S03]  /*7c870*/  MOV R5, R12 ;  /* 0x0000000c00057202 */ /* 0x000fc60000000f00 */
[----:B------:R-:W2:Y:S01]  /*7c880*/  LDL.LU R14, [R1+0x1910] ;  /* 0x00191000010e7983 */ /* 0x000ea20000300800 */
[----:B------:R-:W-:-:S03]  /*7c890*/  UISETP.GT.AND UP1, UPT, UR18, 0x11, UPT ;  /* 0x000000111200788c */ /* 0x000fc6000bf24270 */
[----:B------:R1:W-:Y:S01]  /*7c8a0*/  LDGSTS.E [R62+0x1b00], desc[UR14][R4.64], P1 ;  /* 0x01b00000043e7fae */ /* 0x0003e2000892184e */
[----:B------:R-:W-:-:S04]  /*7c8b0*/  USEL UR12, URZ, 0x4, !UP1 ;  /* 0x000000043f0c7887 */ /* 0x000fc8000c800000 */
[----:B------:R-:W-:Y:S01]  /*7c8c0*/  USEL UR12, UR12, URZ, !UP0 ;  /* 0x0000003f0c0c7287 */ /* 0x000fe2000c000000 */
[----:B------:R-:W-:-:S04]  /*7c8d0*/  IADD3 R9, P0, R9, UR16, RZ ;  /* 0x0000001009097c10 */ /* 0x000fc8000ff1e0ff */
[----:B------:R-:W-:Y:S01]  /*7c8e0*/  IADD3.X R10, R10, UR8, RZ, P0, !PT ;  /* 0x000000080a0a7c10 */ /* 0x000fe200087fe4ff */
[----:B------:R-:W-:Y:S03]  /*7c8f0*/  STL [R1+0x1828], R9 ;  /* 0x0018280901007387 */ /* 0x000fe60000100800 */
[----:B-1----:R-:W-:Y:S01]  /*7c900*/  MOV R5, R10 ;  /* 0x0000000a00057202 */ /* 0x002fe20000000f00 */
[----:B------:R1:W-:Y:S04]  /*7c910*/  STL [R1+0x1824], R10 ;  /* 0x0018240a01007387 */ /* 0x0003e80000100800 */
[----:B------:R-:W2:Y:S01]  /*7c920*/  LDL.LU R13, [R1+0x1914] ;  /* 0x00191400010d7983 */ /* 0x000ea20000300800 */
[----:B------:R-:W-:Y:S01]  /*7c930*/  IMAD.MOV.U32 R4, RZ, RZ, R9 ;  /* 0x000000ffff047224 */ /* 0x000fe200078e0009 */
[----:B------:R-:W-:-:S04]  /*7c940*/  ISETP.NE.U32.AND P0, PT, RZ, UR12, PT ;  /* 0x0000000cff007c0c */ /* 0x000fc8000bf05070 */
[----:B------:R3:W-:Y:S04]  /*7c950*/  LDGSTS.E [R62+0x1b80], desc[UR14][R4.64], P1 ;  /* 0x01b80000043e7fae */ /* 0x0007e8000892184e */
[----:B-1----:R-:W2:Y:S04]  /*7c960*/  LDL.LU R10, [R1+0x1918] ;  /* 0x00191800010a7983 */ /* 0x002ea80000300800 */
[----:B------:R-:W2:Y:S04]  /*7c970*/  LDL.LU R12, [R1+0x191c] ;  /* 0x00191c00010c7983 */ /* 0x000ea80000300800 */
[----:B------:R-:W2:Y:S01]  /*7c980*/  LDL.LU R9, [R1+0x1920] ;  /* 0x0019200001097983 */ /* 0x000ea20000300800 */
[----:B---3--:R-:W-:-:S02]  /*7c990*/  IADD3 R19, P1, R19, UR16, RZ ;  /* 0x0000001013137c10 */ /* 0x008fc4000ff3e0ff */
[----:B------:R-:W-:Y:S02]  /*7c9a0*/  IADD3 R17, P2, R17, UR16, RZ ;  /* 0x0000001011117c10 */ /* 0x000fe4000ff5e0ff */
[----:B------:R-:W-:Y:S02]  /*7c9b0*/  IADD3.X R24, R24, UR8, RZ, P1, !PT ;  /* 0x0000000818187c10 */ /* 0x000fe40008ffe4ff */
[----:B------:R-:W-:Y:S01]  /*7c9c0*/  IADD3.X R18, R18, UR8, RZ, P2, !PT ;  /* 0x0000000812127c10 */ /* 0x000fe200097fe4ff */
[----:B------:R-:W-:Y:S01]  /*7c9d0*/  IMAD.MOV.U32 R4, RZ, RZ, R19 ;  /* 0x000000ffff047224 */ /* 0x000fe200078e0013 */
[----:B------:R-:W-:Y:S02]  /*7c9e0*/  MOV R5, R24 ;  /* 0x0000001800057202 */ /* 0x000fe40000000f00 */
[----:B----4-:R-:W-:Y:S01]  /*7c9f0*/  IADD3 R8, P1, R8, UR16, RZ ;  /* 0x0000001008087c10 */ /* 0x010fe2000ff3e0ff */
[----:B------:R-:W-:Y:S04]  /*7ca00*/  STL [R1+0x1890], R19 ;  /* 0x0018901301007387 */ /* 0x000fe80000100800 */
[----:B------:R1:W-:Y:S04]  /*7ca10*/  LDGSTS.E [R62+0x2200], desc[UR14][R4.64], P0 ;  /* 0x02200000043e7fae */ /* 0x0003e8000812184e */
[----:B------:R-:W-:Y:S04]  /*7ca20*/  STL [R1+0x188c], R24 ;  /* 0x00188c1801007387 */ /* 0x000fe80000100800 */
[----:B------:R-:W-:Y:S04]  /*7ca30*/  STL [R1+0x1898], R17 ;  /* 0x0018981101007387 */ /* 0x000fe80000100800 */
[----:B------:R-:W-:Y:S04]  /*7ca40*/  STL [R1+0x1894], R18 ;  /* 0x0018941201007387 */ /* 0x000fe80000100800 */
[----:B------:R-:W-:Y:S01]  /*7ca50*/  STL [R1+0x18a0], R8 ;  /* 0x0018a00801007387 */ /* 0x000fe20000100800 */
[----:B-1----:R-:W-:Y:S01]  /*7ca60*/  IMAD.MOV.U32 R4, RZ, RZ, R17 ;  /* 0x000000ffff047224 */ /* 0x002fe200078e0011 */
[----:B------:R-:W-:-:S05]  /*7ca70*/  MOV R5, R18 ;  /* 0x0000001200057202 */ /* 0x000fca0000000f00 */
[----:B------:R1:W-:Y:S01]  /*7ca80*/  LDGSTS.E [R62+0x2280], desc[UR14][R4.64], P0 ;  /* 0x02280000043e7fae */ /* 0x0003e2000812184e */
[----:B------:R-:W-:Y:S01]  /*7ca90*/  IADD3.X R11, R11, UR8, RZ, P1, !PT ;  /* 0x000000080b0b7c10 */ /* 0x000fe20008ffe4ff */
[----:B-1----:R-:W-:-:S03]  /*7caa0*/  IMAD.MOV.U32 R4, RZ, RZ, R8 ;  /* 0x000000ffff047224 */ /* 0x002fc600078e0008 */
[----:B------:R-:W-:Y:S01]  /*7cab0*/  MOV R5, R11 ;  /* 0x0000000b00057202 */ /* 0x000fe20000000f00 */
[----:B------:R1:W-:Y:S01]  /*7cac0*/  STL [R1+0x189c], R11 ;  /* 0x00189c0b01007387 */ /* 0x0003e20000100800 */
[----:B------:R-:W-:-:S03]  /*7cad0*/  UISETP.GT.AND UP1, UPT, UR18, 0x15, UPT ;  /* 0x000000151200788c */ /* 0x000fc6000bf24270 */
[----:B------:R3:W-:Y:S04]  /*7cae0*/  LDGSTS.E [R62+0x2300], desc[UR14][R4.64], P0 ;  /* 0x02300000043e7fae */ /* 0x0007e8000812184e */
[----:B-1----:R-:W4:Y:S04]  /*7caf0*/  LDL.LU R11, [R1+0x1924] ;  /* 0x00192400010b7983 */ /* 0x002f280000300800 */
[----:B------:R-:W4:Y:S01]  /*7cb00*/  LDL.LU R8, [R1+0x1928] ;  /* 0x0019280001087983 */ /* 0x000f220000300800 */
[----:B------:R-:W-:Y:S01]  /*7cb10*/  USEL UR12, URZ, 0x4, !UP1 ;  /* 0x000000043f0c7887 */ /* 0x000fe2000c800000 */
[----:B--2---:R-:W-:-:S03]  /*7cb20*/  IADD3 R7, P2, R7, UR16, RZ ;  /* 0x0000001007077c10 */ /* 0x004fc6000ff5e0ff */
[----:B------:R-:W-:Y:S01]  /*7cb30*/  USEL UR12, UR12, URZ, !UP0 ;  /* 0x0000003f0c0c7287 */ /* 0x000fe2000c000000 */
[----:B------:R-:W-:Y:S02]  /*7cb40*/  IADD3.X R16, R16, UR8, RZ, P2, !PT ;  /* 0x0000000810107c10 */ /* 0x000fe400097fe4ff */
[----:B------:R-:W-:Y:S01]  /*7cb50*/  IADD3 R14, P3, R14, UR16, RZ ;  /* 0x000000100e0e7c10 */ /* 0x000fe2000ff7e0ff */
[----:B---3--:R-:W-:Y:S01]  /*7cb60*/  IMAD.MOV.U32 R4, RZ, RZ, R7 ;  /* 0x000000ffff047224 */ /* 0x008fe200078e0007 */
[----:B------:R-:W-:Y:S02]  /*7cb70*/  MOV R5, R16 ;  /* 0x0000001000057202 */ /* 0x000fe40000000f00 */
[----:B------:R-:W-:Y:S02]  /*7cb80*/  ISETP.NE.U32.AND P1, PT, RZ, UR12, PT ;  /* 0x0000000cff007c0c */ /* 0x000fe4000bf25070 */
[----:B------:R-:W-:Y:S01]  /*7cb90*/  IADD3.X R15, R15, UR8, RZ, P3, !PT ;  /* 0x000000080f0f7c10 */ /* 0x000fe20009ffe4ff */
[----:B------:R1:W-:Y:S04]  /*7cba0*/  STL [R1+0x18a8], R7 ;  /* 0x0018a80701007387 */ /* 0x0003e80000100800 */
[----:B------:R-:W-:Y:S04]  /*7cbb0*/  STL [R1+0x18a4], R16 ;  /* 0x0018a41001007387 */ /* 0x000fe80000100800 */
[----:B------:R-:W-:Y:S04]  /*7cbc0*/  STL [R1+0x1910], R14 ;  /* 0x0019100e01007387 */ /* 0x000fe80000100800 */
[----:B------:R2:W-:Y:S04]  /*7cbd0*/  LDGSTS.E [R62+0x2380], desc[UR14][R4.64], P0 ;  /* 0x02380000043e7fae */ /* 0x0005e8000812184e */
[----:B------:R-:W3:Y:S04]  /*7cbe0*/  LDL.LU R19, [R1+0x1990] ;  /* 0x0019900001137983 */ /* 0x000ee80000300800 */
[----:B------:R-:W-:Y:S04]  /*7cbf0*/  STL [R1+0x190c], R15 ;  /* 0x00190c0f01007387 */ /* 0x000fe80000100800 */
[----:B-1----:R-:W3:Y:S04]  /*7cc00*/  LDL.LU R7, [R1+0x1998] ;  /* 0x0019980001077983 */ /* 0x002ee80000300800 */
[----:B------:R-:W3:Y:S04]  /*7cc10*/  LDL.LU R24, [R1+0x198c] ;  /* 0x00198c0001187983 */ /* 0x000ee80000300800 */
[----:B------:R-:W3:Y:S01]  /*7cc20*/  LDL.LU R18, [R1+0x1994] ;  /* 0x0019940001127983 */ /* 0x000ee20000300800 */
[----:B--2---:R-:W-:Y:S01]  /*7cc30*/  IMAD.MOV.U32 R4, RZ, RZ, R14 ;  /* 0x000000ffff047224 */ /* 0x004fe200078e000e */
[----:B------:R-:W-:-:S05]  /*7cc40*/  MOV R5, R15 ;  /* 0x0000000f00057202 */ /* 0x000fca0000000f00 */
[----:B------:R1:W-:Y:S01]  /*7cc50*/  LDGSTS.E [R62+0x2a00], desc[UR14][R4.64], P1 ;  /* 0x02a00000043e7fae */ /* 0x0003e2000892184e */
[----:B------:R-:W-:Y:S02]  /*7cc60*/  IADD3 R10, P0, R10, UR16, RZ ;  /* 0x000000100a0a7c10 */ /* 0x000fe4000ff1e0ff */
[----:B------:R-:W-:Y:S02]  /*7cc70*/  IADD3 R9, P2, R9, UR16, RZ ;  /* 0x0000001009097c10 */ /* 0x000fe4000ff5e0ff */
[----:B------:R-:W-:Y:S01]  /*7cc80*/  IADD3.X R13, R13, UR8, RZ, P0, !PT ;  /* 0x000000080d0d7c10 */ /* 0x000fe200087fe4ff */
[----:B------:R2:W-:Y:S01]  /*7cc90*/  STL [R1+0x1918], R10 ;  /* 0x0019180a01007387 */ /* 0x0005e20000100800 */
[----:B------:R-:W-:Y:S01]  /*7cca0*/  IADD3.X R12, R12, UR8, RZ, P2, !PT ;  /* 0x000000080c0c7c10 */ /* 0x000fe200097fe4ff */
[----:B-1----:R-:W-:Y:S02]  /*7ccb0*/  IMAD.MOV.U32 R4, RZ, RZ, R10 ;  /* 0x000000ffff047224 */ /* 0x002fe400078e000a */
[----:B------:R-:W-:Y:S04]  /*7ccc0*/  STL [R1+0x1914], R13 ;  /* 0x0019140d01007387 */ /* 0x000fe80000100800 */
[----:B------:R1:W-:Y:S04]  /*7ccd0*/  STL [R1+0x1920], R9 ;  /* 0x0019200901007387 */ /* 0x0003e80000100800 */
[----:B--2---:R-:W2:Y:S04]  /*7cce0*/  LDL.LU R10, [R1+0x19a0] ;  /* 0x0019a000010a7983 */ /* 0x004ea80000300800 */
[----:B------:R-:W-:Y:S04]  /*7ccf0*/  STL [R1+0x191c], R12 ;  /* 0x00191c0c01007387 */ /* 0x000fe80000100800 */
[----:B------:R-:W2:Y:S01]  /*7cd00*/  LDL.LU R17, [R1+0x199c] ;  /* 0x00199c0001117983 */ /* 0x000ea20000300800 */
[----:B------:R-:W-:-:S03]  /*7cd10*/  MOV R5, R13 ;  /* 0x0000000d00057202 */ /* 0x000fc60000000f00 */
[----:B------:R-:W2:Y:S04]  /*7cd20*/  LDL.LU R16, [R1+0x19a4] ;  /* 0x0019a40001107983 */ /* 0x000ea80000300800 */
[----:B------:R1:W-:Y:S02]  /*7cd30*/  LDGSTS.E [R62+0x2a80], desc[UR14][R4.64], P1 ;  /* 0x02a80000043e7fae */ /* 0x0003e4000892184e */
[----:B-1----:R-:W-:Y:S02]  /*7cd40*/  IMAD.MOV.U32 R4, RZ, RZ, R9 ;  /* 0x000000ffff047224 */ /* 0x002fe400078e0009 */
[----:B------:R-:W2:Y:S04]  /*7cd50*/  LDL.LU R9, [R1+0x19a8] ;  /* 0x0019a80001097983 */ /* 0x000ea80000300800 */
[----:B------:R-:W2:Y:S01]  /*7cd60*/  LDL.LU R15, [R1+0x1a0c] ;  /* 0x001a0c00010f7983 */ /* 0x000ea20000300800 */
[----:B------:R-:W-:-:S03]  /*7cd70*/  MOV R5, R12 ;  /* 0x0000000c00057202 */ /* 0x000fc60000000f00 */
[----:B------:R-:W2:Y:S04]  /*7cd80*/  LDL.LU R13, [R1+0x1a10] ;  /* 0x001a1000010d7983 */ /* 0x000ea80000300800 */
[----:B------:R1:W-:Y:S01]  /*7cd90*/  LDGSTS.E [R62+0x2b00], desc[UR14][R4.64], P1 ;  /* 0x02b00000043e7fae */ /* 0x0003e2000892184e */
[----:B----4-:R-:W-:-:S04]  /*7cda0*/  IADD3 R8, P0, R8, UR16, RZ ;  /* 0x0000001008087c10 */ /* 0x010fc8000ff1e0ff */
[----:B------:R-:W-:Y:S01]  /*7cdb0*/  IADD3.X R11, R11, UR8, RZ, P0, !PT ;  /* 0x000000080b0b7c10 */ /* 0x000fe200087fe4ff */
[----:B------:R4:W-:Y:S01]  /*7cdc0*/  STL [R1+0x1928], R8 ;  /* 0x0019280801007387 */ /* 0x0009e20000100800 */
[----:B-1----:R-:W-:-:S03]  /*7cdd0*/  IMAD.MOV.U32 R4, RZ, RZ, R8 ;  /* 0x000000ffff047224 */ /* 0x002fc600078e0008 */
[----:B------:R1:W-:Y:S04]  /*7cde0*/  STL [R1+0x1924], R11 ;  /* 0x0019240b01007387 */ /* 0x0003e80000100800 */
[----:B------:R-:W2:Y:S01]  /*7cdf0*/  LDL.LU R14, [R1+0x1a14] ;  /* 0x001a1400010e7983 */ /* 0x000ea20000300800 */
[----:B------:R-:W-:-:S03]  /*7ce00*/  MOV R5, R11 ;  /* 0x0000000b00057202 */ /* 0x000fc60000000f00 */
[----:B----4-:R-:W4:Y:S04]  /*7ce10*/  LDL.LU R8, [R1+0x1a18] ;  /* 0x001a180001087983 */ /* 0x010f280000300800 */
[----:B------:R-:W4:Y:S01]  /*7ce20*/  LDL.LU R12, [R1+0x1a1c] ;  /* 0x001a1c00010c7983 */ /* 0x000f220000300800 */
[----:B------:R-:W-:-:S03]  /*7ce30*/  UISETP.GT.AND UP1, UPT, UR18, 0x19, UPT ;  /* 0x000000191200788c */ /* 0x000fc6000bf24270 */
[----:B------:R3:W-:Y:S04]  /*7ce40*/  LDGSTS.E [R62+0x2b80], desc[UR14][R4.64], P1 ;  /* 0x02b80000043e7fae */ /* 0x0007e8000892184e */
[----:B-1----:R-:W4:Y:S01]  /*7ce50*/  LDL.LU R11, [R1+0x1a20] ;  /* 0x001a2000010b7983 */ /* 0x002f220000300800 */
[----:B------:R-:W-:-:S04]  /*7ce60*/  USEL UR12, URZ, 0x4, !UP1 ;  /* 0x000000043f0c7887 */ /* 0x000fc8000c800000 */
[----:B------:R-:W-:Y:S01]  /*7ce70*/  USEL UR12, UR12, URZ, !UP0 ;  /* 0x0000003f0c0c7287 */ /* 0x000fe2000c000000 */
[----:B---3--:R-:W-:-:S05]  /*7ce80*/  IADD3 R19, P1, R19, UR16, RZ ;  /* 0x0000001013137c10 */ /* 0x008fca000ff3e0ff */
[----:B------:R-:W-:Y:S02]  /*7ce90*/  ISETP.NE.U32.AND P0, PT, RZ, UR12, PT ;  /* 0x0000000cff007c0c */ /* 0x000fe4000bf05070 */
[----:B------:R-:W-:Y:S02]  /*7cea0*/  IADD3.X R24, R24, UR8, RZ, P1, !PT ;  /* 0x0000000818187c10 */ /* 0x000fe40008ffe4ff */
[----:B------:R-:W-:Y:S01]  /*7ceb0*/  IADD3 R7, P2, R7, UR16, RZ ;  /* 0x0000001007077c10 */ /* 0x000fe2000ff5e0ff */
[----:B------:R-:W-:Y:S01]  /*7cec0*/  IMAD.MOV.U32 R4, RZ, RZ, R19 ;  /* 0x000000ffff047224 */ /* 0x000fe200078e0013 */
[----:B------:R-:W-:Y:S02]  /*7ced0*/  MOV R5, R24 ;  /* 0x0000001800057202 */ /* 0x000fe40000000f00 */
[----:B------:R-:W-:Y:S01]  /*7cee0*/  IADD3.X R18, R18, UR8, RZ, P2, !PT ;  /* 0x0000000812127c10 */ /* 0x000fe200097fe4ff */
[----:B------:R-:W-:Y:S04]  /*7cef0*/  STL [R1+0x1990], R19 ;  /* 0x0019901301007387 */ /* 0x000fe80000100800 */
[----:B------:R-:W-:Y:S04]  /*7cf00*/  STL [R1+0x198c], R24 ;  /* 0x00198c1801007387 */ /* 0x000fe80000100800 */
[----:B------:R1:W-:Y:S04]  /*7cf10*/  STL [R1+0x1998], R7 ;  /* 0x0019980701007387 */ /* 0x0003e80000100800 */
[----:B------:R3:W-:Y:S04]  /*7cf20*/  LDGSTS.E [R62+0x3200], desc[UR14][R4.64], P0 ;  /* 0x03200000043e7fae */ /* 0x0007e8000812184e */
[----:B------:R-:W-:Y:S01]  /*7cf30*/  STL [R1+0x1994], R18 ;  /* 0x0019941201007387 */ /* 0x000fe20000100800 */
[----:B------:R-:W-:Y:S01]  /*7cf40*/  UISETP.GT.AND UP1, UPT, UR18, 0x1d, UPT ;  /* 0x0000001d1200788c */ /* 0x000fe2000bf24270 */
[----:B---3--:R-:W-:Y:S01]  /*7cf50*/  IMAD.MOV.U32 R4, RZ, RZ, R7 ;  /* 0x000000ffff047224 */ /* 0x008fe200078e0007 */
[----:B------:R-:W-:Y:S01]  /*7cf60*/  MOV R5, R18 ;  /* 0x0000001200057202 */ /* 0x000fe20000000f00 */
[----:B-1----:R-:W3:Y:S04]  /*7cf70*/  LDL.LU R7, [R1+0x1a28] ;  /* 0x001a280001077983 */ /* 0x002ee80000300800 */
[----:B------:R1:W-:Y:S01]  /*7cf80*/  LDGSTS.E [R62+0x3280], desc[UR14][R4.64], P0 ;  /* 0x03280000043e7fae */ /* 0x0003e2000812184e */
[----:B------:R-:W-:-:S04]  /*7cf90*/  USEL UR12, URZ, 0x4, !UP1 ;  /* 0x000000043f0c7887 */ /* 0x000fc8000c800000 */
[----:B------:R-:W-:Y:S01]  /*7cfa0*/  USEL UR12, UR12, URZ, !UP0 ;  /* 0x0000003f0c0c7287 */ /* 0x000fe2000c000000 */
[----:B--2---:R-:W-:-:S04]  /*7cfb0*/  IADD3 R10, P1, R10, UR16, RZ ;  /* 0x000000100a0a7c10 */ /* 0x004fc8000ff3e0ff */
[----:B------:R-:W-:Y:S01]  /*7cfc0*/  IADD3.X R17, R17, UR8, RZ, P1, !PT ;  /* 0x0000000811117c10 */ /* 0x000fe20008ffe4ff */
[----:B------:R2:W-:Y:S01]  /*7cfd0*/  STL [R1+0x19a0], R10 ;  /* 0x0019a00a01007387 */ /* 0x0005e20000100800 */
[----:B-1----:R-:W-:-:S03]  /*7cfe0*/  IMAD.MOV.U32 R4, RZ, RZ, R10 ;  /* 0x000000ffff047224 */ /* 0x002fc600078e000a */
[----:B------:R-:W-:Y:S04]  /*7cff0*/  STL [R1+0x199c], R17 ;  /* 0x00199c1101007387 */ /* 0x000fe80000100800 */
[----:B--2---:R-:W2:Y:S01]  /*7d000*/  LDL.LU R10, [R1+0x1a24] ;  /* 0x001a2400010a7983 */ /* 0x004ea20000300800 */
[----:B------:R-:W-:Y:S02]  /*7d010*/  MOV R5, R17 ;  /* 0x0000001100057202 */ /* 0x000fe40000000f00 */
[----:B------:R-:W-:-:S03]  /*7d020*/  IADD3 R9, P2, R9, UR16, RZ ;  /* 0x0000001009097c10 */ /* 0x000fc6000ff5e0ff */
[----:B------:R1:W-:Y:S01]  /*7d030*/  LDGSTS.E [R62+0x3300], desc[UR14][R4.64], P0 ;  /* 0x03300000043e7fae */ /* 0x0003e2000812184e */
[----:B------:R-:W-:Y:S02]  /*7d040*/  IADD3.X R16, R16, UR8, RZ, P2, !PT ;  /* 0x0000000810107c10 */ /* 0x000fe400097fe4ff */
[----:B------:R-:W-:Y:S02]  /*7d050*/  IADD3 R13, P3, R13, UR16, RZ ;  /* 0x000000100d0d7c10 */ /* 0x000fe4000ff7e0ff */
[----:B------:R-:W-:Y:S01]  /*7d060*/  ISETP.NE.U32.AND P1, PT, RZ, UR12, PT ;  /* 0x0000000cff007c0c */ /* 0x000fe2000bf25070 */
[----:B------:R1:W-:Y:S04]  /*7d070*/  STL [R1+0x19a8], R9 ;  /* 0x0019a80901007387 */ /* 0x0003e80000100800 */
[----:B------:R-:W-:Y:S01]  /*7d080*/  STL [R1+0x19a4], R16 ;  /* 0x0019a41001007387 */ /* 0x000fe20000100800 */
[----:B------:R-:W-:Y:S01]  /*7d090*/  IADD3.X R15, R15, UR8, RZ, P3, !PT ;  /* 0x000000080f0f7c10 */ /* 0x000fe20009ffe4ff */
[----:B-1----:R-:W-:Y:S01]  /*7d0a0*/  IMAD.MOV.U32 R4, RZ, RZ, R9 ;  /* 0x000000ffff047224 */ /* 0x002fe200078e0009 */
[----:B------:R-:W-:Y:S01]  /*7d0b0*/  MOV R5, R16 ;  /* 0x0000001000057202 */ /* 0x000fe20000000f00 */
[----:B------:R1:W-:Y:S04]  /*7d0c0*/  STL [R1+0x1a10], R13 ;  /* 0x001a100d01007387 */ /* 0x0003e80000100800 */
[----:B------:R-:W2:Y:S04]  /*7d0d0*/  LDL.LU R19, [R1+0x1a90] ;  /* 0x001a900001137983 */ /* 0x000ea80000300800 */
[----:B------:R1:W-:Y:S04]  /*7d0e0*/  LDGSTS.E [R62+0x3380], desc[UR14][R4.64], P0 ;  /* 0x03380000043e7fae */ /* 0x0003e8000812184e */
[----:B------:R-:W-:Y:S04]  /*7d0f0*/  STL [R1+0x1a0c], R15 ;  /* 0x001a0c0f01007387 */ /* 0x000fe80000100800 */
[----:B------:R-:W2:Y:S04]  /*7d100*/  LDL.LU R9, [R1+0x1a98] ;  /* 0x001a980001097983 */ /* 0x000ea80000300800 */
[----:B------:R-:W2:Y:S01]  /*7d110*/  LDL.LU R24, [R1+0x1a8c] ;  /* 0x001a8c0001187983 */ /* 0x000ea20000300800 */
[----:B-1----:R-:W-:Y:S01]  /*7d120*/  IMAD.MOV.U32 R4, RZ, RZ, R13 ;  /* 0x000000ffff047224 */ /* 0x002fe200078e000d */
[----:B------:R-:W-:-:S02]  /*7d130*/  MOV R5, R15 ;  /* 0x0000000f00057202 */ /* 0x000fc40000000f00 */
[----:B------:R-:W2:Y:S04]  /*7d140*/  LDL.LU R13, [R1+0x1a94] ;  /* 0x001a9400010d7983 */ /* 0x000ea80000300800 */
[----:B------:R1:W-:Y:S01]  /*7d150*/  LDGSTS.E [R62+0x3a00], desc[UR14][R4.64], P1 ;  /* 0x03a00000043e7fae */ /* 0x0003e2000892184e */
[----:B----4-:R-:W-:-:S04]  /*7d160*/  IADD3 R8, P0, R8, UR16, RZ ;  /* 0x0000001008087c10 */ /* 0x010fc8000ff1e0ff */
[----:B------:R-:W-:Y:S02]  /*7d170*/  IADD3.X R14, R14, UR8, RZ, P0, !PT ;  /* 0x000000080e0e7c10 */ /* 0x000fe400087fe4ff */
[----:B------:R-:W-:Y:S01]  /*7d180*/  IADD3 R11, P2, R11, UR16, RZ ;  /* 0x000000100b0b7c10 */ /* 0x000fe2000ff5e0ff */
[----:B------:R4:W-:Y:S04]  /*7d190*/  STL [R1+0x1a18], R8 ;  /* 0x001a180801007387 */ /* 0x0009e80000100800 */
[----:B------:R-:W-:Y:S01]  /*7d1a0*/  STL [R1+0x1a14], R14 ;  /* 0x001a140e01007387 */ /* 0x000fe20000100800 */
[----:B-1----:R-:W-:Y:S01]  /*7d1b0*/  IMAD.MOV.U32 R4, RZ, RZ, R8 ;  /* 0x000000ffff047224 */ /* 0x002fe200078e0008 */
[----:B------:R-:W-:Y:S02]  /*7d1c0*/  IADD3.X R12, R12, UR8, RZ, P2, !PT ;  /* 0x000000080c0c7c10 */ /* 0x000fe400097fe4ff */
[----:B------:R-:W-:Y:S01]  /*7d1d0*/  MOV R5, R14 ;  /* 0x0000000e00057202 */ /* 0x000fe20000000f00 */
[----:B------:R1:W-:Y:S04]  /*7d1e0*/  STL [R1+0x1a20], R11 ;  /* 0x001a200b01007387 */ /* 0x0003e80000100800 */
[----:B------:R1:W-:Y:S04]  /*7d1f0*/  LDGSTS.E [R62+0x3a80], desc[UR14][R4.64], P1 ;  /* 0x03a80000043e7fae */ /* 0x0003e8000892184e */
[----:B----4-:R-:W4:Y:S04]  /*7d200*/  LDL.LU R8, [R1+0x1aa0] ;  /* 0x001aa00001087983 */ /* 0x010f280000300800 */
[----:B------:R-:W-:Y:S01]  /*7d210*/  STL [R1+0x1a1c], R12 ;  /* 0x001a1c0c01007387 */ /* 0x000fe20000100800 */
[----:B-1----:R-:W-:-:S03]  /*7d220*/  IMAD.MOV.U32 R4, RZ, RZ, R11 ;  /* 0x000000ffff047224 */ /* 0x002fc600078e000b */
[----:B------:R-:W4:Y:S04]  /*7d230*/  LDL.LU R11, [R1+0x1a9c] ;  /* 0x001a9c00010b7983 */ /* 0x000f280000300800 */
[----:B------:R-:W4:Y:S04]  /*7d240*/  LDL.LU R14, [R1+0x1aa8] ;  /* 0x001aa800010e7983 */ /* 0x000f280000300800 */
[----:B------:R-:W4:Y:S01]  /*7d250*/  LDL.LU R17, [R1+0x1b10] ;  /* 0x001b100001117983 */ /* 0x000f220000300800 */
[----:B------:R-:W-:Y:S01]  /*7d260*/  UISETP.GT.AND UP1, UPT, UR18, 0x21, UPT ;  /* 0x000000211200788c */ /* 0x000fe2000bf24270 */
[----:B---3--:R-:W-:-:S05]  /*7d270*/  IADD3 R7, P0, R7, UR16, RZ ;  /* 0x0000001007077c10 */ /* 0x008fca000ff1e0ff */
[----:B------:R-:W-:Y:S01]  /*7d280*/  STL [R1+0x1a28], R7 ;  /* 0x001a280701007387 */ /* 0x000fe20000100800 */
[----:B------:R-:W-:Y:S01]  /*7d290*/  MOV R5, R12 ;  /* 0x0000000c00057202 */ /* 0x000fe20000000f00 */
[----:B------:R-:W-:-:S04]  /*7d2a0*/  USEL UR12, URZ, 0x4, !UP1 ;  /* 0x000000043f0c7887 */ /* 0x000fc8000c800000 */
[----:B------:R1:W-:Y:S01]  /*7d2b0*/  LDGSTS.E [R62+0x3b00], desc[UR14][R4.64], P1 ;  /* 0x03b00000043e7fae */ /* 0x0003e2000892184e */
[----:B------:R-:W-:Y:S01]  /*7d2c0*/  USEL UR12, UR12, URZ, !UP0 ;  /* 0x0000003f0c0c7287 */ /* 0x000fe2000c000000 */
[----:B-1----:R-:W-:Y:S01]  /*7d2d0*/  IMAD.MOV.U32 R4, RZ, RZ, R7 ;  /* 0x000000ffff047224 */ /* 0x002fe200078e0007 */
[----:B--2---:R-:W-:-:S05]  /*7d2e0*/  IADD3.X R10, R10, UR8, RZ, P0, !PT ;  /* 0x000000080a0a7c10 */ /* 0x004fca00087fe4ff */
[----:B------:R1:W-:Y:S04]  /*7d2f0*/  STL [R1+0x1a24], R10 ;  /* 0x001a240a01007387 */ /* 0x0003e80000100800 */
[----:B------:R-:W2:Y:S01]  /*7d300*/  LDL.LU R16, [R1+0x1aa4] ;  /* 0x001aa40001107983 */ /* 0x000ea20000300800 */
[----:B------:R-:W-:-:S03]  /*7d310*/  MOV R5, R10 ;  /* 0x0000000a00057202 */ /* 0x000fc60000000f00 */
[----:B------:R-:W3:Y:S04]  /*7d320*/  LDL.LU R18, [R1+0x1b0c] ;  /* 0x001b0c0001127983 */ /* 0x000ee80000300800 */
[----:B------:R-:W3:Y:S04]  /*7d330*/  LDL.LU R15, [R1+0x1b14] ;  /* 0x001b1400010f7983 */ /* 0x000ee80000300800 */
[----:B------:R1:W-:Y:S01]  /*7d340*/  LDGSTS.E [R62+0x3b80], desc[UR14][R4.64], P1 ;  /* 0x03b80000043e7fae */ /* 0x0003e2000892184e */
[----:B------:R-:W-:-:S03]  /*7d350*/  ISETP.NE.U32.AND P0, PT, RZ, UR12, PT ;  /* 0x0000000cff007c0c */ /* 0x000fc6000bf05070 */
[----:B-1----:R-:W3:Y:S04]  /*7d360*/  LDL.LU R10, [R1+0x1b18] ;  /* 0x001b1800010a7983 */ /* 0x002ee80000300800 */
[----:B------:R-:W3:Y:S04]  /*7d370*/  LDL.LU R12, [R1+0x1b1c] ;  /* 0x001b1c00010c7983 */ /* 0x000ee80000300800 */
[----:B------:R-:W3:Y:S01]  /*7d380*/  LDL.LU R7, [R1+0x1b20] ;  /* 0x001b200001077983 */ /* 0x000ee20000300800 */
[----:B------:R-:W-:-:S04]  /*7d390*/  IADD3 R19, P1, R19, UR16, RZ ;  /* 0x0000001013137c10 */ /* 0x000fc8000ff3e0ff */
[----:B------:R-:W-:Y:S02]  /*7d3a0*/  IADD3.X R24, R24, UR8, RZ, P1, !PT ;  /* 0x0000000818187c10 */ /* 0x000fe40008ffe4ff */
[----:B------:R-:W-:Y:S01]  /*7d3b0*/  IADD3 R9, P2, R9, UR16, RZ ;  /* 0x0000001009097c10 */ /* 0x000fe2000ff5e0ff */
[----:B------:R-:W-:Y:S01]  /*7d3c0*/  IMAD.MOV.U32 R4, RZ, RZ, R19 ;  /* 0x000000ffff047224 */ /* 0x000fe200078e0013 */
[----:B------:R-:W-:Y:S01]  /*7d3d0*/  MOV R5, R24 ;  /* 0x0000001800057202 */ /* 0x000fe20000000f00 */
[----:B------:R-:W-:Y:S04]  /*7d3e0*/  STL [R1+0x1a90], R19 ;  /* 0x001a901301007387 */ /* 0x000fe80000100800 */
[----:B------:R-:W-:Y:S01]  /*7d3f0*/  STL [R1+0x1a8c], R24 ;  /* 0x001a8c1801007387 */ /* 0x000fe20000100800 */
[----:B------:R-:W-:-:S03]  /*7d400*/  IADD3.X R13, R13, UR8, RZ, P2, !PT ;  /* 0x000000080d0d7c10 */ /* 0x000fc600097fe4ff */
[----:B------:R1:W-:Y:S04]  /*7d410*/  LDGSTS.E [R62+0x4200], desc[UR14][R4.64], P0 ;  /* 0x04200000043e7fae */ /* 0x0003e8000812184e */
[----:B------:R1:W-:Y:S04]  /*7d420*/  STL [R1+0x1a98], R9 ;  /* 0x001a980901007387 */ /* 0x0003e80000100800 */
[----:B------:R-:W-:Y:S01]  /*7d430*/  STL [R1+0x1a94], R13 ;  /* 0x001a940d01007387 */ /* 0x000fe20000100800 */
[----:B-1----:R-:W-:Y:S01]  /*7d440*/  IMAD.MOV.U32 R4, RZ, RZ, R9 ;  /* 0x000000ffff047224 */ /* 0x002fe200078e0009 */
[----:B------:R-:W-:-:S02]  /*7d450*/  MOV R5, R13 ;  /* 0x0000000d00057202 */ /* 0x000fc40000000f00 */
[----:B------:R-:W3:Y:S04]  /*7d460*/  LDL.LU R9, [R1+0x1b28] ;  /* 0x001b280001097983 */ /* 0x000ee80000300800 */
[----:B------:R1:W-:Y:S01]  /*7d470*/  LDGSTS.E [R62+0x4280], desc[UR14][R4.64], P0 ;  /* 0x04280000043e7fae */ /* 0x0003e2000812184e */
[----:B----4-:R-:W-:-:S05]  /*7d480*/  IADD3 R8, P1, R8, UR16, RZ ;  /* 0x0000001008087c10 */ /* 0x010fca000ff3e0ff */
[----:B------:R-:W-:Y:S01]  /*7d490*/  STL [R1+0x1aa0], R8 ;  /* 0x001aa00801007387 */ /* 0x000fe20000100800 */
[----:B------:R-:W-:-:S04]  /*7d4a0*/  IADD3.X R11, R11, UR8, RZ, P1, !PT ;  /* 0x000000080b0b7c10 */ /* 0x000fc80008ffe4ff */
[----:B-1----:R-:W-:Y:S01]  /*7d4b0*/  MOV R5, R11 ;  /* 0x0000000b00057202 */ /* 0x002fe20000000f00 */
[----:B------:R1:W-:Y:S04]  /*7d4c0*/  STL [R1+0x1a9c], R11 ;  /* 0x001a9c0b01007387 */ /* 0x0003e80000100800 */
[----:B-1----:R-:W4:Y:S01]  /*7d4d0*/  LDL.LU R11, [R1+0x1b24] ;  /* 0x001b2400010b7983 */ /* 0x002f220000300800 */
[----:B------:R-:W-:Y:S01]  /*7d4e0*/  UISETP.GT.AND UP1, UPT, UR18, 0x25, UPT ;  /* 0x000000251200788c */ /* 0x000fe2000bf24270 */
[----:B------:R-:W-:Y:S01]  /*7d4f0*/  IADD3 R14, P2, R14, UR16, RZ ;  /* 0x000000100e0e7c10 */ /* 0x000fe2000ff5e0ff */
[----:B------:R-:W-:Y:S01]  /*7d500*/  IMAD.MOV.U32 R4, RZ, RZ, R8 ;  /* 0x000000ffff047224 */ /* 0x000fe200078e0008 */
[----:B------:R-:W-:Y:S01]  /*7d510*/  IADD3 R17, P3, R17, UR16, RZ ;  /* 0x0000001011117c10 */ /* 0x000fe2000ff7e0ff */
[----:B------:R-:W-:Y:S01]  /*7d520*/  USEL UR12, URZ, 0x4, !UP1 ;  /* 0x000000043f0c7887 */ /* 0x000fe2000c800000 */
[----:B------:R-:W4:Y:S04]  /*7d530*/  LDL.LU R13, [R1+0x1b94] ;  /* 0x001b9400010d7983 */ /* 0x000f280000300800 */
[----:B------:R-:W4:Y:S04]  /*7d540*/  LDL.LU R8, [R1+0x1b9c] ;  /* 0x001b9c0001087983 */ /* 0x000f280000300800 */
[----:B------:R1:W-:Y:S01]  /*7d550*/  LDGSTS.E [R62+0x4300], desc[UR14][R4.64], P0 ;  /* 0x04300000043e7fae */ /* 0x0003e2000812184e */
[----:B------:R-:W-:-:S03]  /*7d560*/  USEL UR12, UR12, URZ, !UP0 ;  /* 0x0000003f0c0c7287 */ /* 0x000fc6000c000000 */
[----:B------:R-:W-:Y:S03]  /*7d570*/  STL [R1+0x1aa8], R14 ;  /* 0x001aa80e01007387 */ /* 0x000fe60000100800 */
[----:B------:R-:W-:Y:S01]  /*7d580*/  ISETP.NE.U32.AND P1, PT, RZ, UR12, PT ;  /* 0x0000000cff007c0c */ /* 0x000fe2000bf25070 */
[----:B-1----:R-:W-:Y:S01]  /*7d590*/  IMAD.MOV.U32 R4, RZ, RZ, R14 ;  /* 0x000000ffff047224 */ /* 0x002fe200078e000e */
[----:B--2---:R-:W-:-:S04]  /*7d5a0*/  IADD3.X R16, R16, UR8, RZ, P2, !PT ;  /* 0x0000000810107c10 */ /* 0x004fc800097fe4ff */
[----:B------:R-:W-:Y:S01]  /*7d5b0*/  MOV R5, R16 ;  /* 0x0000001000057202 */ /* 0x000fe20000000f00 */
[----:B------:R1:W-:Y:S04]  /*7d5c0*/  STL [R1+0x1aa4], R16 ;  /* 0x001aa41001007387 */ /* 0x0003e80000100800 */
[----:B------:R-:W-:Y:S01]  /*7d5d0*/  STL [R1+0x1b10], R17 ;  /* 0x001b101101007387 */ /* 0x000fe20000100800 */
[----:B---3--:R-:W-:-:S03]  /*7d5e0*/  IADD3.X R18, R18, UR8, RZ, P3, !PT ;  /* 0x0000000812127c10 */ /* 0x008fc60009ffe4ff */
[----:B------:R2:W-:Y:S01]  /*7d5f0*/  LDGSTS.E [R62+0x4380], desc[UR14][R4.64], P0 ;  /* 0x04380000043e7fae */ /* 0x0005e2000812184e */
[----:B------:R-:W-:-:S03]  /*7d600*/  IADD3 R10, P0, R10, UR16, RZ ;  /* 0x000000100a0a7c10 */ /* 0x000fc6000ff1e0ff */
[----:B-1----:R-:W3:Y:S01]  /*7d610*/  LDL.LU R16, [R1+0x1b90] ;  /* 0x001b900001107983 */ /* 0x002ee20000300800 */
[----:B------:R-:W-:Y:S02]  /*7d620*/  IADD3.X R15, R15, UR8, RZ, P0, !PT ;  /* 0x000000080f0f7c10 */ /* 0x000fe400087fe4ff */
[----:B------:R-:W-:Y:S01]  /*7d630*/  IADD3 R7, P2, R7, UR16, RZ ;  /* 0x0000001007077c10 */ /* 0x000fe2000ff5e0ff */
[----:B--2---:R-:W-:Y:S01]  /*7d640*/  IMAD.MOV.U32 R4, RZ, RZ, R17 ;  /* 0x000000ffff047224 */ /* 0x004fe200078e0011 */
[----:B------:R-:W-:Y:S01]  /*7d650*/  MOV R5, R18 ;  /* 0x0000001200057202 */ /* 0x000fe20000000f00 */
[----:B------:R-:W-:Y:S04]  /*7d660*/  STL [R1+0x1b0c], R18 ;  /* 0x001b0c1201007387 */ /* 0x000fe80000100800 */
[----:B------:R-:W2:Y:S04]  /*7d670*/  LDL.LU R14, [R1+0x1b98] ;  /* 0x001b9800010e7983 */ /* 0x000ea80000300800 */
[----:B------:R1:W-:Y:S04]  /*7d680*/  STL [R1+0x1b18], R10 ;  /* 0x001b180a01007387 */ /* 0x0003e80000100800 */
[----:B------:R1:W-:Y:S01]  /*7d690*/  LDGSTS.E [R62+0x4a00], desc[UR14][R4.64], P1 ;  /* 0x04a00000043e7fae */ /* 0x0003e2000892184e */
[----:B------:R-:W-:-:S03]  /*7d6a0*/  IADD3.X R12, R12, UR8, RZ, P2, !PT ;  /* 0x000000080c0c7c10 */ /* 0x000fc600097fe4ff */
[----:B------:R-:W-:Y:S04]  /*7d6b0*/  STL [R1+0x1b14], R15 ;  /* 0x001b140f01007387 */ /* 0x000fe80000100800 */
[----:B------:R-:W-:Y:S01]  /*7d6c0*/  STL [R1+0x1b20], R7 ;  /* 0x001b200701007387 */ /* 0x000fe20000100800 */
[----:B-1----:R-:W-:Y:S01]  /*7d6d0*/  IMAD.MOV.U32 R4, RZ, RZ, R10 ;  /* 0x000000ffff047224 */ /* 0x002fe200078e000a */
[----:B------:R-:W-:Y:S02]  /*7d6e0*/  MOV R5, R15 ;  /* 0x0000000f00057202 */ /* 0x000fe40000000f00 */
[----:B------:R-:W2:Y:S04]  /*7d6f0*/  LDL.LU R10, [R1+0x1ba4] ;  /* 0x001ba400010a7983 */ /* 0x000ea80000300800 */
[----:B------:R1:W-:Y:S04]  /*7d700*/  STL [R1+0x1b1c], R12 ;  /* 0x001b1c0c01007387 */ /* 0x0003e80000100800 */
[----:B------:R1:W-:Y:S01]  /*7d710*/  LDGSTS.E [R62+0x4a80], desc[UR14][R4.64], P1 ;  /* 0x04a80000043e7fae */ /* 0x0003e2000892184e */
[----:B------:R-:W-:-:S02]  /*7d720*/  IADD3 R9, P0, R9, UR16, RZ ;  /* 0x0000001009097c10 */ /* 0x000fc4000ff1e0ff */
[----:B-1----:R-:W-:Y:S02]  /*7d730*/  MOV R5, R12 ;  /* 0x0000000c00057202 */ /* 0x002fe40000000f00 */
[----:B------:R-:W2:Y:S01]  /*7d740*/  LDL.LU R12, [R1+0x1ba0] ;  /* 0x001ba000010c7983 */ /* 0x000ea20000300800 */
[----:B------:R-:W-:-:S03]  /*7d750*/  IMAD.MOV.U32 R4, RZ, RZ, R7 ;  /* 0x000000ffff047224 */ /* 0x000fc600078e0007 */
[----:B------:R-:W2:Y:S04]  /*7d760*/  LDL.LU R15, [R1+0x1bac] ;  /* 0x001bac00010f7983 */ /* 0x000ea80000300800 */
[----:B------:R-:W2:Y:S04]  /*7d770*/  LDL.LU R7, [R1+0x1c14] ;  /* 0x001c140001077983 */ /* 0x000ea80000300800 */
[----:B------:R-:W-:Y:S04]  /*7d780*/  STL [R1+0x1b28], R9 ;  /* 0x001b280901007387 */ /* 0x000fe80000100800 */
[----:B------:R1:W-:Y:S01]  /*7d790*/  LDGSTS.E [R62+0x4b00], desc[UR14][R4.64], P1 ;  /* 0x04b00000043e7fae */ /* 0x0003e2000892184e */
[----:B----4-:R-:W-:-:S05]  /*7d7a0*/  IADD3.X R11, R11, UR8, RZ, P0, !PT ;  /* 0x000000080b0b7c10 */ /* 0x010fca00087fe4ff */
[----:B------:R4:W-:Y:S04]  /*7d7b0*/  STL [R1+0x1b24], R11 ;  /* 0x001b240b01007387 */ /* 0x0009e80000100800 */
[----:B------:R-:W2:Y:S01]  /*7d7c0*/  LDL.LU R17, [R1+0x1ba8] ;  /* 0x001ba80001117983 */ /* 0x000ea20000300800 */
[----:B-1----:R-:W-:Y:S01]  /*7d7d0*/  IMAD.MOV.U32 R4, RZ, RZ, R9 ;  /* 0x000000ffff047224 */ /* 0x002fe200078e0009 */
[----:B------:R-:W-:Y:S01]  /*7d7e0*/  MOV R5, R11 ;  /* 0x0000000b00057202 */ /* 0x000fe20000000f00 */
[----:B------:R-:W-:Y:S01]  /*7d7f0*/  UISETP.GT.AND UP1, UPT, UR18, 0x29, UPT ;  /* 0x000000291200788c */ /* 0x000fe2000bf24270 */
[----:B------:R-:W2:Y:S04]  /*7d800*/  LDL.LU R18, [R1+0x1c10] ;  /* 0x001c100001127983 */ /* 0x000ea80000300800 */
[----:B------:R1:W-:Y:S01]  /*7d810*/  LDGSTS.E [R62+0x4b80], desc[UR14][R4.64], P1 ;  /* 0x04b80000043e7fae */ /* 0x0003e2000892184e */
[----:B------:R-:W-:Y:S01]  /*7d820*/  IADD3 R13, P1, R13, UR16, RZ ;  /* 0x000000100d0d7c10 */ /* 0x000fe2000ff3e0ff */
[----:B------:R-:W-:Y:S01]  /*7d830*/  USEL UR12, URZ, 0x4, !UP1 ;  /* 0x000000043f0c7887 */ /* 0x000fe2000c800000 */
[----:B------:R-:W-:Y:S01]  /*7d840*/  IADD3 R8, P2, R8, UR16, RZ ;  /* 0x0000001008087c10 */ /* 0x000fe2000ff5e0ff */
[----:B----4-:R-:W4:Y:S04]  /*7d850*/  LDL.LU R11, [R1+0x1c1c] ;  /* 0x001c1c00010b7983 */ /* 0x010f280000300800 */
[----:B------:R-:W4:Y:S01]  /*7d860*/  LDL.LU R9, [R1+0x1c24] ;  /* 0x001c240001097983 */ /* 0x000f220000300800 */
[----:B------:R-:W-:-:S03]  /*7d870*/  USEL UR12, UR12, URZ, !UP0 ;  /* 0x0000003f0c0c7287 */ /* 0x000fc6000c000000 */
[----:B------:R-:W-:Y:S03]  /*7d880*/  STL [R1+0x1b94], R13 ;  /* 0x001b940d01007387 */ /* 0x000fe60000100800 */
[----:B------:R-:W-:Y:S01]  /*7d890*/  ISETP.NE.U32.AND P0, PT, RZ, UR12, PT ;  /* 0x0000000cff007c0c */ /* 0x000fe2000bf05070 */
[----:B-1----:R-:W-:Y:S01]  /*7d8a0*/  IMAD.MOV.U32 R4, RZ, RZ, R13 ;  /* 0x000000ffff047224 */ /* 0x002fe200078e000d */
[----:B---3--:R-:W-:-:S04]  /*7d8b0*/  IADD3.X R16, R16, UR8, RZ, P1, !PT ;  /* 0x0000000810107c10 */ /* 0x008fc80008ffe4ff */
[----:B------:R-:W-:Y:S01]  /*7d8c0*/  MOV R5, R16 ;  /* 0x0000001000057202 */ /* 0x000fe20000000f00 */
[----:B------:R1:W-:Y:S04]  /*7d8d0*/  STL [R1+0x1b90], R16 ;  /* 0x001b901001007387 */ /* 0x0003e80000100800 */
[----:B------:R3:W-:Y:S01]  /*7d8e0*/  STL [R1+0x1b9c], R8 ;  /* 0x001b9c0801007387 */ /* 0x0007e20000100800 */
[----:B--2---:R-:W-:-:S03]  /*7d8f0*/  IADD3.X R14, R14, UR8, RZ, P2, !PT ;  /* 0x000000080e0e7c10 */ /* 0x004fc600097fe4ff */
[----:B------:R2:W-:Y:S04]  /*7d900*/  LDGSTS.E [R62+0x5200], desc[UR14][R4.64], P0 ;  /* 0x05200000043e7fae */ /* 0x0005e8000812184e */
[----:B-1----:R-:W4:Y:S04]  /*7d910*/  LDL.LU R16, [R1+0x1c18] ;  /* 0x001c180001107983 */ /* 0x002f280000300800 */
[----:B------:R-:W-:Y:S04]  /*7d920*/  STL [R1+0x1b98], R14 ;  /* 0x001b980e01007387 */ /* 0x000fe80000100800 */
[----:B------:R-:W4:Y:S01]  /*7d930*/  LDL.LU R13, [R1+0x1c20] ;  /* 0x001c2000010d7983 */ /* 0x000f220000300800 */
[----:B--2---:R-:W-:Y:S01]  /*7d940*/  IMAD.MOV.U32 R4, RZ, RZ, R8 ;  /* 0x000000ffff047224 */ /* 0x004fe200078e0008 */
[----:B------:R-:W-:-:S02]  /*7d950*/  MOV R5, R14 ;  /* 0x0000000e00057202 */ /* 0x000fc40000000f00 */
[----:B---3--:R-:W2:Y:S01]  /*7d960*/  LDL.LU R8, [R1+0x1c2c] ;  /* 0x001c2c0001087983 */ /* 0x008ea20000300800 */
[----:B------:R-:W-:-:S03]  /*7d970*/  IADD3 R10, P1, R10, UR16, RZ ;  /* 0x000000100a0a7c10 */ /* 0x000fc6000ff3e0ff */
[----:B------:R1:W-:Y:S04]  /*7d980*/  LDGSTS.E [R62+0x5280], desc[UR14][R4.64], P0 ;  /* 0x05280000043e7fae */ /* 0x0003e8000812184e */
[----:B------:R3:W-:Y:S01]  /*7d990*/  STL [R1+0x1ba4], R10 ;  /* 0x001ba40a01007387 */ /* 0x0007e20000100800 */
[----:B------:R-:W-:Y:S01]  /*7d9a0*/  IADD3.X R12, R12, UR8, RZ, P1, !PT ;  /* 0x000000080c0c7c10 */ /* 0x000fe20008ffe4ff */
[----:B-1----:R-:W-:-:S04]  /*7d9b0*/  IMAD.MOV.U32 R4, RZ, RZ, R10 ;  /* 0x000000ffff047224 */ /* 0x002fc800078e000a */
[----:B------:R1:W-:Y:S04]  /*7d9c0*/  STL [R1+0x1ba0], R12 ;  /* 0x001ba00c01007387 */ /* 0x0003e80000100800 */
[----:B---3--:R-:W3:Y:S01]  /*7d9d0*/  LDL.LU R10, [R1+0x1c28] ;  /* 0x001c2800010a7983 */ /* 0x008ee20000300800 */
[----:B------:R-:W-:Y:S02]  /*7d9e0*/  IADD3 R15, P2, R15, UR16, RZ ;  /* 0x000000100f0f7c10 */ /* 0x000fe4000ff5e0ff */
[----:B------:R-:W-:Y:S02]  /*7d9f0*/  MOV R5, R12 ;  /* 0x0000000c00057202 */ /* 0x000fe40000000f00 */
[----:B------:R-:W-:Y:S01]  /*7da00*/  IADD3 R7, P3, R7, UR16, RZ ;  /* 0x0000001007077c10 */ /* 0x000fe2000ff7e0ff */
[----:B------:R-:W3:Y:S04]  /*7da10*/  LDL.LU R14, [R1+0x1c94] ;  /* 0x001c9400010e7983 */ /* 0x000ee80000300800 */
[----:B------:R1:W-:Y:S04]  /*7da20*/  LDGSTS.E [R62+0x5300], desc[UR14][R4.64], P0 ;  /* 0x05300000043e7fae */ /* 0x0003e8000812184e */
[----:B-1----:R-:W3:Y:S04]  /*7da30*/  LDL.LU R12, [R1+0x1c9c] ;  /* 0x001c9c00010c7983 */ /* 0x002ee80000300800 */
[----:B------:R1:W-:Y:S01]  /*7da40*/  STL [R1+0x1bac], R15 ;  /* 0x001bac0f01007387 */ /* 0x0003e20000100800 */
[----:B------:R-:W-:Y:S01]  /*7da50*/  IMAD.MOV.U32 R4, RZ, RZ, R15 ;  /* 0x000000ffff047224 */ /* 0x000fe200078e000f */
[----:B------:R-:W-:-:S05]  /*7da60*/  IADD3.X R17, R17, UR8, RZ, P2, !PT ;  /* 0x0000000811117c10 */ /* 0x000fca00097fe4ff */
[----:B------:R4:W-:Y:S04]  /*7da70*/  STL [R1+0x1ba8], R17 ;  /* 0x001ba81101007387 */ /* 0x0009e80000100800 */
[----:B------:R4:W-:Y:S04]  /*7da80*/  STL [R1+0x1c14], R7 ;  /* 0x001c140701007387 */ /* 0x0009e80000100800 */
[----:B-1----:R-:W3:Y:S01]  /*7da90*/  LDL.LU R15, [R1+0x1c90] ;  /* 0x001c9000010f7983 */ /* 0x002ee20000300800 */
[----:B------:R-:W-:-:S04]  /*7daa0*/  UISETP.GT.AND UP1, UPT, UR18, 0x2d, UPT ;  /* 0x0000002d1200788c */ /* 0x000fc8000bf24270 */
[----:B------:R-:W-:-:S04]  /*7dab0*/  USEL UR12, URZ, 0x4, !UP1 ;  /* 0x000000043f0c7887 */ /* 0x000fc8000c800000 */
[----:B------:R-:W-:Y:S01]  /*7dac0*/  USEL UR12, UR12, URZ, !UP0 ;  /* 0x0000003f0c0c7287 */ /* 0x000fe2000c000000 */
[----:B------:R-:W-:Y:S02]  /*7dad0*/  MOV R5, R17 ;  /* 0x0000001100057202 */ /* 0x000fe40000000f00 */
[----:B------:R-:W-:-:S03]  /*7dae0*/  IADD3.X R18, R18, UR8, RZ, P3, !PT ;  /* 0x0000000812127c10 */ /* 0x000fc60009ffe4ff */
[----:B------:R-:W-:Y:S01]  /*7daf0*/  ISETP.NE.U32.AND P1, PT, RZ, UR12, PT ;  /* 0x0000000cff007c0c */ /* 0x000fe2000bf25070 */
[----:B------:R1:W-:Y:S01]  /*7db00*/  LDGSTS.E [R62+0x5380], desc[UR14][R4.64], P0 ;  /* 0x05380000043e7fae */ /* 0x0003e2000812184e */
[----:B----4-:R-:W-:-:S03]  /*7db10*/  IADD3 R11, P0, R11, UR16, RZ ;  /* 0x000000100b0b7c10 */ /* 0x010fc6000ff1e0ff */
[----:B------:R-:W-:Y:S01]  /*7db20*/  STL [R1+0x1c10], R18 ;  /* 0x001c101201007387 */ /* 0x000fe20000100800 */
[----:B------:R-:W-:-:S03]  /*7db30*/  IADD3 R9, P2, R9, UR16, RZ ;  /* 0x0000001009097c10 */ /* 0x000fc6000ff5e0ff */
[----:B------:R-:W4:Y:S01]  /*7db40*/  LDL.LU R17, [R1+0x1c98] ;  /* 0x001c980001117983 */ /* 0x000f220000300800 */
[----:B-1----:R-:W-:Y:S01]  /*7db50*/  IMAD.MOV.U32 R4, RZ, RZ, R7 ;  /* 0x000000ffff047224 */ /* 0x002fe200078e0007 */
[----:B------:R-:W-:Y:S02]  /*7db60*/  MOV R5, R18 ;  /* 0x0000001200057202 */ /* 0x000fe40000000f00 */
[----:B------:R-:W4:Y:S04]  /*7db70*/  LDL.LU R7, [R1+0x1ca4] ;  /* 0x001ca40001077983 */ /* 0x000f280000300800 */
[----:B------:R1:W-:Y:S04]  /*7db80*/  STL [R1+0x1c1c], R11 ;  /* 0x001c1c0b01007387 */ /* 0x0003e80000100800 */
[----:B------:R1:W-:Y:S02]  /*7db90*/  LDGSTS.E [R62+0x5a00], desc[UR14][R4.64], P1 ;  /* 0x05a00000043e7fae */ /* 0x0003e4000892184e */
[----:B-1----:R-:W-:Y:S01]  /*7dba0*/  IMAD.MOV.U32 R4, RZ, RZ, R11 ;  /* 0x000000ffff047224 */ /* 0x002fe200078e000b */
[----:B------:R-:W-:-:S05]  /*7dbb0*/  IADD3.X R16, R16, UR8, RZ, P0, !PT ;  /* 0x0000000810107c10 */ /* 0x000fca00087fe4ff */
[----:B------:R-:W-:Y:S04]  /*7dbc0*/  STL [R1+0x1c18], R16 ;  /* 0x001c181001007387 */ /* 0x000fe80000100800 */
[----:B------:R-:W-:Y:S04]  /*7dbd0*/  STL [R1+0x1c24], R9 ;  /* 0x001c240901007387 */ /* 0x000fe80000100800 */
[----:B------:R-:W4:Y:S01]  /*7dbe0*/  LDL.LU R11, [R1+0x1ca0] ;  /* 0x001ca000010b7983 */ /* 0x000f220000300800 */
[----:B------:R-:W-:Y:S02]  /*7dbf0*/  MOV R5, R16 ;  /* 0x0000001000057202 */ /* 0x000fe40000000f00 */
[----:B------:R-:W-:-:S02]  /*7dc00*/  IADD3.X R13, R13, UR8, RZ, P2, !PT ;  /* 0x000000080d0d7c10 */ /* 0x000fc400097fe4ff */
[----:B--2---:R-:W-:Y:S01]  /*7dc10*/  IADD3 R8, P0, R8, UR16, RZ ;  /* 0x0000001008087c10 */ /* 0x004fe2000ff1e0ff */
[----:B------:R1:W-:Y:S04]  /*7dc20*/  LDGSTS.E [R62+0x5a80], desc[UR14][R4.64], P1 ;  /* 0x05a80000043e7fae */ /* 0x0003e8000892184e */
[----:B------:R2:W-:Y:S01]  /*7dc30*/  STL [R1+0x1c20], R13 ;  /* 0x001c200d01007387 */ /* 0x0005e20000100800 */
[----:B-1----:R-:W-:Y:S01]  /*7dc40*/  IMAD.MOV.U32 R4, RZ, RZ, R9 ;  /* 0x000000ffff047224 */ /* 0x002fe200078e0009 */
[----:B------:R-:W-:Y:S02]  /*7dc50*/  MOV R5, R13 ;  /* 0x0000000d00057202 */ /* 0x000fe40000000f00 */
[----:B--2---:R-:W2:Y:S04]  /*7dc60*/  LDL.LU R13, [R1+0x1cac] ;  /* 0x001cac00010d7983 */ /* 0x004ea80000300800 */
[----:B------:R-:W2:Y:S04]  /*7dc70*/  LDL.LU R9, [R1+0x1d14] ;  /* 0x001d140001097983 */ /* 0x000ea80000300800 */
[----:B------:R-:W-:Y:S04]  /*7dc80*/  STL [R1+0x1c2c], R8 ;  /* 0x001c2c0801007387 */ /* 0x000fe80000100800 */
[----:B------:R1:W-:Y:S01]  /*7dc90*/  LDGSTS.E [R62+0x5b00], desc[UR14][R4.64], P1 ;  /* 0x05b00000043e7fae */ /* 0x0003e2000892184e */
[----:B---3--:R-:W-:-:S05]  /*7dca0*/  IADD3.X R10, R10, UR8, RZ, P0, !PT ;  /* 0x000000080a0a7c10 */ /* 0x008fca00087fe4ff */
[----:B------:R3:W-:Y:S04]  /*7dcb0*/  STL [R1+0x1c28], R10 ;  /* 0x001c280a01007387 */ /* 0x0007e80000100800 */
[----:B------:R-:W2:Y:S01]  /*7dcc0*/  LDL.LU R18, [R1+0x1ca8] ;  /* 0x001ca80001127983 */ /* 0x000ea20000300800 */
[----:B-1----:R-:W-:Y:S01]  /*7dcd0*/  IMAD.MOV.U32 R4, RZ, RZ, R8 ;  /* 0x000000ffff047224 */ /* 0x002fe200078e0008 */
[----:B------:R-:W-:Y:S02]  /*7dce0*/  MOV R5, R10 ;  /* 0x0000000a00057202 */ /* 0x000fe40000000f00 */
[----:B------:R-:W2:Y:S04]  /*7dcf0*/  LDL.LU R16, [R1+0x1d10] ;  /* 0x001d100001107983 */ /* 0x000ea80000300800 */
[----:B------:R1:W-:Y:S01]  /*7dd00*/  LDGSTS.E [R62+0x5b80], desc[UR14][R4.64], P1 ;  /* 0x05b80000043e7fae */ /* 0x0003e2000892184e */
[----:B------:R-:W-:-:S02]  /*7dd10*/  IADD3 R14, P1, R14, UR16, RZ ;  /* 0x000000100e0e7c10 */ /* 0x000fc4000ff3e0ff */
[----:B------:R-:W-:Y:S01]  /*7dd20*/  IADD3 R12, P2, R12, UR16, RZ ;  /* 0x000000100c0c7c10 */ /* 0x000fe2000ff5e0ff */
[----:B---3--:R-:W3:Y:S04]  /*7dd30*/  LDL.LU R10, [R1+0x1d1c] ;  /* 0x001d1c00010a7983 */ /* 0x008ee80000300800 */
[----:B------:R-:W3:Y:S04]  /*7dd40*/  LDL.LU R8, [R1+0x1d24] ;  /* 0x001d240001087983 */ /* 0x000ee80000300800 */
[----:B------:R-:W-:Y:S01]  /*7dd50*/  STL [R1+0x1c94], R14 ;  /* 0x001c940e01007387 */ /* 0x000fe20000100800 */
[----:B------:R-:W-:-:S04]  /*7dd60*/  IADD3.X R15, R15, UR8, RZ, P1, !PT ;  /* 0x000000080f0f7c10 */ /* 0x000fc80008ffe4ff */
[----:B-1----:R-:W-:Y:S01]  /*7dd70*/  MOV R5, R15 ;  /* 0x0000000f00057202 */ /* 0x002fe20000000f00 */
[----:B------:R1:W-:Y:S04]  /*7dd80*/  STL [R1+0x1c90], R15 ;  /* 0x001c900f01007387 */ /* 0x0003e80000100800 */
[----:B------:R-:W-:Y:S04]  /*7dd90*/  STL [R1+0x1c9c], R12 ;  /* 0x001c9c0c01007387 */ /* 0x000fe80000100800 */
[----:B-1----:R-:W3:Y:S01]  /*7dda0*/  LDL.LU R15, [R1+0x1d18] ;  /* 0x001d1800010f7983 */ /* 0x002ee20000300800 */
[----:B------:R-:W-:-:S04]  /*7ddb0*/  UISETP.GT.AND UP1, UPT, UR18, 0x31, UPT ;  /* 0x000000311200788c */ /* 0x000fc8000bf24270 */
[----:B------:R-:W-:-:S04]  /*7ddc0*/  USEL UR12, URZ, 0x4, !UP1 ;  /* 0x000000043f0c7887 */ /* 0x000fc8000c800000 */
[----:B------:R-:W-:-:S06]  /*7ddd0*/  USEL UR12, UR12, URZ, !UP0 ;  /* 0x0000003f0c0c7287 */ /* 0x000fcc000c000000 */
[----:B------:R-:W-:Y:S01]  /*7dde0*/  ISETP.NE.U32.AND P0, PT, RZ, UR12, PT ;  /* 0x0000000cff007c0c */ /* 0x000fe2000bf05070 */
[----:B------:R-:W-:Y:S01]  /*7ddf0*/  IMAD.MOV.U32 R4, RZ, RZ, R14 ;  /* 0x000000ffff047224 */ /* 0x000fe200078e000e */
[----:B----4-:R-:W-:Y:S02]  /*7de00*/  IADD3.X R17, R17, UR8, RZ, P2, !PT ;  /* 0x0000000811117c10 */ /* 0x010fe400097fe4ff */
[----:B------:R-:W-:-:S03]  /*7de10*/  IADD3 R7, P1, R7, UR16, RZ ;  /* 0x0000001007077c10 */ /* 0x000fc6000ff3e0ff */
[----:B------:R-:W-:Y:S04]  /*7de20*/  STL [R1+0x1c98], R17 ;  /* 0x001c981101007387 */ /* 0x000fe80000100800 */
[----:B------:R-:W4:Y:S04]  /*7de30*/  LDL.LU R14, [R1+0x1d20] ;  /* 0x001d2000010e7983 */ /* 0x000f280000300800 */
        /* <DEDUP_REMOVED lines=9> */
[----:B------:R-:W-:-:S04]  /*7ded0*/  IADD3.X R11, R11, UR8, RZ, P1, !PT ;  /* 0x000000080b0b7c10 */ /* 0x000fc80008ffe4ff */
[----:B------:R-:W-:Y:S01]  /*7dee0*/  MOV R5, R11 ;  /* 0x0000000b00057202 */ /* 0x000fe20000000f00 */
[----:B------:R1:W-:Y:S04]  /*7def0*/  STL [R1+0x1ca0], R11 ;  /* 0x001ca00b01007387 */ /* 0x0003e80000100800 */
[----:B------:R2:W-:Y:S04]  /*7df00*/  LDGSTS.E [R62+0x6300], desc[UR14][R4.64], P0 ;  /* 0x06300000043e7fae */ /* 0x0005e8000812184e */
[----:B-1----:R-:W4:Y:S04]  /*7df10*/  LDL.LU R11, [R1+0x1d28] ;  /* 0x001d2800010b7983 */ /* 0x002f280000300800 */
[----:B------:R-:W4:Y:S04]  /*7df20*/  LDL.LU R7, [R1+0x1d2c] ;  /* 0x001d2c0001077983 */ /* 0x000f280000300800 */
[----:B------:R-:W4:Y:S04]  /*7df30*/  LDL.LU R12, [R1+0x1d94] ;  /* 0x001d9400010c7983 */ /* 0x000f280000300800 */
[----:B------:R-:W4:Y:S01]  /*7df40*/  LDL.LU R17, [R1+0x1d9c] ;  /* 0x001d9c0001117983 */ /* 0x000f220000300800 */
[----:B--2---:R-:W-:-:S02]  /*7df50*/  IADD3 R13, P2, R13, UR16, RZ ;  /* 0x000000100d0d7c10 */ /* 0x004fc4000ff5e0ff */
[----:B------:R-:W-:-:S03]  /*7df60*/  IADD3 R9, P3, R9, UR16, RZ ;  /* 0x0000001009097c10 */ /* 0x000fc6000ff7e0ff */
[----:B------:R1:W-:Y:S01]  /*7df70*/  STL [R1+0x1cac], R13 ;  /* 0x001cac0d01007387 */ /* 0x0003e20000100800 */
[----:B------:R-:W-:Y:S01]  /*7df80*/  IMAD.MOV.U32 R4, RZ, RZ, R13 ;  /* 0x000000ffff047224 */ /* 0x000fe200078e000d */
[----:B------:R-:W-:Y:S02]  /*7df90*/  IADD3.X R18, R18, UR8, RZ, P2, !PT ;  /* 0x0000000812127c10 */ /* 0x000fe400097fe4ff */
[----:B------:R-:W-:-:S03]  /*7dfa0*/  ISETP.NE.U32.AND P1, PT, RZ, UR12, PT ;  /* 0x0000000cff007c0c */ /* 0x000fc6000bf25070 */
[----:B------:R2:W-:Y:S04]  /*7dfb0*/  STL [R1+0x1ca8], R18 ;  /* 0x001ca81201007387 */ /* 0x0005e80000100800 */
[----:B------:R2:W-:Y:S01]  /*7dfc0*/  STL [R1+0x1d14], R9 ;  /* 0x001d140901007387 */ /* 0x0005e20000100800 */
[----:B------:R-:W-:-:S03]  /*7dfd0*/  MOV R5, R18 ;  /* 0x0000001200057202 */ /* 0x000fc60000000f00 */
[----:B-1----:R-:W4:Y:S01]  /*7dfe0*/  LDL.LU R13, [R1+0x1d90] ;  /* 0x001d9000010d7983 */ /* 0x002f220000300800 */
[----:B------:R-:W-:-:S03]  /*7dff0*/  IADD3.X R16, R16, UR8, RZ, P3, !PT ;  /* 0x0000000810107c10 */ /* 0x000fc60009ffe4ff */
[----:B------:R1:W-:Y:S01]  /*7e000*/  LDGSTS.E [R62+0x6380], desc[UR14][R4.64], P0 ;  /* 0x06380000043e7fae */ /* 0x0003e2000812184e */
[----:B---3--:R-:W-:-:S03]  /*7e010*/  IADD3 R10, P0, R10, UR16, RZ ;  /* 0x000000100a0a7c10 */ /* 0x008fc6000ff1e0ff */
[----:B------:R-:W-:Y:S04]  /*7e020*/  STL [R1+0x1d10], R16 ;  /* 0x001d101001007387 */ /* 0x000fe80000100800 */
[----:B--2---:R-:W2:Y:S01]  /*7e030*/  LDL.LU R18, [R1+0x1d98] ;  /* 0x001d980001127983 */ /* 0x004ea20000300800 */
[----:B------:R-:W-:Y:S01]  /*7e040*/  IADD3 R8, P2, R8, UR16, RZ ;  /* 0x0000001008087c10 */ /* 0x000fe2000ff5e0ff */
[----:B-1----:R-:W-:Y:S01]  /*7e050*/  IMAD.MOV.U32 R4, RZ, RZ, R9 ;  /* 0x000000ffff047224 */ /* 0x002fe200078e0009 */
[----:B------:R-:W-:Y:S01]  /*7e060*/  MOV R5, R16 ;  /* 0x0000001000057202 */ /* 0x000fe20000000f00 */
[----:B------:R-:W3:Y:S04]  /*7e070*/  LDL.LU R9, [R1+0x1da4] ;  /* 0x001da40001097983 */ /* 0x000ee80000300800 */
[----:B------:R1:W-:Y:S04]  /*7e080*/  STL [R1+0x1d1c], R10 ;  /* 0x001d1c0a01007387 */ /* 0x0003e80000100800 */
[----:B------:R1:W-:Y:S01]  /*7e090*/  LDGSTS.E [R62+0x6a00], desc[UR14][R4.64], P1 ;  /* 0x06a00000043e7fae */ /* 0x0003e2000892184e */
[----:B------:R-:W-:Y:S01]  /*7e0a0*/  IADD3.X R15, R15, UR8, RZ, P0, !PT ;  /* 0x000000080f0f7c10 */ /* 0x000fe200087fe4ff */
[----:B-1----:R-:W-:-:S04]  /*7e0b0*/  IMAD.MOV.U32 R4, RZ, RZ, R10 ;  /* 0x000000ffff047224 */ /* 0x002fc800078e000a */
[----:B------:R1:W-:Y:S04]  /*7e0c0*/  STL [R1+0x1d18], R15 ;  /* 0x001d180f01007387 */ /* 0x0003e80000100800 */
[----:B------:R-:W-:Y:S04]  /*7e0d0*/  STL [R1+0x1d24], R8 ;  /* 0x001d240801007387 */ /* 0x000fe80000100800 */
[----:B------:R-:W3:Y:S01]  /*7e0e0*/  LDL.LU R10, [R1+0x1da0] ;  /* 0x001da000010a7983 */ /* 0x000ee20000300800 */
[----:B------:R-:W-:-:S05]  /*7e0f0*/  MOV R5, R15 ;  /* 0x0000000f00057202 */ /* 0x000fca0000000f00 */
[----:B------:R1:W-:Y:S01]  /*7e100*/  LDGSTS.E [R62+0x6a80], desc[UR14][R4.64], P1 ;  /* 0x06a80000043e7fae */ /* 0x0003e2000892184e */
[----:B------:R-:W-:Y:S01]  /*7e110*/  UISETP.GT.AND UP1, UPT, UR18, 0x39, UPT ;  /* 0x000000391200788c */ /* 0x000fe2000bf24270 */
[----:B----4-:R-:W-:Y:S01]  /*7e120*/  IADD3.X R14, R14, UR8, RZ, P2, !PT ;  /* 0x000000080e0e7c10 */ /* 0x010fe200097fe4ff */
[----:B-1----:R-:W-:-:S03]  /*7e130*/  IMAD.MOV.U32 R4, RZ, RZ, R8 ;  /* 0x000000ffff047224 */ /* 0x002fc600078e0008 */
[----:B------:R-:W-:Y:S01]  /*7e140*/  MOV R5, R14 ;  /* 0x0000000e00057202 */ /* 0x000fe20000000f00 */
[----:B------:R1:W-:Y:S04]  /*7e150*/  STL [R1+0x1d20], R14 ;  /* 0x001d200e01007387 */ /* 0x0003e80000100800 */
[----:B------:R-:W4:Y:S04]  /*7e160*/  LDL.LU R16, [R1+0x1da8] ;  /* 0x001da80001107983 */ /* 0x000f280000300800 */
[----:B------:R-:W4:Y:S04]  /*7e170*/  LDL.LU R15, [R1+0x1dac] ;  /* 0x001dac00010f7983 */ /* 0x000f280000300800 */
[----:B------:R1:W-:Y:S01]  /*7e180*/  LDGSTS.E [R62+0x6b00], desc[UR14][R4.64], P1 ;  /* 0x06b00000043e7fae */ /* 0x0003e2000892184e */
[----:B------:R-:W-:-:S03]  /*7e190*/  USEL UR12, URZ, 0x4, !UP1 ;  /* 0x000000043f0c7887 */ /* 0x000fc6000c800000 */
[----:B-1----:R-:W4:Y:S04]  /*7e1a0*/  LDL.LU R14, [R1+0x1e10] ;  /* 0x001e1000010e7983 */ /* 0x002f280000300800 */
[----:B------:R-:W4:Y:S01]  /*7e1b0*/  LDL.LU R8, [R1+0x1e14] ;  /* 0x001e140001087983 */ /* 0x000f220000300800 */
[----:B------:R-:W-:Y:S01]  /*7e1c0*/  USEL UR12, UR12, URZ, !UP0 ;  /* 0x0000003f0c0c7287 */ /* 0x000fe2000c000000 */
[----:B------:R-:W-:-:S04]  /*7e1d0*/  IADD3 R7, P0, R7, UR16, RZ ;  /* 0x0000001007077c10 */ /* 0x000fc8000ff1e0ff */
[----:B------:R-:W-:Y:S01]  /*7e1e0*/  IADD3.X R11, R11, UR8, RZ, P0, !PT ;  /* 0x000000080b0b7c10 */ /* 0x000fe200087fe4ff */
[----:B------:R-:W-:-:S03]  /*7e1f0*/  IMAD.MOV.U32 R4, RZ, RZ, R7 ;  /* 0x000000ffff047224 */ /* 0x000fc600078e0007 */
[----:B------:R-:W-:-:S05]  /*7e200*/  MOV R5, R11 ;  /* 0x0000000b00057202 */ /* 0x000fca0000000f00 */
[----:B------:R1:W-:Y:S01]  /*7e210*/  LDGSTS.E [R62+0x6b80], desc[UR14][R4.64], P1 ;  /* 0x06b80000043e7fae */ /* 0x0003e2000892184e */
[----:B------:R-:W-:-:S03]  /*7e220*/  IADD3 R12, P1, R12, UR16, RZ ;  /* 0x000000100c0c7c10 */ /* 0x000fc6000ff3e0ff */
[----:B------:R-:W-:Y:S04]  /*7e230*/  STL [R1+0x1d2c], R7 ;  /* 0x001d2c0701007387 */ /* 0x000fe80000100800 */
[----:B------:R1:W-:Y:S01]  /*7e240*/  STL [R1+0x1d28], R11 ;  /* 0x001d280b01007387 */ /* 0x0003e20000100800 */
[----:B------:R-:W-:Y:S02]  /*7e250*/  IADD3 R17, P2, R17, UR16, RZ ;  /* 0x0000001011117c10 */ /* 0x000fe4000ff5e0ff */
[----:B------:R-:W-:Y:S02]  /*7e260*/  ISETP.NE.U32.AND P0, PT, RZ, UR12, PT ;  /* 0x0000000cff007c0c */ /* 0x000fe4000bf05070 */
[----:B------:R-:W-:Y:S01]  /*7e270*/  IADD3.X R13, R13, UR8, RZ, P1, !PT ;  /* 0x000000080d0d7c10 */ /* 0x000fe20008ffe4ff */
[----:B-1----:R-:W4:Y:S04]  /*7e280*/  LDL.LU R11, [R1+0x1e1c] ;  /* 0x001e1c00010b7983 */ /* 0x002f280000300800 */
[----:B------:R-:W4:Y:S04]  /*7e290*/  LDL.LU R7, [R1+0x1e24] ;  /* 0x001e240001077983 */ /* 0x000f280000300800 */
[----:B------:R-:W-:Y:S01]  /*7e2a0*/  STL [R1+0x1d94], R12 ;  /* 0x001d940c01007387 */ /* 0x000fe20000100800 */
[----:B------:R-:W-:-:S03]  /*7e2b0*/  MOV R5, R13 ;  /* 0x0000000d00057202 */ /* 0x000fc60000000f00 */
[----:B------:R1:W-:Y:S04]  /*7e2c0*/  STL [R1+0x1d90], R13 ;  /* 0x001d900d01007387 */ /* 0x0003e80000100800 */
[----:B------:R-:W-:Y:S01]  /*7e2d0*/  STL [R1+0x1d9c], R17 ;  /* 0x001d9c1101007387 */ /* 0x000fe20000100800 */
[----:B--2---:R-:W-:Y:S01]  /*7e2e0*/  IADD3.X R18, R18, UR8, RZ, P2, !PT ;  /* 0x0000000812127c10 */ /* 0x004fe200097fe4ff */
[----:B------:R-:W-:-:S05]  /*7e2f0*/  IMAD.MOV.U32 R4, RZ, RZ, R12 ;  /* 0x000000ffff047224 */ /* 0x000fca00078e000c */
[----:B------:R2:W-:Y:S04]  /*7e300*/  LDGSTS.E [R62+0x7200], desc[UR14][R4.64], P0 ;  /* 0x07200000043e7fae */ /* 0x0005e8000812184e */
[----:B-1----:R-:W4:Y:S04]  /*7e310*/  LDL.LU R13, [R1+0x1e18] ;  /* 0x001e1800010d7983 */ /* 0x002f280000300800 */
[----:B------:R-:W-:Y:S04]  /*7e320*/  STL [R1+0x1d98], R18 ;  /* 0x001d981201007387 */ /* 0x000fe80000100800 */
[----:B------:R-:W4:Y:S01]  /*7e330*/  LDL.LU R12, [R1+0x1e20] ;  /* 0x001e2000010c7983 */ /* 0x000f220000300800 */
[----:B---3--:R-:W-:Y:S01]  /*7e340*/  IADD3 R9, P1, R9, UR16, RZ ;  /* 0x0000001009097c10 */ /* 0x008fe2000ff3e0ff */
[----:B--2---:R-:W-:Y:S01]  /*7e350*/  IMAD.MOV.U32 R4, RZ, RZ, R17 ;  /* 0x000000ffff047224 */ /* 0x004fe200078e0011 */
[----:B------:R-:W-:-:S03]  /*7e360*/  MOV R5, R18 ;  /* 0x0000001200057202 */ /* 0x000fc60000000f00 */
[----:B------:R-:W-:Y:S04]  /*7e370*/  STL [R1+0x1da4], R9 ;  /* 0x001da40901007387 */ /* 0x000fe80000100800 */
[----:B------:R1:W-:Y:S01]  /*7e380*/  LDGSTS.E [R62+0x7280], desc[UR14][R4.64], P0 ;  /* 0x07280000043e7fae */ /* 0x0003e2000812184e */
[----:B------:R-:W-:Y:S01]  /*7e390*/  IADD3.X R10, R10, UR8, RZ, P1, !PT ;  /* 0x000000080a0a7c10 */ /* 0x000fe20008ffe4ff */
[----:B-1----:R-:W-:-:S03]  /*7e3a0*/  IMAD.MOV.U32 R4, RZ, RZ, R9 ;  /* 0x000000ffff047224 */ /* 0x002fc600078e0009 */
[----:B------:R-:W-:Y:S01]  /*7e3b0*/  MOV R5, R10 ;  /* 0x0000000a00057202 */ /* 0x000fe20000000f00 */
[----:B------:R1:W-:Y:S01]  /*7e3c0*/  STL [R1+0x1da0], R10 ;  /* 0x001da00a01007387 */ /* 0x0003e20000100800 */
[----:B------:R-:W-:-:S03]  /*7e3d0*/  UISETP.GT.AND UP1, UPT, UR18, 0x3d, UPT ;  /* 0x0000003d1200788c */ /* 0x000fc6000bf24270 */
[----:B------:R2:W-:Y:S04]  /*7e3e0*/  LDGSTS.E [R62+0x7300], desc[UR14][R4.64], P0 ;  /* 0x07300000043e7fae */ /* 0x0005e8000812184e */
[----:B-1----:R-:W3:Y:S04]  /*7e3f0*/  LDL.LU R10, [R1+0x1e28] ;  /* 0x001e2800010a7983 */ /* 0x002ee80000300800 */
[----:B------:R-:W3:Y:S01]  /*7e400*/  LDL.LU R9, [R1+0x1e2c] ;  /* 0x001e2c0001097983 */ /* 0x000ee20000300800 */
[----:B------:R-:W-:Y:S01]  /*7e410*/  USEL UR12, URZ, 0x4, !UP1 ;  /* 0x000000043f0c7887 */ /* 0x000fe2000c800000 */
[----:B----4-:R-:W-:-:S03]  /*7e420*/  IADD3 R15, P2, R15, UR16, RZ ;  /* 0x000000100f0f7c10 */ /* 0x010fc6000ff5e0ff */
[----:B------:R-:W-:Y:S01]  /*7e430*/  USEL UR12, UR12, URZ, !UP0 ;  /* 0x0000003f0c0c7287 */ /* 0x000fe2000c000000 */
[----:B------:R-:W-:Y:S01]  /*7e440*/  IADD3.X R16, R16, UR8, RZ, P2, !PT ;  /* 0x0000000810107c10 */ /* 0x000fe200097fe4ff */
[----:B------:R-:W-:Y:S01]  /*7e450*/  STL [R1+0x1dac], R15 ;  /* 0x001dac0f01007387 */ /* 0x000fe20000100800 */
[----:B------:R-:W-:-:S03]  /*7e460*/  IADD3 R8, P3, R8, UR16, RZ ;  /* 0x0000001008087c10 */ /* 0x000fc6000ff7e0ff */
[----:B------:R-:W-:Y:S01]  /*7e470*/  STL [R1+0x1da8], R16 ;  /* 0x001da81001007387 */ /* 0x000fe20000100800 */
[----:B--2---:R-:W-:Y:S01]  /*7e480*/  IMAD.MOV.U32 R4, RZ, RZ, R15 ;  /* 0x000000ffff047224 */ /* 0x004fe200078e000f */
[----:B------:R-:W-:Y:S02]  /*7e490*/  MOV R5, R16 ;  /* 0x0000001000057202 */ /* 0x000fe40000000f00 */
[----:B------:R-:W-:Y:S01]  /*7e4a0*/  IADD3.X R14, R14, UR8, RZ, P3, !PT ;  /* 0x000000080e0e7c10 */ /* 0x000fe20009ffe4ff */
[----:B------:R1:W-:Y:S01]  /*7e4b0*/  STL [R1+0x1e14], R8 ;  /* 0x001e140801007387 */ /* 0x0003e20000100800 */
[----:B------:R-:W-:-:S03]  /*7e4c0*/  ISETP.NE.U32.AND P1, PT, RZ, UR12, PT ;  /* 0x0000000cff007c0c */ /* 0x000fc6000bf25070 */
[----:B------:R-:W2:Y:S04]  /*7e4d0*/  LDL.LU R19, [R1+0x1e94] ;  /* 0x001e940001137983 */ /* 0x000ea80000300800 */
[----:B------:R4:W-:Y:S04]  /*7e4e0*/  LDGSTS.E [R62+0x7380], desc[UR14][R4.64], P0 ;  /* 0x07380000043e7fae */ /* 0x0009e8000812184e */
[----:B------:R-:W-:Y:S04]  /*7e4f0*/  STL [R1+0x1e10], R14 ;  /* 0x001e100e01007387 */ /* 0x000fe80000100800 */
[----:B------:R-:W2:Y:S04]  /*7e500*/  LDL.LU R17, [R1+0x1e9c] ;  /* 0x001e9c0001117983 */ /* 0x000ea80000300800 */
[----:B------:R-:W2:Y:S04]  /*7e510*/  LDL.LU R24, [R1+0x1e90] ;  /* 0x001e900001187983 */ /* 0x000ea80000300800 */
[----:B------:R-:W2:Y:S01]  /*7e520*/  LDL.LU R18, [R1+0x1e98] ;  /* 0x001e980001127983 */ /* 0x000ea20000300800 */
        /* <DEDUP_REMOVED lines=8> */
[----:B------:R-:W-:Y:S02]  /*7e5b0*/  IADD3.X R13, R13, UR8, RZ, P0, !PT ;  /* 0x000000080d0d7c10 */ /* 0x000fe400087fe4ff */
[----:B------:R-:W-:-:S03]  /*7e5c0*/  IADD3.X R12, R12, UR8, RZ, P2, !PT ;  /* 0x000000080c0c7c10 */ /* 0x000fc600097fe4ff */
[----:B------:R-:W-:Y:S04]  /*7e5d0*/  STL [R1+0x1e18], R13 ;  /* 0x001e180d01007387 */ /* 0x000fe80000100800 */
[----:B------:R1:W-:Y:S01]  /*7e5e0*/  STL [R1+0x1e24], R7 ;  /* 0x001e240701007387 */ /* 0x0003e20000100800 */
[----:B------:R-:W-:-:S03]  /*7e5f0*/  MOV R5, R13 ;  /* 0x0000000d00057202 */ /* 0x000fc60000000f00 */
[----:B------:R-:W4:Y:S04]  /*7e600*/  LDL.LU R11, [R1+0x1ea0] ;  /* 0x001ea000010b7983 */ /* 0x000f280000300800 */
[----:B------:R-:W-:Y:S04]  /*7e610*/  STL [R1+0x1e20], R12 ;  /* 0x001e200c01007387 */ /* 0x000fe80000100800 */
[----:B------:R1:W-:Y:S04]  /*7e620*/  LDGSTS.E [R62+0x7a80], desc[UR14][R4.64], P1 ;  /* 0x07a80000043e7fae */ /* 0x0003e8000892184e */
[----:B------:R-:W4:Y:S01]  /*7e630*/  LDL.LU R16, [R1+0x1ea8] ;  /* 0x001ea80001107983 */ /* 0x000f220000300800 */
[----:B-1----:R-:W-:-:S03]  /*7e640*/  IMAD.MOV.U32 R4, RZ, RZ, R7 ;  /* 0x000000ffff047224 */ /* 0x002fc600078e0007 */
[----:B------:R-:W4:Y:S04]  /*7e650*/  LDL.LU R7, [R1+0x1eac] ;  /* 0x001eac0001077983 */ /* 0x000f280000300800 */
[----:B------:R-:W4:Y:S01]  /*7e660*/  LDL.LU R15, [R1+0x1f10] ;  /* 0x001f1000010f7983 */ /* 0x000f220000300800 */
[----:B------:R-:W-:-:S03]  /*7e670*/  MOV R5, R12 ;  /* 0x0000000c00057202 */ /* 0x000fc60000000f00 */
[----:B------:R-:W4:Y:S04]  /*7e680*/  LDL.LU R14, [R1+0x1f14] ;  /* 0x001f1400010e7983 */ /* 0x000f280000300800 */
[----:B------:R1:W-:Y:S01]  /*7e690*/  LDGSTS.E [R62+0x7b00], desc[UR14][R4.64], P1 ;  /* 0x07b00000043e7fae */ /* 0x0003e2000892184e */
[----:B---3--:R-:W-:-:S04]  /*7e6a0*/  IADD3 R9, P0, R9, UR16, RZ ;  /* 0x0000001009097c10 */ /* 0x008fc8000ff1e0ff */
[----:B------:R-:W-:Y:S01]  /*7e6b0*/  IADD3.X R10, R10, UR8, RZ, P0, !PT ;  /* 0x000000080a0a7c10 */ /* 0x000fe200087fe4ff */
[----:B------:R-:W-:Y:S03]  /*7e6c0*/  STL [R1+0x1e2c], R9 ;  /* 0x001e2c0901007387 */ /* 0x000fe60000100800 */
[----:B-1----:R-:W-:Y:S01]  /*7e6d0*/  MOV R5, R10 ;  /* 0x0000000a00057202 */ /* 0x002fe20000000f00 */
[----:B------:R1:W-:Y:S04]  /*7e6e0*/  STL [R1+0x1e28], R10 ;  /* 0x001e280a01007387 */ /* 0x0003e80000100800 */
[----:B------:R-:W3:Y:S01]  /*7e6f0*/  LDL.LU R13, [R1+0x1f18] ;  /* 0x001f1800010d7983 */ /* 0x000ee20000300800 */
[----:B------:R-:W-:Y:S01]  /*7e700*/  IMAD.MOV.U32 R4, RZ, RZ, R9 ;  /* 0x000000ffff047224 */ /* 0x000fe200078e0009 */
[----:B------:R-:W-:-:S02]  /*7e710*/  UISETP.GT.AND UP1, UPT, UR18, 0x41, UPT ;  /* 0x000000411200788c */ /* 0x000fc4000bf24270 */
[----:B-1----:R-:W3:Y:S04]  /*7e720*/  LDL.LU R10, [R1+0x1f1c] ;  /* 0x001f1c00010a7983 */ /* 0x002ee80000300800 */
[----:B------:R-:W3:Y:S04]  /*7e730*/  LDL.LU R12, [R1+0x1f20] ;  /* 0x001f2000010c7983 */ /* 0x000ee80000300800 */
[----:B------:R-:W3:Y:S01]  /*7e740*/  LDL.LU R9, [R1+0x1f24] ;  /* 0x001f240001097983 */ /* 0x000ee20000300800 */
[----:B------:R-:W-:-:S03]  /*7e750*/  USEL UR12, URZ, 0x4, !UP1 ;  /* 0x000000043f0c7887 */ /* 0x000fc6000c800000 */
[----:B------:R1:W-:Y:S01]  /*7e760*/  LDGSTS.E [R62+0x7b80], desc[UR14][R4.64], P1 ;  /* 0x07b80000043e7fae */ /* 0x0003e2000892184e */
[----:B------:R-:W-:Y:S01]  /*7e770*/  USEL UR12, UR12, URZ, !UP0 ;  /* 0x0000003f0c0c7287 */ /* 0x000fe2000c000000 */
[----:B--2---:R-:W-:-:S05]  /*7e780*/  IADD3 R19, P1, R19, UR16, RZ ;  /* 0x0000001013137c10 */ /* 0x004fca000ff3e0ff */
[----:B------:R-:W-:Y:S02]  /*7e790*/  ISETP.NE.U32.AND P0, PT, RZ, UR12, PT ;  /* 0x0000000cff007c0c */ /* 0x000fe4000bf05070 */
[----:B------:R-:W-:Y:S02]  /*7e7a0*/  IADD3.X R24, R24, UR8, RZ, P1, !PT ;  /* 0x0000000818187c10 */ /* 0x000fe40008ffe4ff */
[----:B------:R-:W-:Y:S01]  /*7e7b0*/  IADD3 R17, P2, R17, UR16, RZ ;  /* 0x0000001011117c10 */ /* 0x000fe2000ff5e0ff */
[----:B-1----:R-:W-:Y:S01]  /*7e7c0*/  IMAD.MOV.U32 R4, RZ, RZ, R19 ;  /* 0x000000ffff047224 */ /* 0x002fe200078e0013 */
[----:B------:R-:W-:Y:S02]  /*7e7d0*/  MOV R5, R24 ;  /* 0x0000001800057202 */ /* 0x000fe40000000f00 */
[----:B------:R-:W-:Y:S02]  /*7e7e0*/  IADD3.X R18, R18, UR8, RZ, P2, !PT ;  /* 0x0000000812127c10 */ /* 0x000fe400097fe4ff */
[----:B----4-:R-:W-:Y:S01]  /*7e7f0*/  IADD3 R8, P1, R8, UR16, RZ ;  /* 0x0000001008087c10 */ /* 0x010fe2000ff3e0ff */
[----:B------:R-:W-:Y:S04]  /*7e800*/  STL [R1+0x1e94], R19 ;  /* 0x001e941301007387 */ /* 0x000fe80000100800 */
[----:B------:R-:W-:Y:S04]  /*7e810*/  STL [R1+0x1e90], R24 ;  /* 0x001e901801007387 */ /* 0x000fe80000100800 */
[----:B------:R1:W-:Y:S04]  /*7e820*/  LDGSTS.E [R62+0x8200], desc[UR14][R4.64], P0 ;  /* 0x08200000043e7fae */ /* 0x0003e8000812184e */
[----:B------:R-:W-:Y:S04]  /*7e830*/  STL [R1+0x1e9c], R17 ;  /* 0x001e9c1101007387 */ /* 0x000fe80000100800 */
[----:B------:R-:W-:Y:S01]  /*7e840*/  STL [R1+0x1e98], R18 ;  /* 0x001e981201007387 */ /* 0x000fe20000100800 */
[----:B------:R-:W-:-:S03]  /*7e850*/  UISETP.GT.AND UP1, UPT, UR18, 0x45, UPT ;  /* 0x000000451200788c */ /* 0x000fc6000bf24270 */
[----:B------:R-:W-:Y:S01]  /*7e860*/  STL [R1+0x1ea4], R8 ;  /* 0x001ea40801007387 */ /* 0x000fe20000100800 */
[----:B-1----:R-:W-:Y:S01]  /*7e870*/  IMAD.MOV.U32 R4, RZ, RZ, R17 ;  /* 0x000000ffff047224 */ /* 0x002fe200078e0011 */
[----:B------:R-:W-:Y:S01]  /*7e880*/  MOV R5, R18 ;  /* 0x0000001200057202 */ /* 0x000fe20000000f00 */
[----:B------:R-:W-:-:S04]  /*7e890*/  USEL UR12, URZ, 0x4, !UP1 ;  /* 0x000000043f0c7887 */ /* 0x000fc8000c800000 */
[----:B------:R1:W-:Y:S01]  /*7e8a0*/  LDGSTS.E [R62+0x8280], desc[UR14][R4.64], P0 ;  /* 0x08280000043e7fae */ /* 0x0003e2000812184e */
[----:B------:R-:W-:Y:S01]  /*7e8b0*/  USEL UR12, UR12, URZ, !UP0 ;  /* 0x0000003f0c0c7287 */ /* 0x000fe2000c000000 */
[----:B-1----:R-:W-:Y:S01]  /*7e8c0*/  IMAD.MOV.U32 R4, RZ, RZ, R8 ;  /* 0x000000ffff047224 */ /* 0x002fe200078e0008 */
[----:B------:R-:W-:-:S04]  /*7e8d0*/  IADD3.X R11, R11, UR8, RZ, P1, !PT ;  /* 0x000000080b0b7c10 */ /* 0x000fc80008ffe4ff */
[----:B------:R-:W-:Y:S01]  /*7e8e0*/  MOV R5, R11 ;  /* 0x0000000b00057202 */ /* 0x000fe20000000f00 */
[----:B------:R1:W-:Y:S01]  /*7e8f0*/  STL [R1+0x1ea0], R11 ;  /* 0x001ea00b01007387 */ /* 0x0003e20000100800 */
[----:B------:R-:W-:-:S03]  /*7e900*/  ISETP.NE.U32.AND P1, PT, RZ, UR12, PT ;  /* 0x0000000cff007c0c */ /* 0x000fc6000bf25070 */
[----:B------:R2:W-:Y:S04]  /*7e910*/  LDGSTS.E [R62+0x8300], desc[UR14][R4.64], P0 ;  /* 0x08300000043e7fae */ /* 0x0005e8000812184e */
[----:B-1----:R-:W4:Y:S04]  /*7e920*/  LDL.LU R11, [R1+0x1f28] ;  /* 0x001f2800010b7983 */ /* 0x002f280000300800 */
[----:B------:R-:W4:Y:S01]  /*7e930*/  LDL.LU R8, [R1+0x1f2c] ;  /* 0x001f2c0001087983 */ /* 0x000f220000300800 */
[----:B------:R-:W-:-:S04]  /*7e940*/  IADD3 R7, P2, R7, UR16, RZ ;  /* 0x0000001007077c10 */ /* 0x000fc8000ff5e0ff */
[----:B------:R-:W-:Y:S02]  /*7e950*/  IADD3.X R16, R16, UR8, RZ, P2, !PT ;  /* 0x0000000810107c10 */ /* 0x000fe400097fe4ff */
[----:B------:R-:W-:Y:S01]  /*7e960*/  IADD3 R14, P3, R14, UR16, RZ ;  /* 0x000000100e0e7c10 */ /* 0x000fe2000ff7e0ff */
[----:B--2---:R-:W-:Y:S01]  /*7e970*/  IMAD.MOV.U32 R4, RZ, RZ, R7 ;  /* 0x000000ffff047224 */ /* 0x004fe200078e0007 */
[----:B------:R-:W-:Y:S02]  /*7e980*/  MOV R5, R16 ;  /* 0x0000001000057202 */ /* 0x000fe40000000f00 */
[----:B------:R-:W-:Y:S01]  /*7e990*/  IADD3.X R15, R15, UR8, RZ, P3, !PT ;  /* 0x000000080f0f7c10 */ /* 0x000fe20009ffe4ff */
[----:B------:R1:W-:Y:S04]  /*7e9a0*/  STL [R1+0x1eac], R7 ;  /* 0x001eac0701007387 */ /* 0x0003e80000100800 */
[----:B------:R-:W-:Y:S04]  /*7e9b0*/  STL [R1+0x1ea8], R16 ;  /* 0x001ea81001007387 */ /* 0x000fe80000100800 */
[----:B------:R-:W-:Y:S04]  /*7e9c0*/  STL [R1+0x1f14], R14 ;  /* 0x001f140e01007387 */ /* 0x000fe80000100800 */
[----:B------:R2:W-:Y:S04]  /*7e9d0*/  LDGSTS.E [R62+0x8380], desc[UR14][R4.64], P0 ;  /* 0x08380000043e7fae */ /* 0x0005e8000812184e */
[----:B------:R-:W4:Y:S04]  /*7e9e0*/  LDL.LU R19, [R1+0x1f94] ;  /* 0x001f940001137983 */ /* 0x000f280000300800 */
[----:B------:R-:W-:Y:S04]  /*7e9f0*/  STL [R1+0x1f10], R15 ;  /* 0x001f100f01007387 */ /* 0x000fe80000100800 */
[----:B-1----:R-:W4:Y:S04]  /*7ea00*/  LDL.LU R7, [R1+0x1f9c] ;  /* 0x001f9c0001077983 */ /* 0x002f280000300800 */
[----:B------:R-:W4:Y:S04]  /*7ea10*/  LDL.LU R24, [R1+0x1f90] ;  /* 0x001f900001187983 */ /* 0x000f280000300800 */
[----:B------:R-:W4:Y:S01]  /*7ea20*/  LDL.LU R18, [R1+0x1f98] ;  /* 0x001f980001127983 */ /* 0x000f220000300800 */
[----:B--2---:R-:W-:Y:S01]  /*7ea30*/  IMAD.MOV.U32 R4, RZ, RZ, R14 ;  /* 0x000000ffff047224 */ /* 0x004fe200078e000e */
[----:B------:R-:W-:-:S05]  /*7ea40*/  MOV R5, R15 ;  /* 0x0000000f00057202 */ /* 0x000fca0000000f00 */
[----:B------:R1:W-:Y:S01]  /*7ea50*/  LDGSTS.E [R62+0x8a00], desc[UR14][R4.64], P1 ;  /* 0x08a00000043e7fae */ /* 0x0003e2000892184e */
[----:B---3--:R-:W-:Y:S02]  /*7ea60*/  IADD3 R10, P0, R10, UR16, RZ ;  /* 0x000000100a0a7c10 */ /* 0x008fe4000ff1e0ff */
        /* <DEDUP_REMOVED lines=9> */
[----:B------:R-:W3:Y:S01]  /*7eb00*/  LDL.LU R17, [R1+0x1fa0] ;  /* 0x001fa00001117983 */ /* 0x000ee20000300800 */
[----:B------:R-:W-:-:S03]  /*7eb10*/  MOV R5, R13 ;  /* 0x0000000d00057202 */ /* 0x000fc60000000f00 */
[----:B------:R-:W3:Y:S01]  /*7eb20*/  LDL.LU R16, [R1+0x1fa8] ;  /* 0x001fa80001107983 */ /* 0x000ee20000300800 */
[----:B------:R-:W-:-:S03]  /*7eb30*/  UISETP.GT.AND UP1, UPT, UR18, 0x49, UPT ;  /* 0x000000491200788c */ /* 0x000fc6000bf24270 */
[----:B------:R1:W-:Y:S01]  /*7eb40*/  LDGSTS.E [R62+0x8a80], desc[UR14][R4.64], P1 ;  /* 0x08a80000043e7fae */ /* 0x0003e2000892184e */
[----:B------:R-:W-:Y:S01]  /*7eb50*/  USEL UR12, URZ, 0x4, !UP1 ;  /* 0x000000043f0c7887 */ /* 0x000fe2000c800000 */
[----:B-1----:R-:W-:Y:S02]  /*7eb60*/  IMAD.MOV.U32 R4, RZ, RZ, R9 ;  /* 0x000000ffff047224 */ /* 0x002fe400078e0009 */
[----:B------:R-:W3:Y:S01]  /*7eb70*/  LDL.LU R9, [R1+0x1fac] ;  /* 0x001fac0001097983 */ /* 0x000ee20000300800 */
[----:B------:R-:W-:-:S03]  /*7eb80*/  MOV R5, R12 ;  /* 0x0000000c00057202 */ /* 0x000fc60000000f00 */
[----:B------:R-:W3:Y:S04]  /*7eb90*/  LDL.LU R15, [R1+0x2010] ;  /* 0x00201000010f7983 */ /* 0x000ee80000300800 */
[----:B------:R-:W3:Y:S01]  /*7eba0*/  LDL.LU R13, [R1+0x2014] ;  /* 0x00201400010d7983 */ /* 0x000ee20000300800 */
[----:B------:R-:W-:-:S03]  /*7ebb0*/  USEL UR12, UR12, URZ, !UP0 ;  /* 0x0000003f0c0c7287 */ /* 0x000fc6000c000000 */
[----:B------:R1:W-:Y:S01]  /*7ebc0*/  LDGSTS.E [R62+0x8b00], desc[UR14][R4.64], P1 ;  /* 0x08b00000043e7fae */ /* 0x0003e2000892184e */
[----:B----4-:R-:W-:-:S04]  /*7ebd0*/  IADD3 R8, P0, R8, UR16, RZ ;  /* 0x0000001008087c10 */ /* 0x010fc8000ff1e0ff */
[----:B------:R-:W-:Y:S01]  /*7ebe0*/  IADD3.X R11, R11, UR8, RZ, P0, !PT ;  /* 0x000000080b0b7c10 */ /* 0x000fe200087fe4ff */
[----:B-1----:R-:W-:Y:S01]  /*7ebf0*/  IMAD.MOV.U32 R4, RZ, RZ, R8 ;  /* 0x000000ffff047224 */ /* 0x002fe200078e0008 */
[----:B------:R1:W-:Y:S02]  /*7ec00*/  STL [R1+0x1f2c], R8 ;  /* 0x001f2c0801007387 */ /* 0x0003e40000100800 */
[----:B------:R-:W-:Y:S02]  /*7ec10*/  MOV R5, R11 ;  /* 0x0000000b00057202 */ /* 0x000fe40000000f00 */
[----:B------:R4:W-:Y:S04]  /*7ec20*/  STL [R1+0x1f28], R11 ;  /* 0x001f280b01007387 */ /* 0x0009e80000100800 */
[----:B------:R-:W3:Y:S04]  /*7ec30*/  LDL.LU R14, [R1+0x2018] ;  /* 0x00201800010e7983 */ /* 0x000ee80000300800 */
[----:B------:R4:W-:Y:S01]  /*7ec40*/  LDGSTS.E [R62+0x8b80], desc[UR14][R4.64], P1 ;  /* 0x08b80000043e7fae */ /* 0x0009e2000892184e */
[----:B------:R-:W-:-:S02]  /*7ec50*/  ISETP.NE.U32.AND P0, PT, RZ, UR12, PT ;  /* 0x0000000cff007c0c */ /* 0x000fc4000bf05070 */
[----:B------:R-:W-:Y:S01]  /*7ec60*/  IADD3 R19, P1, R19, UR16, RZ ;  /* 0x0000001013137c10 */ /* 0x000fe2000ff3e0ff */
[----:B-1----:R-:W3:Y:S04]  /*7ec70*/  LDL.LU R8, [R1+0x201c] ;  /* 0x00201c0001087983 */ /* 0x002ee80000300800 */
[----:B------:R-:W3:Y:S04]  /*7ec80*/  LDL.LU R12, [R1+0x2020] ;  /* 0x00202000010c7983 */ /* 0x000ee80000300800 */
[----:B----4-:R-:W4:Y:S01]  /*7ec90*/  LDL.LU R11, [R1+0x2024] ;  /* 0x00202400010b7983 */ /* 0x010f220000300800 */
[----:B------:R-:W-:-:S02]  /*7eca0*/  IADD3.X R24, R24, UR8, RZ, P1, !PT ;  /* 0x0000000818187c10 */ /* 0x000fc40008ffe4ff */
[----:B------:R-:W-:Y:S01]  /*7ecb0*/  IADD3 R7, P2, R7, UR16, RZ ;  /* 0x0000001007077c10 */ /* 0x000fe2000ff5e0ff */
[----:B------:R-:W-:Y:S01]  /*7ecc0*/  IMAD.MOV.U32 R4, RZ, RZ, R19 ;  /* 0x000000ffff047224 */ /* 0x000fe200078e0013 */
[----:B------:R-:W-:Y:S02]  /*7ecd0*/  MOV R5, R24 ;  /* 0x0000001800057202 */ /* 0x000fe40000000f00 */
[----:B------:R-:W-:Y:S01]  /*7ece0*/  IADD3.X R18, R18, UR8, RZ, P2, !PT ;  /* 0x0000000812127c10 */ /* 0x000fe200097fe4ff */
[----:B------:R-:W-:Y:S04]  /*7ecf0*/  STL [R1+0x1f94], R19 ;  /* 0x001f941301007387 */ /* 0x000fe80000100800 */
[----:B------:R1:W-:Y:S04]  /*7ed00*/  LDGSTS.E [R62+0x9200], desc[UR14][R4.64], P0 ;  /* 0x09200000043e7fae */ /* 0x0003e8000812184e */
[----:B------:R-:W-:Y:S04]  /*7ed10*/  STL [R1+0x1f90], R24 ;  /* 0x001f901801007387 */ /* 0x000fe80000100800 */
[----:B------:R1:W-:Y:S04]  /*7ed20*/  STL [R1+0x1f9c], R7 ;  /* 0x001f9c0701007387 */ /* 0x0003e80000100800 */
[----:B------:R-:W-:Y:S01]  /*7ed30*/  STL [R1+0x1f98], R18 ;  /* 0x001f981201007387 */ /* 0x000fe20000100800 */
[----:B-1----:R-:W-:Y:S01]  /*7ed40*/  IMAD.MOV.U32 R4, RZ, RZ, R7 ;  /* 0x000000ffff047224 */ /* 0x002fe200078e0007 */
[----:B------:R-:W-:-:S02]  /*7ed50*/  MOV R5, R18 ;  /* 0x0000001200057202 */ /* 0x000fc40000000f00 */
[----:B------:R-:W4:Y:S04]  /*7ed60*/  LDL.LU R7, [R1+0x202c] ;  /* 0x00202c0001077983 */ /* 0x000f280000300800 */
[----:B------:R1:W-:Y:S01]  /*7ed70*/  LDGSTS.E [R62+0x9280], desc[UR14][R4.64], P0 ;  /* 0x09280000043e7fae */ /* 0x0003e2000812184e */
[----:B--2---:R-:W-:-:S04]  /*7ed80*/  IADD3 R10, P1, R10, UR16, RZ ;  /* 0x000000100a0a7c10 */ /* 0x004fc8000ff3e0ff */
[----:B---3--:R-:W-:Y:S01]  /*7ed90*/  IADD3.X R17, R17, UR8, RZ, P1, !PT ;  /* 0x0000000811117c10 */ /* 0x008fe20008ffe4ff */
[----:B------:R2:W-:Y:S01]  /*7eda0*/  STL [R1+0x1fa4], R10 ;  /* 0x001fa40a01007387 */ /* 0x0005e20000100800 */
[----:B-1----:R-:W-:-:S03]  /*7edb0*/  IMAD.MOV.U32 R4, RZ, RZ, R10 ;  /* 0x000000ffff047224 */ /* 0x002fc600078e000a */
[----:B------:R-:W-:Y:S04]  /*7edc0*/  STL [R1+0x1fa0], R17 ;  /* 0x001fa01101007387 */ /* 0x000fe80000100800 */
[----:B--2---:R-:W2:Y:S01]  /*7edd0*/  LDL.LU R10, [R1+0x2028] ;  /* 0x00202800010a7983 */ /* 0x004ea20000300800 */
[----:B------:R-:W-:-:S04]  /*7ede0*/  UISETP.GT.AND UP1, UPT, UR18, 0x4d, UPT ;  /* 0x0000004d1200788c */ /* 0x000fc8000bf24270 */
[----:B------:R-:W-:Y:S01]  /*7edf0*/  USEL UR12, URZ, 0x4, !UP1 ;  /* 0x000000043f0c7887 */ /* 0x000fe2000c800000 */
[----:B------:R-:W-:Y:S02]  /*7ee00*/  IADD3 R9, P2, R9, UR16, RZ ;  /* 0x0000001009097c10 */ /* 0x000fe4000ff5e0ff */
[----:B------:R-:W-:Y:S01]  /*7ee10*/  MOV R5, R17 ;  /* 0x0000001100057202 */ /* 0x000fe20000000f00 */
[----:B------:R-:W-:Y:S01]  /*7ee20*/  USEL UR12, UR12, URZ, !UP0 ;  /* 0x0000003f0c0c7287 */ /* 0x000fe2000c000000 */
[----:B------:R-:W-:Y:S02]  /*7ee30*/  IADD3.X R16, R16, UR8, RZ, P2, !PT ;  /* 0x0000000810107c10 */ /* 0x000fe400097fe4ff */
[----:B------:R-:W-:Y:S01]  /*7ee40*/  IADD3 R13, P3, R13, UR16, RZ ;  /* 0x000000100d0d7c10 */ /* 0x000fe2000ff7e0ff */
[----:B------:R1:W-:Y:S02]  /*7ee50*/  LDGSTS.E [R62+0x9300], desc[UR14][R4.64], P0 ;  /* 0x09300000043e7fae */ /* 0x0003e4000812184e */
[----:B------:R-:W-:-:S02]  /*7ee60*/  ISETP.NE.U32.AND P1, PT, RZ, UR12, PT ;  /* 0x0000000cff007c0c */ /* 0x000fc4000bf25070 */
[----:B------:R-:W-:Y:S01]  /*7ee70*/  IADD3.X R15, R15, UR8, RZ, P3, !PT ;  /* 0x000000080f0f7c10 */ /* 0x000fe20009ffe4ff */
[----:B------:R3:W-:Y:S04]  /*7ee80*/  STL [R1+0x1fac], R9 ;  /* 0x001fac0901007387 */ /* 0x0007e80000100800 */
[----:B------:R-:W-:Y:S04]  /*7ee90*/  STL [R1+0x1fa8], R16 ;  /* 0x001fa81001007387 */ /* 0x000fe80000100800 */
[----:B------:R3:W-:Y:S04]  /*7eea0*/  STL [R1+0x2014], R13 ;  /* 0x0020140d01007387 */ /* 0x0007e80000100800 */
[----:B------:R-:W2:Y:S01]  /*7eeb0*/  LDL.LU R19, [R1+0x2094] ;  /* 0x0020940001137983 */ /* 0x000ea20000300800 */
[----:B-1----:R-:W-:Y:S01]  /*7eec0*/  IMAD.MOV.U32 R4, RZ, RZ, R9 ;  /* 0x000000ffff047224 */ /* 0x002fe200078e0009 */
[----:B------:R-:W-:-:S02]  /*7eed0*/  MOV R5, R16 ;  /* 0x0000001000057202 */ /* 0x000fc40000000f00 */
[----:B------:R-:W-:Y:S04]  /*7eee0*/  STL [R1+0x2010], R15 ;  /* 0x0020100f01007387 */ /* 0x000fe80000100800 */
[----:B---3--:R-:W3:Y:S04]  /*7eef0*/  LDL.LU R9, [R1+0x209c] ;  /* 0x00209c0001097983 */ /* 0x008ee80000300800 */
[----:B------:R-:W3:Y:S04]  /*7ef00*/  LDL.LU R24, [R1+0x2090] ;  /* 0x0020900001187983 */ /* 0x000ee80000300800 */
[----:B------:R1:W-:Y:S02]  /*7ef10*/  LDGSTS.E [R62+0x9380], desc[UR14][R4.64], P0 ;  /* 0x09380000043e7fae */ /* 0x0003e4000812184e */
[----:B-1----:R-:W-:Y:S01]  /*7ef20*/  IMAD.MOV.U32 R4, RZ, RZ, R13 ;  /* 0x000000ffff047224 */ /* 0x002fe200078e000d */
[----:B------:R-:W-:Y:S01]  /*7ef30*/  MOV R5, R15 ;  /* 0x0000000f00057202 */ /* 0x000fe20000000f00 */
[----:B------:R-:W3:Y:S04]  /*7ef40*/  LDL.LU R13, [R1+0x2098] ;  /* 0x00209800010d7983 */ /* 0x000ee80000300800 */
[----:B------:R1:W-:Y:S01]  /*7ef50*/  LDGSTS.E [R62+0x9a00], desc[UR14][R4.64], P1 ;  /* 0x09a00000043e7fae */ /* 0x0003e2000892184e */
[----:B------:R-:W-:-:S02]  /*7ef60*/  IADD3 R8, P0, R8, UR16, RZ ;  /* 0x0000001008087c10 */ /* 0x000fc4000ff1e0ff */
[----:B----4-:R-:W-:Y:S02]  /*7ef70*/  IADD3 R11, P2, R11, UR16, RZ ;  /* 0x000000100b0b7c10 */ /* 0x010fe4000ff5e0ff */
[----:B------:R-:W-:Y:S01]  /*7ef80*/  IADD3.X R14, R14, UR8, RZ, P0, !PT ;  /* 0x000000080e0e7c10 */ /* 0x000fe200087fe4ff */
[----:B------:R4:W-:Y:S01]  /*7ef90*/  STL [R1+0x201c], R8 ;  /* 0x00201c0801007387 */ /* 0x0009e20000100800 */
[----:B-1----:R-:W-:Y:S01]  /*7efa0*/  IMAD.MOV.U32 R4, RZ, RZ, R8 ;  /* 0x000000ffff047224 */ /* 0x002fe200078e0008 */
[----:B------:R-:W-:Y:S02]  /*7efb0*/  IADD3.X R12, R12, UR8, RZ, P2, !PT ;  /* 0x000000080c0c7c10 */ /* 0x000fe400097fe4ff */
[----:B------:R-:W-:Y:S01]  /*7efc0*/  MOV R5, R14 ;  /* 0x0000000e00057202 */ /* 0x000fe20000000f00 */
[----:B------:R-:W-:Y:S04]  /*7efd0*/  STL [R1+0x2018], R14 ;  /* 0x0020180e01007387 */ /* 0x000fe80000100800 */
[----:B------:R1:W-:Y:S04]  /*7efe0*/  STL [R1+0x2024], R11 ;  /* 0x0020240b01007387 */ /* 0x0003e80000100800 */
[----:B------:R1:W-:Y:S04]  /*7eff0*/  LDGSTS.E [R62+0x9a80], desc[UR14][R4.64], P1 ;  /* 0x09a80000043e7fae */ /* 0x0003e8000892184e */
[----:B----4-:R-:W4:Y:S04]  /*7f000*/  LDL.LU R8, [R1+0x20a4] ;  /* 0x0020a40001087983 */ /* 0x010f280000300800 */
[----:B------:R-:W-:Y:S01]  /*7f010*/  STL [R1+0x2020], R12 ;  /* 0x0020200c01007387 */ /* 0x000fe20000100800 */
[----:B-1----:R-:W-:-:S03]  /*7f020*/  IMAD.MOV.U32 R4, RZ, RZ, R11 ;  /* 0x000000ffff047224 */ /* 0x002fc600078e000b */
[----:B------:R-:W4:Y:S01]  /*7f030*/  LDL.LU R11, [R1+0x20a0] ;  /* 0x0020a000010b7983 */ /* 0x000f220000300800 */
[----:B------:R-:W-:-:S03]  /*7f040*/  IADD3 R7, P0, R7, UR16, RZ ;  /* 0x0000001007077c10 */ /* 0x000fc6000ff1e0ff */
[----:B------:R-:W4:Y:S04]  /*7f050*/  LDL.LU R14, [R1+0x20ac] ;  /* 0x0020ac00010e7983 */ /* 0x000f280000300800 */
[----:B------:R-:W4:Y:S04]  /*7f060*/  LDL.LU R17, [R1+0x2114] ;  /* 0x0021140001117983 */ /* 0x000f280000300800 */
[----:B------:R-:W-:Y:S01]  /*7f070*/  STL [R1+0x202c], R7 ;  /* 0x00202c0701007387 */ /* 0x000fe20000100800 */
[----:B------:R-:W-:-:S05]  /*7f080*/  MOV R5, R12 ;  /* 0x0000000c00057202 */ /* 0x000fca0000000f00 */
[----:B------:R1:W-:Y:S01]  /*7f090*/  LDGSTS.E [R62+0x9b00], desc[UR14][R4.64], P1 ;  /* 0x09b00000043e7fae */ /* 0x0003e2000892184e */
[----:B--2---:R-:W-:-:S05]  /*7f0a0*/  IADD3.X R10, R10, UR8, RZ, P0, !PT ;  /* 0x000000080a0a7c10 */ /* 0x004fca00087fe4ff */
[----:B------:R2:W-:Y:S04]  /*7f0b0*/  STL [R1+0x2028], R10 ;  /* 0x0020280a01007387 */ /* 0x0005e80000100800 */
[----:B------:R-:W4:Y:S04]  /*7f0c0*/  LDL.LU R16, [R1+0x20a8] ;  /* 0x0020a80001107983 */ /* 0x000f280000300800 */
[----:B------:R-:W4:Y:S01]  /*7f0d0*/  LDL.LU R18, [R1+0x2110] ;  /* 0x0021100001127983 */ /* 0x000f220000300800 */
[----:B-1----:R-:W-:-:S03]  /*7f0e0*/  MOV R5, R10 ;  /* 0x0000000a00057202 */ /* 0x002fc60000000f00 */
[----:B------:R-:W4:Y:S01]  /*7f0f0*/  LDL.LU R15, [R1+0x2118] ;  /* 0x00211800010f7983 */ /* 0x000f220000300800 */
[----:B------:R-:W-:-:S03]  /*7f100*/  IMAD.MOV.U32 R4, RZ, RZ, R7 ;  /* 0x000000ffff047224 */ /* 0x000fc600078e0007 */
        /* <DEDUP_REMOVED lines=9> */
[----:B---3--:R-:W-:Y:S02]  /*7f1a0*/  IADD3.X R24, R24, UR8, RZ, P1, !PT ;  /* 0x0000000818187c10 */ /* 0x008fe40008ffe4ff */
[----:B------:R-:W-:Y:S01]  /*7f1b0*/  IADD3 R9, P2, R9, UR16, RZ ;  /* 0x0000001009097c10 */ /* 0x000fe2000ff5e0ff */
[----:B-1----:R-:W-:Y:S01]  /*7f1c0*/  IMAD.MOV.U32 R4, RZ, RZ, R19 ;  /* 0x000000ffff047224 */ /* 0x002fe200078e0013 */
[----:B------:R-:W-:Y:S01]  /*7f1d0*/  MOV R5, R24 ;  /* 0x0000001800057202 */ /* 0x000fe20000000f00 */
[----:B------:R-:W-:Y:S04]  /*7f1e0*/  STL [R1+0x2094], R19 ;  /* 0x0020941301007387 */ /* 0x000fe80000100800 */
[----:B------:R-:W-:Y:S04]  /*7f1f0*/  STL [R1+0x2090], R24 ;  /* 0x0020901801007387 */ /* 0x000fe80000100800 */
[----:B------:R1:W-:Y:S01]  /*7f200*/  STL [R1+0x209c], R9 ;  /* 0x00209c0901007387 */ /* 0x0003e20000100800 */
[----:B------:R-:W-:-:S03]  /*7f210*/  IADD3.X R13, R13, UR8, RZ, P2, !PT ;  /* 0x000000080d0d7c10 */ /* 0x000fc600097fe4ff */
        /* <DEDUP_REMOVED lines=9> */
[----:B----4-:R-:W-:-:S05]  /*7f2b0*/  IADD3 R8, P1, R8, UR16, RZ ;  /* 0x0000001008087c10 */ /* 0x010fca000ff3e0ff */
[----:B------:R-:W-:Y:S01]  /*7f2c0*/  STL [R1+0x20a4], R8 ;  /* 0x0020a40801007387 */ /* 0x000fe20000100800 */
[----:B------:R-:W-:-:S04]  /*7f2d0*/  IADD3.X R11, R11, UR8, RZ, P1, !PT ;  /* 0x000000080b0b7c10 */ /* 0x000fc80008ffe4ff */
[----:B-1----:R-:W-:Y:S01]  /*7f2e0*/  MOV R5, R11 ;  /* 0x0000000b00057202 */ /* 0x002fe20000000f00 */
[----:B------:R1:W-:Y:S01]  /*7f2f0*/  STL [R1+0x20a0], R11 ;  /* 0x0020a00b01007387 */ /* 0x0003e20000100800 */
[----:B------:R-:W-:Y:S01]  /*7f300*/  IADD3 R14, P2, R14, UR16, RZ ;  /* 0x000000100e0e7c10 */ /* 0x000fe2000ff5e0ff */
[----:B------:R-:W-:Y:S01]  /*7f310*/  IMAD.MOV.U32 R4, RZ, RZ, R8 ;  /* 0x000000ffff047224 */ /* 0x000fe200078e0008 */
[----:B------:R-:W-:Y:S02]  /*7f320*/  IADD3 R17, P3, R17, UR16, RZ ;  /* 0x0000001011117c10 */ /* 0x000fe4000ff7e0ff */
[----:B------:R-:W-:Y:S02]  /*7f330*/  ISETP.NE.U32.AND P1, PT, RZ, UR12, PT ;  /* 0x0000000cff007c0c */ /* 0x000fe4000bf25070 */
[----:B------:R4:W-:Y:S04]  /*7f340*/  LDGSTS.E [R62+0xa300], desc[UR14][R4.64], P0 ;  /* 0x0a300000043e7fae */ /* 0x0009e8000812184e */
[----:B-1----:R-:W3:Y:S04]  /*7f350*/  LDL.LU R11, [R1+0x2128] ;  /* 0x00212800010b7983 */ /* 0x002ee80000300800 */
[----:B------:R-:W3:Y:S04]  /*7f360*/  LDL.LU R13, [R1+0x2194] ;  /* 0x00219400010d7983 */ /* 0x000ee80000300800 */
[----:B------:R-:W3:Y:S04]  /*7f370*/  LDL.LU R8, [R1+0x219c] ;  /* 0x00219c0001087983 */ /* 0x000ee80000300800 */
[----:B------:R-:W-:Y:S01]  /*7f380*/  STL [R1+0x20ac], R14 ;  /* 0x0020ac0e01007387 */ /* 0x000fe20000100800 */
[----:B----4-:R-:W-:Y:S01]  /*7f390*/  IMAD.MOV.U32 R4, RZ, RZ, R14 ;  /* 0x000000ffff047224 */ /* 0x010fe200078e000e */
[----:B------:R-:W-:-:S04]  /*7f3a0*/  IADD3.X R16, R16, UR8, RZ, P2, !PT ;  /* 0x0000000810107c10 */ /* 0x000fc800097fe4ff */
[----:B------:R-:W-:Y:S01]  /*7f3b0*/  MOV R5, R16 ;  /* 0x0000001000057202 */ /* 0x000fe20000000f00 */
[----:B------:R1:W-:Y:S04]  /*7f3c0*/  STL [R1+0x20a8], R16 ;  /* 0x0020a81001007387 */ /* 0x0003e80000100800 */
[----:B------:R-:W-:Y:S01]  /*7f3d0*/  STL [R1+0x2114], R17 ;  /* 0x0021141101007387 */ /* 0x000fe20000100800 */
[----:B------:R-:W-:-:S03]  /*7f3e0*/  IADD3.X R18, R18, UR8, RZ, P3, !PT ;  /* 0x0000000812127c10 */ /* 0x000fc60009ffe4ff */
[----:B------:R4:W-:Y:S01]  /*7f3f0*/  LDGSTS.E [R62+0xa380], desc[UR14][R4.64], P0 ;  /* 0x0a380000043e7fae */ /* 0x0009e2000812184e */
[----:B--2---:R-:W-:-:S03]  /*7f400*/  IADD3 R10, P0, R10, UR16, RZ ;  /* 0x000000100a0a7c10 */ /* 0x004fc6000ff1e0ff */
[----:B-1----:R-:W2:Y:S01]  /*7f410*/  LDL.LU R16, [R1+0x2190] ;  /* 0x0021900001107983 */ /* 0x002ea20000300800 */
[----:B------:R-:W-:Y:S02]  /*7f420*/  IADD3.X R15, R15, UR8, RZ, P0, !PT ;  /* 0x000000080f0f7c10 */ /* 0x000fe400087fe4ff */
[----:B------:R-:W-:Y:S01]  /*7f430*/  IADD3 R7, P2, R7, UR16, RZ ;  /* 0x0000001007077c10 */ /* 0x000fe2000ff5e0ff */
[----:B----4-:R-:W-:Y:S01]  /*7f440*/  IMAD.MOV.U32 R4, RZ, RZ, R17 ;  /* 0x000000ffff047224 */ /* 0x010fe200078e0011 */
[----:B------:R-:W-:Y:S01]  /*7f450*/  MOV R5, R18 ;  /* 0x0000001200057202 */ /* 0x000fe20000000f00 */
[----:B------:R-:W-:Y:S04]  /*7f460*/  STL [R1+0x2110], R18 ;  /* 0x0021101201007387 */ /* 0x000fe80000100800 */
[----:B------:R-:W4:Y:S04]  /*7f470*/  LDL.LU R14, [R1+0x2198] ;  /* 0x00219800010e7983 */ /* 0x000f280000300800 */
[----:B------:R1:W-:Y:S04]  /*7f480*/  STL [R1+0x211c], R10 ;  /* 0x00211c0a01007387 */ /* 0x0003e80000100800 */
[----:B------:R1:W-:Y:S01]  /*7f490*/  LDGSTS.E [R62+0xaa00], desc[UR14][R4.64], P1 ;  /* 0x0aa00000043e7fae */ /* 0x0003e2000892184e */
[----:B------:R-:W-:-:S03]  /*7f4a0*/  IADD3.X R12, R12, UR8, RZ, P2, !PT ;  /* 0x000000080c0c7c10 */ /* 0x000fc600097fe4ff */
[----:B------:R-:W-:Y:S04]  /*7f4b0*/  STL [R1+0x2118], R15 ;  /* 0x0021180f01007387 */ /* 0x000fe80000100800 */
[----:B------:R-:W-:Y:S01]  /*7f4c0*/  STL [R1+0x2124], R7 ;  /* 0x0021240701007387 */ /* 0x000fe20000100800 */
[----:B-1----:R-:W-:Y:S01]  /*7f4d0*/  IMAD.MOV.U32 R4, RZ, RZ, R10 ;  /* 0x000000ffff047224 */ /* 0x002fe200078e000a */
[----:B------:R-:W-:Y:S02]  /*7f4e0*/  MOV R5, R15 ;  /* 0x0000000f00057202 */ /* 0x000fe40000000f00 */
[----:B------:R-:W4:Y:S04]  /*7f4f0*/  LDL.LU R10, [R1+0x21a4] ;  /* 0x0021a400010a7983 */ /* 0x000f280000300800 */
[----:B------:R1:W-:Y:S04]  /*7f500*/  STL [R1+0x2120], R12 ;  /* 0x0021200c01007387 */ /* 0x0003e80000100800 */
[----:B------:R1:W-:Y:S02]  /*7f510*/  LDGSTS.E [R62+0xaa80], desc[UR14][R4.64], P1 ;  /* 0x0aa80000043e7fae */ /* 0x0003e4000892184e */
[----:B-1----:R-:W-:-:S02]  /*7f520*/  MOV R5, R12 ;  /* 0x0000000c00057202 */ /* 0x002fc40000000f00 */
[----:B------:R-:W4:Y:S01]  /*7f530*/  LDL.LU R12, [R1+0x21a0] ;  /* 0x0021a000010c7983 */ /* 0x000f220000300800 */
[----:B---3--:R-:W-:Y:S01]  /*7f540*/  IADD3 R9, P0, R9, UR16, RZ ;  /* 0x0000001009097c10 */ /* 0x008fe2000ff1e0ff */
[----:B------:R-:W-:Y:S02]  /*7f550*/  IMAD.MOV.U32 R4, RZ, RZ, R7 ;  /* 0x000000ffff047224 */ /* 0x000fe400078e0007 */
[----:B------:R-:W3:Y:S04]  /*7f560*/  LDL.LU R15, [R1+0x21ac] ;  /* 0x0021ac00010f7983 */ /* 0x000ee80000300800 */
[----:B------:R-:W3:Y:S04]  /*7f570*/  LDL.LU R7, [R1+0x2214] ;  /* 0x0022140001077983 */ /* 0x000ee80000300800 */
[----:B------:R1:W-:Y:S01]  /*7f580*/  LDGSTS.E [R62+0xab00], desc[UR14][R4.64], P1 ;  /* 0x0ab00000043e7fae */ /* 0x0003e2000892184e */
[----:B------:R-:W-:-:S03]  /*7f590*/  UISETP.GT.AND UP1, UPT, UR18, 0x59, UPT ;  /* 0x000000591200788c */ /* 0x000fc6000bf24270 */
[----:B------:R1:W-:Y:S01]  /*7f5a0*/  STL [R1+0x212c], R9 ;  /* 0x00212c0901007387 */ /* 0x0003e20000100800 */
[----:B------:R-:W-:Y:S01]  /*7f5b0*/  USEL UR12, URZ, 0x4, !UP1 ;  /* 0x000000043f0c7887 */ /* 0x000fe2000c800000 */
[----:B-1----:R-:W-:-:S03]  /*7f5c0*/  IMAD.MOV.U32 R4, RZ, RZ, R9 ;  /* 0x000000ffff047224 */ /* 0x002fc600078e0009 */
[----:B------:R-:W-:Y:S01]  /*7f5d0*/  USEL UR12, UR12, URZ, !UP0 ;  /* 0x0000003f0c0c7287 */ /* 0x000fe2000c000000 */
[----:B------:R-:W-:-:S04]  /*7f5e0*/  IADD3.X R11, R11, UR8, RZ, P0, !PT ;  /* 0x000000080b0b7c10 */ /* 0x000fc800087fe4ff */
[----:B------:R-:W-:Y:S01]  /*7f5f0*/  MOV R5, R11 ;  /* 0x0000000b00057202 */ /* 0x000fe20000000f00 */
[----:B------:R1:W-:Y:S04]  /*7f600*/  STL [R1+0x2128], R11 ;  /* 0x0021280b01007387 */ /* 0x0003e80000100800 */
[----:B------:R-:W3:Y:S04]  /*7f610*/  LDL.LU R17, [R1+0x21a8] ;  /* 0x0021a80001117983 */ /* 0x000ee80000300800 */
[----:B------:R-:W3:Y:S01]  /*7f620*/  LDL.LU R18, [R1+0x2210] ;  /* 0x0022100001127983 */ /* 0x000ee20000300800 */
[----:B------:R-:W-:-:S03]  /*7f630*/  IADD3 R8, P2, R8, UR16, RZ ;  /* 0x0000001008087c10 */ /* 0x000fc6000ff5e0ff */
[----:B------:R2:W-:Y:S01]  /*7f640*/  LDGSTS.E [R62+0xab80], desc[UR14][R4.64], P1 ;  /* 0x0ab80000043e7fae */ /* 0x0005e2000892184e */
[----:B------:R-:W-:-:S03]  /*7f650*/  IADD3 R13, P1, R13, UR16, RZ ;  /* 0x000000100d0d7c10 */ /* 0x000fc6000ff3e0ff */
[----:B------:R-:W3:Y:S01]  /*7f660*/  LDL.LU R9, [R1+0x221c] ;  /* 0x00221c0001097983 */ /* 0x000ee20000300800 */
[----:B------:R-:W-:-:S03]  /*7f670*/  ISETP.NE.U32.AND P0, PT, RZ, UR12, PT ;  /* 0x0000000cff007c0c */ /* 0x000fc6000bf05070 */
[----:B-1----:R-:W3:Y:S04]  /*7f680*/  LDL.LU R11, [R1+0x2224] ;  /* 0x00222400010b7983 */ /* 0x002ee80000300800 */
[----:B------:R-:W-:Y:S01]  /*7f690*/  STL [R1+0x2194], R13 ;  /* 0x0021940d01007387 */ /* 0x000fe20000100800 */
[----:B--2---:R-:W-:-:S04]  /*7f6a0*/  IADD3.X R16, R16, UR8, RZ, P1, !PT ;  /* 0x0000000810107c10 */ /* 0x004fc80008ffe4ff */
[----:B------:R-:W-:Y:S01]  /*7f6b0*/  MOV R5, R16 ;  /* 0x0000001000057202 */ /* 0x000fe20000000f00 */
[----:B------:R1:W-:Y:S04]  /*7f6c0*/  STL [R1+0x2190], R16 ;  /* 0x0021901001007387 */ /* 0x0003e80000100800 */
[----:B------:R2:W-:Y:S01]  /*7f6d0*/  STL [R1+0x219c], R8 ;  /* 0x00219c0801007387 */ /* 0x0005e20000100800 */
[----:B------:R-:W-:Y:S01]  /*7f6e0*/  IMAD.MOV.U32 R4, RZ, RZ, R13 ;  /* 0x000000ffff047224 */ /* 0x000fe200078e000d */
[----:B----4-:R-:W-:-:S04]  /*7f6f0*/  IADD3.X R14, R14, UR8, RZ, P2, !PT ;  /* 0x000000080e0e7c10 */ /* 0x010fc800097fe4ff */
[----:B------:R4:W-:Y:S04]  /*7f700*/  LDGSTS.E [R62+0xb200], desc[UR14][R4.64], P0 ;  /* 0x0b200000043e7fae */ /* 0x0009e8000812184e */
[----:B-1----:R-:W3:Y:S04]  /*7f710*/  LDL.LU R16, [R1+0x2218] ;  /* 0x0022180001107983 */ /* 0x002ee80000300800 */
[----:B------:R-:W-:Y:S04]  /*7f720*/  STL [R1+0x2198], R14 ;  /* 0x0021980e01007387 */ /* 0x000fe80000100800 */
[----:B------:R-:W3:Y:S01]  /*7f730*/  LDL.LU R13, [R1+0x2220] ;  /* 0x00222000010d7983 */ /* 0x000ee20000300800 */
[----:B------:R-:W-:Y:S01]  /*7f740*/  IADD3 R10, P1, R10, UR16, RZ ;  /* 0x000000100a0a7c10 */ /* 0x000fe2000ff3e0ff */
[----:B----4-:R-:W-:Y:S01]  /*7f750*/  IMAD.MOV.U32 R4, RZ, RZ, R8 ;  /* 0x000000ffff047224 */ /* 0x010fe200078e0008 */
[----:B------:R-:W-:Y:S01]  /*7f760*/  MOV R5, R14 ;  /* 0x0000000e00057202 */ /* 0x000fe20000000f00 */
[----:B--2---:R-:W2:Y:S04]  /*7f770*/  LDL.LU R8, [R1+0x222c] ;  /* 0x00222c0001087983 */ /* 0x004ea80000300800 */
[----:B------:R-:W-:Y:S04]  /*7f780*/  STL [R1+0x21a4], R10 ;  /* 0x0021a40a01007387 */ /* 0x000fe80000100800 */
[----:B------:R1:W-:Y:S01]  /*7f790*/  LDGSTS.E [R62+0xb280], desc[UR14][R4.64], P0 ;  /* 0x0b280000043e7fae */ /* 0x0003e2000812184e */
[----:B------:R-:W-:-:S04]  /*7f7a0*/  IADD3.X R12, R12, UR8, RZ, P1, !PT ;  /* 0x000000080c0c7c10 */ /* 0x000fc80008ffe4ff */
[----:B-1----:R-:W-:Y:S01]  /*7f7b0*/  MOV R5, R12 ;  /* 0x0000000c00057202 */ /* 0x002fe20000000f00 */
[----:B------:R1:W-:Y:S04]  /*7f7c0*/  STL [R1+0x21a0], R12 ;  /* 0x0021a00c01007387 */ /* 0x0003e80000100800 */
[----:B-1----:R-:W4:Y:S01]  /*7f7d0*/  LDL.LU R12, [R1+0x2228] ;  /* 0x00222800010c7983 */ /* 0x002f220000300800 */
[----:B------:R-:W-:Y:S01]  /*7f7e0*/  UISETP.GT.AND UP1, UPT, UR18, 0x5d, UPT ;  /* 0x0000005d1200788c */ /* 0x000fe2000bf24270 */
[----:B---3--:R-:W-:Y:S01]  /*7f7f0*/  IADD3 R15, P2, R15, UR16, RZ ;  /* 0x000000100f0f7c10 */ /* 0x008fe2000ff5e0ff */
[----:B------:R-:W-:Y:S01]  /*7f800*/  IMAD.MOV.U32 R4, RZ, RZ, R10 ;  /* 0x000000ffff047224 */ /* 0x000fe200078e000a */
[----:B------:R-:W-:Y:S01]  /*7f810*/  IADD3 R7, P3, R7, UR16, RZ ;  /* 0x0000001007077c10 */ /* 0x000fe2000ff7e0ff */
[----:B------:R-:W-:Y:S01]  /*7f820*/  USEL UR12, URZ, 0x4, !UP1 ;  /* 0x000000043f0c7887 */ /* 0x000fe2000c800000 */
[----:B------:R-:W3:Y:S04]  /*7f830*/  LDL.LU R14, [R1+0x2294] ;  /* 0x00229400010e7983 */ /* 0x000ee80000300800 */
[----:B------:R1:W-:Y:S04]  /*7f840*/  LDGSTS.E [R62+0xb300], desc[UR14][R4.64], P0 ;  /* 0x0b300000043e7fae */ /* 0x0003e8000812184e */
[----:B------:R-:W3:Y:S01]  /*7f850*/  LDL.LU R10, [R1+0x229c] ;  /* 0x00229c00010a7983 */ /* 0x000ee20000300800 */
[----:B------:R-:W-:-:S03]  /*7f860*/  USEL UR12, UR12, URZ, !UP0 ;  /* 0x0000003f0c0c7287 */ /* 0x000fc6000c000000 */
[----:B------:R1:W-:Y:S03]  /*7f870*/  STL [R1+0x21ac], R15 ;  /* 0x0021ac0f01007387 */ /* 0x0003e60000100800 */
[----:B------:R-:W-:Y:S01]  /*7f880*/  ISETP.NE.U32.AND P1, PT, RZ, UR12, PT ;  /* 0x0000000cff007c0c */ /* 0x000fe2000bf25070 */
[----:B-1----:R-:W-:Y:S01]  /*7f890*/  IMAD.MOV.U32 R4, RZ, RZ, R15 ;  /* 0x000000ffff047224 */ /* 0x002fe200078e000f */
[----:B------:R-:W-:-:S04]  /*7f8a0*/  IADD3.X R17, R17, UR8, RZ, P2, !PT ;  /* 0x0000000811117c10 */ /* 0x000fc800097fe4ff */
[----:B------:R-:W-:Y:S01]  /*7f8b0*/  MOV R5, R17 ;  /* 0x0000001100057202 */ /* 0x000fe20000000f00 */
[----:B------:R1:W-:Y:S04]  /*7f8c0*/  STL [R1+0x21a8], R17 ;  /* 0x0021a81101007387 */ /* 0x0003e80000100800 */
[----:B------:R1:W-:Y:S01]  /*7f8d0*/  STL [R1+0x2214], R7 ;  /* 0x0022140701007387 */ /* 0x0003e20000100800 */
[----:B------:R-:W-:-:S03]  /*7f8e0*/  IADD3.X R18, R18, UR8, RZ, P3, !PT ;  /* 0x0000000812127c10 */ /* 0x000fc60009ffe4ff */
[----:B------:R-:W3:Y:S04]  /*7f8f0*/  LDL.LU R15, [R1+0x2290] ;  /* 0x00229000010f7983 */ /* 0x000ee80000300800 */
[----:B------:R1:W-:Y:S01]  /*7f900*/  LDGSTS.E [R62+0xb380], desc[UR14][R4.64], P0 ;  /* 0x0b380000043e7fae */ /* 0x0003e2000812184e */
[----:B------:R-:W-:-:S03]  /*7f910*/  IADD3 R9, P0, R9, UR16, RZ ;  /* 0x0000001009097c10 */ /* 0x000fc6000ff1e0ff */
[----:B------:R-:W-:Y:S01]  /*7f920*/  STL [R1+0x2210], R18 ;  /* 0x0022101201007387 */ /* 0x000fe20000100800 */
[----:B------:R-:W-:-:S03]  /*7f930*/  IADD3 R11, P2, R11, UR16, RZ ;  /* 0x000000100b0b7c10 */ /* 0x000fc6000ff5e0ff */
[----:B-1----:R-:W3:Y:S01]  /*7f940*/  LDL.LU R17, [R1+0x2298] ;  /* 0x0022980001117983 */ /* 0x002ee20000300800 */
[----:B------:R-:W-:Y:S01]  /*7f950*/  IMAD.MOV.U32 R4, RZ, RZ, R7 ;  /* 0x000000ffff047224 */ /* 0x000fe200078e0007 */
[----:B------:R-:W-:Y:S02]  /*7f960*/  MOV R5, R18 ;  /* 0x0000001200057202 */ /* 0x000fe40000000f00 */
[----:B------:R-:W3:Y:S04]  /*7f970*/  LDL.LU R7, [R1+0x22a4] ;  /* 0x0022a40001077983 */ /* 0x000ee80000300800 */
[----:B------:R1:W-:Y:S04]  /*7f980*/  STL [R1+0x221c], R9 ;  /* 0x00221c0901007387 */ /* 0x0003e80000100800 */
[----:B------:R1:W-:Y:S01]  /*7f990*/  LDGSTS.E [R62+0xba00], desc[UR14][R4.64], P1 ;  /* 0x0ba00000043e7fae */ /* 0x0003e2000892184e */
[----:B------:R-:W-:Y:S01]  /*7f9a0*/  IADD3.X R16, R16, UR8, RZ, P0, !PT ;  /* 0x0000000810107c10 */ /* 0x000fe200087fe4ff */
[----:B-1----:R-:W-:-:S04]  /*7f9b0*/  IMAD.MOV.U32 R4, RZ, RZ, R9 ;  /* 0x000000ffff047224 */ /* 0x002fc800078e0009 */
[----:B------:R-:W-:Y:S04]  /*7f9c0*/  STL [R1+0x2218], R16 ;  /* 0x0022181001007387 */ /* 0x000fe80000100800 */
[----:B------:R-:W-:Y:S04]  /*7f9d0*/  STL [R1+0x2224], R11 ;  /* 0x0022240b01007387 */ /* 0x000fe80000100800 */
[----:B------:R-:W3:Y:S01]  /*7f9e0*/  LDL.LU R9, [R1+0x22a0] ;  /* 0x0022a00001097983 */ /* 0x000ee20000300800 */
[----:B------:R-:W-:Y:S02]  /*7f9f0*/  MOV R5, R16 ;  /* 0x0000001000057202 */ /* 0x000fe40000000f00 */
[----:B------:R-:W-:-:S03]  /*7fa00*/  IADD3.X R13, R13, UR8, RZ, P2, !PT ;  /* 0x000000080d0d7c10 */ /* 0x000fc600097fe4ff */
[----:B------:R1:W-:Y:S01]  /*7fa10*/  LDGSTS.E [R62+0xba80], desc[UR14][R4.64], P1 ;  /* 0x0ba80000043e7fae */ /* 0x0003e2000892184e */
[----:B--2---:R-:W-:-:S03]  /*7fa20*/  IADD3 R8, P0, R8, UR16, RZ ;  /* 0x0000001008087c10 */ /* 0x004fc6000ff1e0ff */
[----:B------:R2:W-:Y:S01]  /*7fa30*/  STL [R1+0x2220], R13 ;  /* 0x0022200d01007387 */ /* 0x0005e20000100800 */
[----:B-1----:R-:W-:Y:S01]  /*7fa40*/  MOV R5, R13 ;  /* 0x0000000d00057202 */ /* 0x002fe20000000f00 */
[----:B------:R-:W-:Y:S02]  /*7fa50*/  IMAD.MOV.U32 R4, RZ, RZ, R11 ;  /* 0x000000ffff047224 */ /* 0x000fe400078e000b */
[----:B--2---:R-:W2:Y:S04]  /*7fa60*/  LDL.LU R13, [R1+0x22ac] ;  /* 0x0022ac00010d7983 */ /* 0x004ea80000300800 */
[----:B------:R-:W2:Y:S04]  /*7fa70*/  LDL.LU R11, [R1+0x2314] ;  /* 0x00231400010b7983 */ /* 0x000ea80000300800 */
[----:B------:R-:W-:Y:S01]  /*7fa80*/  STL [R1+0x222c], R8 ;  /* 0x00222c0801007387 */ /* 0x000fe20000100800 */
[----:B------:R-:W-:-:S03]  /*7fa90*/  UISETP.GT.AND UP1, UPT, UR18, 0x61, UPT ;  /* 0x000000611200788c */ /* 0x000fc6000bf24270 */
[----:B------:R1:W-:Y:S01]  /*7faa0*/  LDGSTS.E [R62+0xbb00], desc[UR14][R4.64], P1 ;  /* 0x0bb00000043e7fae */ /* 0x0003e2000892184e */
[----:B----4-:R-:W-:-:S05]  /*7fab0*/  IADD3.X R12, R12, UR8, RZ, P0, !PT ;  /* 0x000000080c0c7c10 */ /* 0x010fca00087fe4ff */
[----:B------:R4:W-:Y:S04]  /*7fac0*/  STL [R1+0x2228], R12 ;  /* 0x0022280c01007387 */ /* 0x0009e80000100800 */
[----:B------:R-:W2:Y:S04]  /*7fad0*/  LDL.LU R18, [R1+0x22a8] ;  /* 0x0022a80001127983 */ /* 0x000ea80000300800 */
[----:B------:R-:W2:Y:S01]  /*7fae0*/  LDL.LU R16, [R1+0x2310] ;  /* 0x0023100001107983 */ /* 0x000ea20000300800 */
[----:B------:R-:W-:Y:S01]  /*7faf0*/  USEL UR12, URZ, 0x4, !UP1 ;  /* 0x000000043f0c7887 */ /* 0x000fe2000c800000 */
[----:B-1----:R-:W-:Y:S01]  /*7fb00*/  IMAD.MOV.U32 R4, RZ, RZ, R8 ;  /* 0x000000ffff047224 */ /* 0x002fe200078e0008 */
[----:B------:R-:W-:-:S02]  /*7fb10*/  MOV R5, R12 ;  /* 0x0000000c00057202 */ /* 0x000fc40000000f00 */
[----:B------:R-:W-:-:S03]  /*7fb20*/  USEL UR12, UR12, URZ, !UP0 ;  /* 0x0000003f0c0c7287 */ /* 0x000fc6000c000000 */
[----:B------:R1:W-:Y:S01]  /*7fb30*/  LDGSTS.E [R62+0xbb80], desc[UR14][R4.64], P1 ;  /* 0x0bb80000043e7fae */ /* 0x0003e2000892184e */
[----:B---3--:R-:W-:Y:S02]  /*7fb40*/  IADD3 R14, P1, R14, UR16, RZ ;  /* 0x000000100e0e7c10 */ /* 0x008fe4000ff3e0ff */
[----:B------:R-:W-:Y:S02]  /*7fb50*/  IADD3 R10, P2, R10, UR16, RZ ;  /* 0x000000100a0a7c10 */ /* 0x000fe4000ff5e0ff */
[----:B------:R-:W-:Y:S01]  /*7fb60*/  ISETP.NE.U32.AND P0, PT, RZ, UR12, PT ;  /* 0x0000000cff007c0c */ /* 0x000fe2000bf05070 */
[----:B----4-:R-:W3:Y:S04]  /*7fb70*/  LDL.LU R12, [R1+0x231c] ;  /* 0x00231c00010c7983 */ /* 0x010ee80000300800 */
[----:B------:R-:W4:Y:S04]  /*7fb80*/  LDL.LU R8, [R1+0x2324] ;  /* 0x0023240001087983 */ /* 0x000f280000300800 */
[----:B------:R-:W-:Y:S01]  /*7fb90*/  STL [R1+0x2294], R14 ;  /* 0x0022940e01007387 */ /* 0x000fe20000100800 */
[----:B-1----:R-:W-:Y:S01]  /*7fba0*/  IMAD.MOV.U32 R4, RZ, RZ, R14 ;  /* 0x000000ffff047224 */ /* 0x002fe200078e000e */
[----:B------:R-:W-:-:S04]  /*7fbb0*/  IADD3.X R15, R15, UR8, RZ, P1, !PT ;  /* 0x000000080f0f7c10 */ /* 0x000fc80008ffe4ff */
[----:B------:R-:W-:Y:S01]  /*7fbc0*/  MOV R5, R15 ;  /* 0x0000000f00057202 */ /* 0x000fe20000000f00 */
[----:B------:R1:W-:Y:S04]  /*7fbd0*/  STL [R1+0x2290], R15 ;  /* 0x0022900f01007387 */ /* 0x0003e80000100800 */
[----:B------:R-:W-:Y:S01]  /*7fbe0*/  STL [R1+0x229c], R10 ;  /* 0x00229c0a01007387 */ /* 0x000fe20000100800 */
[----:B------:R-:W-:-:S03]  /*7fbf0*/  IADD3.X R17, R17, UR8, RZ, P2, !PT ;  /* 0x0000000811117c10 */ /* 0x000fc600097fe4ff */
[----:B------:R1:W-:Y:S04]  /*7fc00*/  LDGSTS.E [R62+0xc200], desc[UR14][R4.64], P0 ;  /* 0x0c200000043e7fae */ /* 0x0003e8000812184e */
[----:B-1----:R-:W4:Y:S01]  /*7fc10*/  LDL.LU R15, [R1+0x2318] ;  /* 0x00231800010f7983 */ /* 0x002f220000300800 */
[----:B------:R-:W-:-:S03]  /*7fc20*/  IADD3 R7, P1, R7, UR16, RZ ;  /* 0x0000001007077c10 */ /* 0x000fc6000ff3e0ff */
[----:B------:R-:W-:Y:S04]  /*7fc30*/  STL [R1+0x2298], R17 ;  /* 0x0022981101007387 */ /* 0x000fe80000100800 */
[----:B------:R-:W4:Y:S01]  /*7fc40*/  LDL.LU R14, [R1+0x2320] ;  /* 0x00232000010e7983 */ /* 0x000f220000300800 */
[----:B------:R-:W-:Y:S01]  /*7fc50*/  IMAD.MOV.U32 R4, RZ, RZ, R10 ;  /* 0x000000ffff047224 */ /* 0x000fe200078e000a */
[----:B------:R-:W-:Y:S02]  /*7fc60*/  MOV R5, R17 ;  /* 0x0000001100057202 */ /* 0x000fe40000000f00 */
[----:B------:R-:W-:Y:S04]  /*7fc70*/  STL [R1+0x22a4], R7 ;  /* 0x0022a40701007387 */ /* 0x000fe80000100800 */
[----:B------:R1:W-:Y:S01]  /*7fc80*/  LDGSTS.E [R62+0xc280], desc[UR14][R4.64], P0 ;  /* 0x0c280000043e7fae */ /* 0x0003e2000812184e */
[----:B------:R-:W-:Y:S01]  /*7fc90*/  IADD3.X R9, R9, UR8, RZ, P1, !PT ;  /* 0x0000000809097c10 */ /* 0x000fe20008ffe4ff */
[----:B-1----:R-:W-:-:S03]  /*7fca0*/  IMAD.MOV.U32 R4, RZ, RZ, R7 ;  /* 0x000000ffff047224 */ /* 0x002fc600078e0007 */
        /* <DEDUP_REMOVED lines=11> */
[----:B------:R-:W-:-:S05]  /*7fd60*/  IADD3.X R18, R18, UR8, RZ, P2, !PT ;  /* 0x0000000812127c10 */ /* 0x000fca00097fe4ff */
[----:B------:R2:W-:Y:S04]  /*7fd70*/  STL [R1+0x22a8], R18 ;  /* 0x0022a81201007387 */ /* 0x0005e80000100800 */
[----:B------:R4:W-:Y:S04]  /*7fd80*/  STL [R1+0x2314], R11 ;  /* 0x0023140b01007387 */ /* 0x0009e80000100800 */
[----:B-1----:R-:W4:Y:S01]  /*7fd90*/  LDL.LU R13, [R1+0x2390] ;  /* 0x00239000010d7983 */ /* 0x002f220000300800 */
[----:B------:R-:W-:Y:S02]  /*7fda0*/  IADD3.X R16, R16, UR8, RZ, P3, !PT ;  /* 0x0000000810107c10 */ /* 0x000fe40009ffe4ff */
[----:B------:R-:W-:-:S03]  /*7fdb0*/  MOV R5, R18 ;  /* 0x0000001200057202 */ /* 0x000fc60000000f00 */
[----:B------:R-:W-:Y:S04]  /*7fdc0*/  STL [R1+0x2310], R16 ;  /* 0x0023101001007387 */ /* 0x000fe80000100800 */
[----:B--2---:R-:W2:Y:S01]  /*7fdd0*/  LDL.LU R18, [R1+0x2398] ;  /* 0x0023980001127983 */ /* 0x004ea20000300800 */
[----:B------:R-:W-:-:S03]  /*7fde0*/  UISETP.GT.AND UP1, UPT, UR18, 0x65, UPT ;  /* 0x000000651200788c */ /* 0x000fc6000bf24270 */
[----:B------:R1:W-:Y:S01]  /*7fdf0*/  LDGSTS.E [R62+0xc380], desc[UR14][R4.64], P0 ;  /* 0x0c380000043e7fae */ /* 0x0003e2000812184e */
[----:B------:R-:W-:-:S04]  /*7fe00*/  USEL UR12, URZ, 0x4, !UP1 ;  /* 0x000000043f0c7887 */ /* 0x000fc8000c800000 */
[----:B------:R-:W-:Y:S01]  /*7fe10*/  USEL UR12, UR12, URZ, !UP0 ;  /* 0x0000003f0c0c7287 */ /* 0x000fe2000c000000 */
[----:B---3--:R-:W-:-:S05]  /*7fe20*/  IADD3 R12, P0, R12, UR16, RZ ;  /* 0x000000100c0c7c10 */ /* 0x008fca000ff1e0ff */
[----:B------:R-:W-:Y:S01]  /*7fe30*/  ISETP.NE.U32.AND P1, PT, RZ, UR12, PT ;  /* 0x0000000cff007c0c */ /* 0x000fe2000bf25070 */
[----:B-1----:R-:W-:Y:S01]  /*7fe40*/  IMAD.MOV.U32 R4, RZ, RZ, R11 ;  /* 0x000000ffff047224 */ /* 0x002fe200078e000b */
[----:B------:R-:W-:Y:S02]  /*7fe50*/  MOV R5, R16 ;  /* 0x0000001000057202 */ /* 0x000fe40000000f00 */
[----:B----4-:R-:W-:Y:S01]  /*7fe60*/  IADD3 R8, P2, R8, UR16, RZ ;  /* 0x0000001008087c10 */ /* 0x010fe2000ff5e0ff */
[----:B------:R-:W3:Y:S04]  /*7fe70*/  LDL.LU R11, [R1+0x23a4] ;  /* 0x0023a400010b7983 */ /* 0x000ee80000300800 */
[----:B------:R1:W-:Y:S04]  /*7fe80*/  STL [R1+0x231c], R12 ;  /* 0x00231c0c01007387 */ /* 0x0003e80000100800 */
[----:B------:R4:W-:Y:S02]  /*7fe90*/  LDGSTS.E [R62+0xca00], desc[UR14][R4.64], P1 ;  /* 0x0ca00000043e7fae */ /* 0x0009e4000892184e */
[----:B----4-:R-:W-:Y:S01]  /*7fea0*/  IMAD.MOV.U32 R4, RZ, RZ, R12 ;  /* 0x000000ffff047224 */ /* 0x010fe200078e000c */
[----:B------:R-:W-:-:S05]  /*7feb0*/  IADD3.X R15, R15, UR8, RZ, P0, !PT ;  /* 0x000000080f0f7c10 */ /* 0x000fca00087fe4ff */
[----:B------:R4:W-:Y:S04]  /*7fec0*/  STL [R1+0x2318], R15 ;  /* 0x0023180f01007387 */ /* 0x0009e80000100800 */
[----:B------:R-:W-:Y:S01]  /*7fed0*/  STL [R1+0x2324], R8 ;  /* 0x0023240801007387 */ /* 0x000fe20000100800 */
[----:B------:R-:W-:-:S03]  /*7fee0*/  MOV R5, R15 ;  /* 0x0000000f00057202 */ /* 0x000fc60000000f00 */
[----:B-1----:R-:W3:Y:S01]  /*7fef0*/  LDL.LU R12, [R1+0x23a0] ;  /* 0x0023a000010c7983 */ /* 0x002ee20000300800 */
[----:B------:R-:W-:-:S03]  /*7ff00*/  IADD3.X R14, R14, UR8, RZ, P2, !PT ;  /* 0x000000080e0e7c10 */ /* 0x000fc600097fe4ff */
[----:B------:R1:W-:Y:S04]  /*7ff10*/  LDGSTS.E [R62+0xca80], desc[UR14][R4.64], P1 ;  /* 0x0ca80000043e7fae */ /* 0x0003e8000892184e */
[----:B------:R1:W-:Y:S04]  /*7ff20*/  STL [R1+0x2320], R14 ;  /* 0x0023200e01007387 */ /* 0x0003e80000100800 */
[----:B------:R-:W3:Y:S04]  /*7ff30*/  LDL.LU R16, [R1+0x23a8] ;  /* 0x0023a80001107983 */ /* 0x000ee80000300800 */
[----:B----4-:R-:W4:Y:S01]  /*7ff40*/  LDL.LU R15, [R1+0x23ac] ;  /* 0x0023ac00010f7983 */ /* 0x010f220000300800 */
[----:B-1----:R-:W-:Y:S01]  /*7ff50*/  IMAD.MOV.U32 R4, RZ, RZ, R8 ;  /* 0x000000ffff047224 */ /* 0x002fe200078e0008 */
        /* <DEDUP_REMOVED lines=12> */
[----:B------:R-:W-:-:S03]  /*80020*/  IADD3 R17, P2, R17, UR16, RZ ;  /* 0x0000001011117c10 */ /* 0x000fc6000ff5e0ff */
[----:B-1----:R-:W4:Y:S04]  /*80030*/  LDL.LU R9, [R1+0x241c] ;  /* 0x00241c0001097983 */ /* 0x002f280000300800 */
[----:B------:R-:W4:Y:S04]  /*80040*/  LDL.LU R7, [R1+0x2424] ;  /* 0x0024240001077983 */ /* 0x000f280000300800 */
[----:B------:R-:W-:Y:S01]  /*80050*/  STL [R1+0x2394], R10 ;  /* 0x0023940a01007387 */ /* 0x000fe20000100800 */
[----:B------:R-:W-:-:S04]  /*80060*/  IADD3.X R13, R13, UR8, RZ, P1, !PT ;  /* 0x000000080d0d7c10 */ /* 0x000fc80008ffe4ff */
[----:B------:R-:W-:Y:S01]  /*80070*/  MOV R5, R13 ;  /* 0x0000000d00057202 */ /* 0x000fe20000000f00 */
[----:B------:R1:W-:Y:S04]  /*80080*/  STL [R1+0x2390], R13 ;  /* 0x0023900d01007387 */ /* 0x0003e80000100800 */
[----:B------:R-:W-:Y:S01]  /*80090*/  STL [R1+0x239c], R17 ;  /* 0x00239c1101007387 */ /* 0x000fe20000100800 */
[----:B--2---:R-:W-:-:S03]  /*800a0*/  IADD3.X R18, R18, UR8, RZ, P2, !PT ;  /* 0x0000000812127c10 */ /* 0x004fc600097fe4ff */
[----:B-1----:R-:W2:Y:S01]  /*800b0*/  LDL.LU R13, [R1+0x2418] ;  /* 0x00241800010d7983 */ /* 0x002ea20000300800 */
[----:B------:R-:W-:-:S03]  /*800c0*/  IMAD.MOV.U32 R4, RZ, RZ, R10 ;  /* 0x000000ffff047224 */ /* 0x000fc600078e000a */
[----:B------:R-:W-:Y:S04]  /*800d0*/  STL [R1+0x2398], R18 ;  /* 0x0023981201007387 */ /* 0x000fe80000100800 */
[----:B------:R-:W2:Y:S01]  /*800e0*/  LDL.LU R10, [R1+0x2420] ;  /* 0x00242000010a7983 */ /* 0x000ea20000300800 */
[----:B------:R-:W-:-:S04]  /*800f0*/  UISETP.GT.AND UP1, UPT, UR18, 0x69, UPT ;  /* 0x000000691200788c */ /* 0x000fc8000bf24270 */
[----:B------:R-:W-:-:S04]  /*80100*/  USEL UR12, URZ, 0x4, !UP1 ;  /* 0x000000043f0c7887 */ /* 0x000fc8000c800000 */
[----:B------:R-:W-:-:S06]  /*80110*/  USEL UR12, UR12, URZ, !UP0 ;  /* 0x0000003f0c0c7287 */ /* 0x000fcc000c000000 */
[----:B------:R-:W-:Y:S02]  /*80120*/  ISETP.NE.U32.AND P0, PT, RZ, UR12, PT ;  /* 0x0000000cff007c0c */ /* 0x000fe4000bf05070 */
[----:B---3--:R-:W-:Y:S01]  /*80130*/  IADD3 R11, P1, R11, UR16, RZ ;  /* 0x000000100b0b7c10 */ /* 0x008fe2000ff3e0ff */
[----:B------:R-:W-:-:S04]  /*80140*/  UISETP.GT.AND UP1, UPT, UR18, 0x6d, UPT ;  /* 0x0000006d1200788c */ /* 0x000fc8000bf24270 */
[----:B------:R-:W-:Y:S06]  /*80150*/  STL [R1+0x23a4], R11 ;  /* 0x0023a40b01007387 */ /* 0x000fec0000100800 */
[----:B------:R1:W-:Y:S02]  /*80160*/  LDGSTS.E [R62+0xd200], desc[UR14][R4.64], P0 ;  /* 0x0d200000043e7fae */ /* 0x0003e4000812184e */
[----:B-1----:R-:W-:Y:S01]  /*80170*/  IMAD.MOV.U32 R4, RZ, RZ, R17 ;  /* 0x000000ffff047224 */ /* 0x002fe200078e0011 */
[----:B------:R-:W-:-:S05]  /*80180*/  MOV R5, R18 ;  /* 0x0000001200057202 */ /* 0x000fca0000000f00 */
[----:B------:R1:W-:Y:S01]  /*80190*/  LDGSTS.E [R62+0xd280], desc[UR14][R4.64], P0 ;  /* 0x0d280000043e7fae */ /* 0x0003e2000812184e */
[----:B------:R-:W-:Y:S01]  /*801a0*/  USEL UR12, URZ, 0x4, !UP1 ;  /* 0x000000043f0c7887 */ /* 0x000fe2000c800000 */
[----:B-1----:R-:W-:-:S03]  /*801b0*/  IMAD.MOV.U32 R4, RZ, RZ, R11 ;  /* 0x000000ffff047224 */ /* 0x002fc600078e000b */
[----:B------:R-:W-:Y:S01]  /*801c0*/  USEL UR12, UR12, URZ, !UP0 ;  /* 0x0000003f0c0c7287 */ /* 0x000fe2000c000000 */
[----:B------:R-:W-:-:S04]  /*801d0*/  IADD3.X R12, R12, UR8, RZ, P1, !PT ;  /* 0x000000080c0c7c10 */ /* 0x000fc80008ffe4ff */
[----:B------:R-:W-:Y:S01]  /*801e0*/  MOV R5, R12 ;  /* 0x0000000c00057202 */ /* 0x000fe20000000f00 */
[----:B------:R1:W-:Y:S01]  /*801f0*/  STL [R1+0x23a0], R12 ;  /* 0x0023a00c01007387 */ /* 0x0003e20000100800 */
[----:B----4-:R-:W-:-:S03]  /*80200*/  IADD3 R15, P2, R15, UR16, RZ ;  /* 0x000000100f0f7c10 */ /* 0x010fc6000ff5e0ff */
[----:B------:R3:W-:Y:S04]  /*80210*/  LDGSTS.E [R62+0xd300], desc[UR14][R4.64], P0 ;  /* 0x0d300000043e7fae */ /* 0x0007e8000812184e */
[----:B-1----:R-:W4:Y:S04]  /*80220*/  LDL.LU R12, [R1+0x2428] ;  /* 0x00242800010c7983 */ /* 0x002f280000300800 */
[----:B------:R-:W4:Y:S01]  /*80230*/  LDL.LU R11, [R1+0x242c] ;  /* 0x00242c00010b7983 */ /* 0x000f220000300800 */
[----:B------:R-:W-:Y:S02]  /*80240*/  IADD3.X R16, R16, UR8, RZ, P2, !PT ;  /* 0x0000000810107c10 */ /* 0x000fe400097fe4ff */
[----:B------:R-:W-:Y:S01]  /*80250*/  IADD3 R8, P3, R8, UR16, RZ ;  /* 0x0000001008087c10 */ /* 0x000fe2000ff7e0ff */
[----:B------:R-:W-:Y:S04]  /*80260*/  STL [R1+0x23ac], R15 ;  /* 0x0023ac0f01007387 */ /* 0x000fe80000100800 */
[----:B------:R-:W-:Y:S01]  /*80270*/  STL [R1+0x23a8], R16 ;  /* 0x0023a81001007387 */ /* 0x000fe20000100800 */
[----:B---3--:R-:W-:Y:S01]  /*80280*/  IMAD.MOV.U32 R4, RZ, RZ, R15 ;  /* 0x000000ffff047224 */ /* 0x008fe200078e000f */
[----:B------:R-:W-:-:S02]  /*80290*/  IADD3.X R14, R14, UR8, RZ, P3, !PT ;  /* 0x000000080e0e7c10 */ /* 0x000fc40009ffe4ff */
[----:B------:R-:W-:Y:S01]  /*802a0*/  MOV R5, R16 ;  /* 0x0000001000057202 */ /* 0x000fe20000000f00 */
[----:B------:R1:W-:Y:S01]  /*802b0*/  STL [R1+0x2414], R8 ;  /* 0x0024140801007387 */ /* 0x0003e20000100800 */
[----:B------:R-:W-:-:S03]  /*802c0*/  ISETP.NE.U32.AND P1, PT, RZ, UR12, PT ;  /* 0x0000000cff007c0c */ /* 0x000fc6000bf25070 */
[----:B------:R-:W3:Y:S04]  /*802d0*/  LDL.LU R19, [R1+0x2494] ;  /* 0x0024940001137983 */ /* 0x000ee80000300800 */
[----:B------:R-:W-:Y:S04]  /*802e0*/  STL [R1+0x2410], R14 ;  /* 0x0024100e01007387 */ /* 0x000fe80000100800 */
[----:B------:R-:W3:Y:S04]  /*802f0*/  LDL.LU R17, [R1+0x249c] ;  /* 0x00249c0001117983 */ /* 0x000ee80000300800 */
[----:B------:R1:W-:Y:S04]  /*80300*/  LDGSTS.E [R62+0xd380], desc[UR14][R4.64], P0 ;  /* 0x0d380000043e7fae */ /* 0x0003e8000812184e */
[----:B------:R-:W3:Y:S04]  /*80310*/  LDL.LU R24, [R1+0x2490] ;  /* 0x0024900001187983 */ /* 0x000ee80000300800 */
[----:B------:R-:W3:Y:S01]  /*80320*/  LDL.LU R18, [R1+0x2498] ;  /* 0x0024980001127983 */ /* 0x000ee20000300800 */
[----:B-1----:R-:W-:Y:S01]  /*80330*/  IMAD.MOV.U32 R4, RZ, RZ, R8 ;  /* 0x000000ffff047224 */ /* 0x002fe200078e0008 */
[----:B------:R-:W-:-:S02]  /*80340*/  MOV R5, R14 ;  /* 0x0000000e00057202 */ /* 0x000fc40000000f00 */
[----:B------:R-:W3:Y:S04]  /*80350*/  LDL.LU R8, [R1+0x24a4] ;  /* 0x0024a40001087983 */ /* 0x000ee80000300800 */
[----:B------:R1:W-:Y:S01]  /*80360*/  LDGSTS.E [R62+0xda00], desc[UR14][R4.64], P1 ;  /* 0x0da00000043e7fae */ /* 0x0003e2000892184e */
[----:B------:R-:W-:Y:S02]  /*80370*/  IADD3 R9, P0, R9, UR16, RZ ;  /* 0x0000001009097c10 */ /* 0x000fe4000ff1e0ff */
[----:B------:R-:W-:-:S03]  /*80380*/  IADD3 R7, P2, R7, UR16, RZ ;  /* 0x0000001007077c10 */ /* 0x000fc6000ff5e0ff */
[----:B------:R2:W-:Y:S01]  /*80390*/  STL [R1+0x241c], R9 ;  /* 0x00241c0901007387 */ /* 0x0005e20000100800 */
[----:B-1----:R-:W-:Y:S01]  /*803a0*/  IMAD.MOV.U32 R4, RZ, RZ, R9 ;  /* 0x000000ffff047224 */ /* 0x002fe200078e0009 */
[----:B--2---:R-:W-:-:S05]  /*803b0*/  IADD3.X R13, R13, UR8, RZ, P0, !PT ;  /* 0x000000080d0d7c10 */ /* 0x004fca00087fe4ff */
[----:B------:R-:W-:Y:S04]  /*803c0*/  STL [R1+0x2418], R13 ;  /* 0x0024180d01007387 */ /* 0x000fe80000100800 */
[----:B------:R1:W-:Y:S04]  /*803d0*/  STL [R1+0x2424], R7 ;  /* 0x0024240701007387 */ /* 0x0003e80000100800 */
[----:B------:R-:W2:Y:S01]  /*803e0*/  LDL.LU R9, [R1+0x24a0] ;  /* 0x0024a00001097983 */ /* 0x000ea20000300800 */
[----:B------:R-:W-:Y:S02]  /*803f0*/  IADD3.X R10, R10, UR8, RZ, P2, !PT ;  /* 0x000000080a0a7c10 */ /* 0x000fe400097fe4ff */
[----:B------:R-:W-:-:S03]  /*80400*/  MOV R5, R13 ;  /* 0x0000000d00057202 */ /* 0x000fc60000000f00 */
[----:B------:R1:W-:Y:S04]  /*80410*/  STL [R1+0x2420], R10 ;  /* 0x0024200a01007387 */ /* 0x0003e80000100800 */
[----:B------:R1:W-:Y:S04]  /*80420*/  LDGSTS.E [R62+0xda80], desc[UR14][R4.64], P1 ;  /* 0x0da80000043e7fae */ /* 0x0003e8000892184e */
[----:B------:R-:W2:Y:S01]  /*80430*/  LDL.LU R16, [R1+0x24a8] ;  /* 0x0024a80001107983 */ /* 0x000ea20000300800 */
[----:B-1----:R-:W-:-:S03]  /*80440*/  IMAD.MOV.U32 R4, RZ, RZ, R7 ;  /* 0x000000ffff047224 */ /* 0x002fc600078e0007 */
[----:B------:R-:W2:Y:S01]  /*80450*/  LDL.LU R7, [R1+0x24ac] ;  /* 0x0024ac0001077983 */ /* 0x000ea20000300800 */
[----:B------:R-:W-:-:S03]  /*80460*/  MOV R5, R10 ;  /* 0x0000000a00057202 */ /* 0x000fc60000000f00 */
[----:B------:R-:W2:Y:S04]  /*80470*/  LDL.LU R15, [R1+0x2510] ;  /* 0x00251000010f7983 */ /* 0x000ea80000300800 */
[----:B------:R-:W2:Y:S01]  /*80480*/  LDL.LU R10, [R1+0x2514] ;  /* 0x00251400010a7983 */ /* 0x000ea20000300800 */
[----:B------:R-:W-:-:S03]  /*80490*/  UISETP.GT.AND UP1, UPT, UR18, 0x71, UPT ;  /* 0x000000711200788c */ /* 0x000fc6000bf24270 */
[----:B------:R1:W-:Y:S01]  /*804a0*/  LDGSTS.E [R62+0xdb00], desc[UR14][R4.64], P1 ;  /* 0x0db00000043e7fae */ /* 0x0003e2000892184e */
[----:B------:R-:W-:-:S04]  /*804b0*/  USEL UR12, URZ, 0x4, !UP1 ;  /* 0x000000043f0c7887 */ /* 0x000fc8000c800000 */
[----:B------:R-:W-:Y:S01]  /*804c0*/  USEL UR12, UR12, URZ, !UP0 ;  /* 0x0000003f0c0c7287 */ /* 0x000fe2000c000000 */
[----:B----4-:R-:W-:-:S04]  /*804d0*/  IADD3 R11, P0, R11, UR16, RZ ;  /* 0x000000100b0b7c10 */ /* 0x010fc8000ff1e0ff */
[----:B------:R-:W-:Y:S01]  /*804e0*/  IADD3.X R12, R12, UR8, RZ, P0, !PT ;  /* 0x000000080c0c7c10 */ /* 0x000fe200087fe4ff */
[----:B-1----:R-:W-:-:S03]  /*804f0*/  IMAD.MOV.U32 R4, RZ, RZ, R11 ;  /* 0x000000ffff047224 */ /* 0x002fc600078e000b */
[----:B------:R-:W-:Y:S01]  /*80500*/  MOV R5, R12 ;  /* 0x0000000c00057202 */ /* 0x000fe20000000f00 */
[----:B------:R-:W-:Y:S04]  /*80510*/  STL [R1+0x242c], R11 ;  /* 0x00242c0b01007387 */ /* 0x000fe80000100800 */
[----:B------:R1:W-:Y:S01]  /*80520*/  STL [R1+0x2428], R12 ;  /* 0x0024280c01007387 */ /* 0x0003e20000100800 */
[----:B------:R-:W-:-:S03]  /*80530*/  ISETP.NE.U32.AND P0, PT, RZ, UR12, PT ;  /* 0x0000000cff007c0c */ /* 0x000fc6000bf05070 */
[----:B------:R-:W4:Y:S04]  /*80540*/  LDL.LU R14, [R1+0x2518] ;  /* 0x00251800010e7983 */ /* 0x000f280000300800 */
[----:B------:R1:W-:Y:S01]  /*80550*/  LDGSTS.E [R62+0xdb80], desc[UR14][R4.64], P1 ;  /* 0x0db80000043e7fae */ /* 0x0003e2000892184e */
[----:B---3--:R-:W-:-:S03]  /*80560*/  IADD3 R19, P1, R19, UR16, RZ ;  /* 0x0000001013137c10 */ /* 0x008fc6000ff3e0ff */
[----:B------:R-:W3:Y:S01]  /*80570*/  LDL.LU R13, [R1+0x251c] ;  /* 0x00251c00010d7983 */ /* 0x000ee20000300800 */
[----:B------:R-:W-:Y:S02]  /*80580*/  IADD3 R17, P2, R17, UR16, RZ ;  /* 0x0000001011117c10 */ /* 0x000fe4000ff5e0ff */
[----:B------:R-:W-:Y:S01]  /*80590*/  IADD3.X R24, R24, UR8, RZ, P1, !PT ;  /* 0x0000000818187c10 */ /* 0x000fe20008ffe4ff */
[----:B-1----:R-:W4:Y:S04]  /*805a0*/  LDL.LU R12, [R1+0x2520] ;  /* 0x00252000010c7983 */ /* 0x002f280000300800 */
[----:B------:R-:W4:Y:S01]  /*805b0*/  LDL.LU R11, [R1+0x2524] ;  /* 0x00252400010b7983 */ /* 0x000f220000300800 */
[----:B------:R-:W-:Y:S01]  /*805c0*/  IADD3.X R18, R18, UR8, RZ, P2, !PT ;  /* 0x0000000812127c10 */ /* 0x000fe200097fe4ff */
[----:B------:R-:W-:Y:S01]  /*805d0*/  IMAD.MOV.U32 R4, RZ, RZ, R19 ;  /* 0x000000ffff047224 */ /* 0x000fe200078e0013 */
[----:B------:R-:W-:-:S02]  /*805e0*/  MOV R5, R24 ;  /* 0x0000001800057202 */ /* 0x000fc40000000f00 */
[----:B------:R-:W-:-:S03]  /*805f0*/  IADD3 R8, P1, R8, UR16, RZ ;  /* 0x0000001008087c10 */ /* 0x000fc6000ff3e0ff */
[----:B------:R1:W-:Y:S04]  /*80600*/  LDGSTS.E [R62+0xe200], desc[UR14][R4.64], P0 ;  /* 0x0e200000043e7fae */ /* 0x0003e8000812184e */
[----:B------:R-:W-:Y:S04]  /*80610*/  STL [R1+0x2494], R19 ;  /* 0x0024941301007387 */ /* 0x000fe80000100800 */
[----:B------:R-:W-:Y:S04]  /*80620*/  STL [R1+0x2490], R24 ;  /* 0x0024901801007387 */ /* 0x000fe80000100800 */
[----:B------:R-:W-:Y:S04]  /*80630*/  STL [R1+0x249c], R17 ;  /* 0x00249c1101007387 */ /* 0x000fe80000100800 */
[----:B------:R-:W-:Y:S04]  /*80640*/  STL [R1+0x2498], R18 ;  /* 0x0024981201007387 */ /* 0x000fe80000100800 */
[----:B------:R-:W-:Y:S01]  /*80650*/  STL [R1+0x24a4], R8 ;  /* 0x0024a40801007387 */ /* 0x000fe20000100800 */
[----:B-1----:R-:W-:Y:S01]  /*80660*/  IMAD.MOV.U32 R4, RZ, RZ, R17 ;  /* 0x000000ffff047224 */ /* 0x002fe200078e0011 */
[----:B------:R-:W-:-:S05]  /*80670*/  MOV R5, R18 ;  /* 0x0000001200057202 */ /* 0x000fca0000000f00 */
[----:B------:R1:W-:Y:S02]  /*80680*/  LDGSTS.E [R62+0xe280], desc[UR14][R4.64], P0 ;  /* 0x0e280000043e7fae */ /* 0x0003e4000812184e */
[----:B-1----:R-:W-:Y:S01]  /*80690*/  IMAD.MOV.U32 R4, RZ, RZ, R8 ;  /* 0x000000ffff047224 */ /* 0x002fe200078e0008 */
[----:B--2---:R-:W-:-:S04]  /*806a0*/  IADD3.X R9, R9, UR8, RZ, P1, !PT ;  /* 0x0000000809097c10 */ /* 0x004fc80008ffe4ff */
[----:B------:R-:W-:Y:S01]  /*806b0*/  MOV R5, R9 ;  /* 0x0000000900057202 */ /* 0x000fe20000000f00 */
[----:B------:R1:W-:Y:S04]  /*806c0*/  STL [R1+0x24a0], R9 ;  /* 0x0024a00901007387 */ /* 0x0003e80000100800 */
[----:B------:R2:W-:Y:S04]  /*806d0*/  LDGSTS.E [R62+0xe300], desc[UR14][R4.64], P0 ;  /* 0x0e300000043e7fae */ /* 0x0005e8000812184e */
[----:B-1----:R-:W4:Y:S04]  /*806e0*/  LDL.LU R9, [R1+0x2528] ;  /* 0x0025280001097983 */ /* 0x002f280000300800 */
[----:B------:R-:W4:Y:S01]  /*806f0*/  LDL.LU R8, [R1+0x252c] ;  /* 0x00252c0001087983 */ /* 0x000f220000300800 */
[----:B------:R-:W-:-:S02]  /*80700*/  IADD3 R7, P2, R7, UR16, RZ ;  /* 0x0000001007077c10 */ /* 0x000fc4000ff5e0ff */
[----:B------:R-:W-:Y:S02]  /*80710*/  IADD3 R10, P3, R10, UR16, RZ ;  /* 0x000000100a0a7c10 */ /* 0x000fe4000ff7e0ff */
[----:B------:R-:W-:Y:S01]  /*80720*/  IADD3.X R16, R16, UR8, RZ, P2, !PT ;  /* 0x0000000810107c10 */ /* 0x000fe200097fe4ff */
[----:B------:R1:W-:Y:S01]  /*80730*/  STL [R1+0x24ac], R7 ;  /* 0x0024ac0701007387 */ /* 0x0003e20000100800 */
[----:B------:R-:W-:-:S03]  /*80740*/  IADD3.X R15, R15, UR8, RZ, P3, !PT ;  /* 0x000000080f0f7c10 */ /* 0x000fc60009ffe4ff */
[----:B------:R-:W-:Y:S04]  /*80750*/  STL [R1+0x24a8], R16 ;  /* 0x0024a81001007387 */ /* 0x000fe80000100800 */
[----:B------:R1:W-:Y:S04]  /*80760*/  STL [R1+0x2514], R10 ;  /* 0x0025140a01007387 */ /* 0x0003e80000100800 */
[----:B------:R-:W4:Y:S01]  /*80770*/  LDL.LU R19, [R1+0x2594] ;  /* 0x0025940001137983 */ /* 0x000f220000300800 */
[----:B--2---:R-:W-:Y:S01]  /*80780*/  IMAD.MOV.U32 R4, RZ, RZ, R7 ;  /* 0x000000ffff047224 */ /* 0x004fe200078e0007 */
[----:B------:R-:W-:-:S02]  /*80790*/  MOV R5, R16 ;  /* 0x0000001000057202 */ /* 0x000fc40000000f00 */
[----:B------:R-:W-:Y:S04]  /*807a0*/  STL [R1+0x2510], R15 ;  /* 0x0025100f01007387 */ /* 0x000fe80000100800 */
[----:B-1----:R-:W2:Y:S04]  /*807b0*/  LDL.LU R7, [R1+0x259c] ;  /* 0x00259c0001077983 */ /* 0x002ea80000300800 */
[----:B------:R-:W2:Y:S04]  /*807c0*/  LDL.LU R24, [R1+0x2590] ;  /* 0x0025900001187983 */ /* 0x000ea80000300800 */
[----:B------:R1:W-:Y:S02]  /*807d0*/  LDGSTS.E [R62+0xe380], desc[UR14][R4.64], P0 ;  /* 0x0e380000043e7fae */ /* 0x0003e4000812184e */
[----:B-1----:R-:W-:-:S02]  /*807e0*/  IMAD.MOV.U32 R4, RZ, RZ, R10 ;  /* 0x000000ffff047224 */ /* 0x002fc400078e000a */
[----:B------:R-:W2:Y:S01]  /*807f0*/  LDL.LU R10, [R1+0x2598] ;  /* 0x00259800010a7983 */ /* 0x000ea20000300800 */
[----:B------:R-:W-:-:S04]  /*80800*/  UISETP.GT.AND UP1, UPT, UR18, 0x75, UPT ;  /* 0x000000751200788c */ /* 0x000fc8000bf24270 */
[----:B------:R-:W-:-:S04]  /*80810*/  USEL UR12, URZ, 0x4, !UP1 ;  /* 0x000000043f0c7887 */ /* 0x000fc8000c800000 */
[----:B------:R-:W-:-:S06]  /*80820*/  USEL UR12, UR12, URZ, !UP0 ;  /* 0x0000003f0c0c7287 */ /* 0x000fcc000c000000 */
[----:B------:R-:W-:Y:S02]  /*80830*/  ISETP.NE.U32.AND P1, PT, RZ, UR12, PT ;  /* 0x0000000cff007c0c */ /* 0x000fe4000bf25070 */
[----:B------:R-:W-:Y:S01]  /*80840*/  MOV R5, R15 ;  /* 0x0000000f00057202 */ /* 0x000fe20000000f00 */
[----:B------:R-:W-:-:S10]  /*80850*/  UISETP.GT.AND UP1, UPT, UR18, 0x79, UPT ;  /* 0x000000791200788c */ /* 0x000fd4000bf24270 */
[----:B------:R1:W-:Y:S01]  /*80860*/  LDGSTS.E [R62+0xea00], desc[UR14][R4.64], P1 ;  /* 0x0ea00000043e7fae */ /* 0x0003e2000892184e */
[----:B------:R-:W-:-:S04]  /*80870*/  USEL UR12, URZ, 0x4, !UP1 ;  /* 0x000000043f0c7887 */ /* 0x000fc8000c800000 */
[----:B------:R-:W-:Y:S01]  /*80880*/  USEL UR12, UR12, URZ, !UP0 ;  /* 0x0000003f0c0c7287 */ /* 0x000fe2000c000000 */
[----:B---3--:R-:W-:-:S04]  /*80890*/  IADD3 R13, P0, R13, UR16, RZ ;  /* 0x000000100d0d7c10 */ /* 0x008fc8000ff1e0ff */
[----:B----4-:R-:W-:Y:S02]  /*808a0*/  IADD3.X R14, R14, UR8, RZ, P0, !PT ;  /* 0x000000080e0e7c10 */ /* 0x010fe400087fe4ff */
[----:B------:R-:W-:Y:S01]  /*808b0*/  IADD3 R11, P2, R11, UR16, RZ ;  /* 0x000000100b0b7c10 */ /* 0x000fe2000ff5e0ff */
[----:B------:R-:W-:Y:S04]  /*808c0*/  STL [R1+0x251c], R13 ;  /* 0x00251c0d01007387 */ /* 0x000fe80000100800 */
[----:B------:R-:W-:Y:S01]  /*808d0*/  STL [R1+0x2518], R14 ;  /* 0x0025180e01007387 */ /* 0x000fe20000100800 */
[----:B-1----:R-:W-:Y:S01]  /*808e0*/  IMAD.MOV.U32 R4, RZ, RZ, R13 ;  /* 0x000000ffff047224 */ /* 0x002fe200078e000d */
[----:B------:R-:W-:Y:S02]  /*808f0*/  IADD3.X R12, R12, UR8, RZ, P2, !PT ;  /* 0x000000080c0c7c10 */ /* 0x000fe400097fe4ff */
[----:B------:R-:W-:Y:S01]  /*80900*/  MOV R5, R14 ;  /* 0x0000000e00057202 */ /* 0x000fe20000000f00 */
[----:B------:R1:W-:Y:S04]  /*80910*/  STL [R1+0x2524], R11 ;  /* 0x0025240b01007387 */ /* 0x0003e80000100800 */
[----:B------:R-:W3:Y:S04]  /*80920*/  LDL.LU R17, [R1+0x25a4] ;  /* 0x0025a40001117983 */ /* 0x000ee80000300800 */
[----:B------:R4:W-:Y:S04]  /*80930*/  STL [R1+0x2520], R12 ;  /* 0x0025200c01007387 */ /* 0x0009e80000100800 */
[----:B------:R-:W3:Y:S04]  /*80940*/  LDL.LU R18, [R1+0x25a0] ;  /* 0x0025a00001127983 */ /* 0x000ee80000300800 */
[----:B------:R1:W-:Y:S04]  /*80950*/  LDGSTS.E [R62+0xea80], desc[UR14][R4.64], P1 ;  /* 0x0ea80000043e7fae */ /* 0x0003e8000892184e */
[----:B------:R-:W3:Y:S01]  /*80960*/  LDL.LU R16, [R1+0x25a8] ;  /* 0x0025a80001107983 */ /* 0x000ee20000300800 */
[----:B-1----:R-:W-:-:S03]  /*80970*/  IMAD.MOV.U32 R4, RZ, RZ, R11 ;  /* 0x000000ffff047224 */ /* 0x002fc600078e000b */
[----:B------:R-:W3:Y:S01]  /*80980*/  LDL.LU R11, [R1+0x25ac] ;  /* 0x0025ac00010b7983 */ /* 0x000ee20000300800 */
[----:B------:R-:W-:-:S03]  /*80990*/  MOV R5, R12 ;  /* 0x0000000c00057202 */ /* 0x000fc60000000f00 */
[----:B------:R-:W3:Y:S04]  /*809a0*/  LDL.LU R15, [R1+0x2610] ;  /* 0x00261000010f7983 */ /* 0x000ee80000300800 */
[----:B----4-:R-:W4:Y:S04]  /*809b0*/  LDL.LU R12, [R1+0x2614] ;  /* 0x00261400010c7983 */ /* 0x010f280000300800 */
[----:B------:R1:W-:Y:S01]  /*809c0*/  LDGSTS.E [R62+0xeb00], desc[UR14][R4.64], P1 ;  /* 0x0eb00000043e7fae */ /* 0x0003e2000892184e */
[----:B------:R-:W-:-:S04]  /*809d0*/  IADD3 R8, P0, R8, UR16, RZ ;  /* 0x0000001008087c10 */ /* 0x000fc8000ff1e0ff */
[----:B------:R-:W-:Y:S01]  /*809e0*/  IADD3.X R9, R9, UR8, RZ, P0, !PT ;  /* 0x0000000809097c10 */ /* 0x000fe200087fe4ff */
[----:B------:R1:W-:Y:S02]  /*809f0*/  STL [R1+0x252c], R8 ;  /* 0x00252c0801007387 */ /* 0x0003e40000100800 */
[----:B-1----:R-:W-:Y:S01]  /*80a00*/  IMAD.MOV.U32 R4, RZ, RZ, R8 ;  /* 0x000000ffff047224 */ /* 0x002fe200078e0008 */
[----:B------:R-:W-:Y:S01]  /*80a10*/  MOV R5, R9 ;  /* 0x0000000900057202 */ /* 0x000fe20000000f00 */
[----:B------:R1:W-:Y:S04]  /*80a20*/  STL [R1+0x2528], R9 ;  /* 0x0025280901007387 */ /* 0x0003e80000100800 */
[----:B------:R-:W4:Y:S01]  /*80a30*/  LDL.LU R14, [R1+0x2618] ;  /* 0x00261800010e7983 */ /* 0x000f220000300800 */
[----:B------:R-:W-:-:S03]  /*80a40*/  ISETP.NE.U32.AND P0, PT, RZ, UR12, PT ;  /* 0x0000000cff007c0c */ /* 0x000fc6000bf05070 */
[----:B------:R2:W-:Y:S04]  /*80a50*/  LDGSTS.E [R62+0xeb80], desc[UR14][R4.64], P1 ;  /* 0x0eb80000043e7fae */ /* 0x0005e8000892184e */
[----:B------:R-:W4:Y:S04]  /*80a60*/  LDL.LU R8, [R1+0x261c] ;  /* 0x00261c0001087983 */ /* 0x000f280000300800 */
[----:B------:R-:W4:Y:S01]  /*80a70*/  LDL.LU R13, [R1+0x2620] ;  /* 0x00262000010d7983 */ /* 0x000f220000300800 */
[----:B------:R-:W-:-:S03]  /*80a80*/  IADD3 R19, P1, R19, UR16, RZ ;  /* 0x0000001013137c10 */ /* 0x000fc6000ff3e0ff */
[----:B-1----:R-:W4:Y:S01]  /*80a90*/  LDL.LU R9, [R1+0x2624] ;  /* 0x0026240001097983 */ /* 0x002f220000300800 */
[----:B--2---:R-:W-:Y:S02]  /*80aa0*/  IADD3 R7, P2, R7, UR16, RZ ;  /* 0x0000001007077c10 */ /* 0x004fe4000ff5e0ff */
[----:B------:R-:W-:Y:S01]  /*80ab0*/  IADD3.X R24, R24, UR8, RZ, P1, !PT ;  /* 0x0000000818187c10 */ /* 0x000fe20008ffe4ff */
[----:B------:R-:W-:Y:S01]  /*80ac0*/  STL [R1+0x2594], R19 ;  /* 0x0025941301007387 */ /* 0x000fe20000100800 */
[----:B------:R-:W-:Y:S02]  /*80ad0*/  IMAD.MOV.U32 R4, RZ, RZ, R19 ;  /* 0x000000ffff047224 */ /* 0x000fe400078e0013 */
[----:B------:R-:W-:Y:S01]  /*80ae0*/  MOV R5, R24 ;  /* 0x0000001800057202 */ /* 0x000fe20000000f00 */
[----:B------:R-:W-:Y:S04]  /*80af0*/  STL [R1+0x2590], R24 ;  /* 0x0025901801007387 */ /* 0x000fe80000100800 */
[----:B------:R-:W-:Y:S04]  /*80b00*/  STL [R1+0x259c], R7 ;  /* 0x00259c0701007387 */ /* 0x000fe80000100800 */
[----:B------:R1:W-:Y:S01]  /*80b10*/  LDGSTS.E [R62+0xf200], desc[UR14][R4.64], P0 ;  /* 0x0f200000043e7fae */ /* 0x0003e2000812184e */
[----:B------:R-:W-:-:S05]  /*80b20*/  IADD3.X R10, R10, UR8, RZ, P2, !PT ;  /* 0x000000080a0a7c10 */ /* 0x000fca00097fe4ff */
[----:B------:R2:W-:Y:S01]  /*80b30*/  STL [R1+0x2598], R10 ;  /* 0x0025980a01007387 */ /* 0x0005e20000100800 */
[----:B-1----:R-:W-:Y:S01]  /*80b40*/  MOV R5, R10 ;  /* 0x0000000a00057202 */ /* 0x002fe20000000f00 */
[----:B------:R-:W-:Y:S01]  /*80b50*/  IMAD.MOV.U32 R4, RZ, RZ, R7 ;  /* 0x000000ffff047224 */ /* 0x000fe200078e0007 */
[----:B------:R-:W-:Y:S01]  /*80b60*/  UISETP.GT.AND UP1, UPT, UR18, 0x7d, UPT ;  /* 0x0000007d1200788c */ /* 0x000fe2000bf24270 */
[----:B--2---:R-:W2:Y:S04]  /*80b70*/  LDL.LU R10, [R1+0x2628] ;  /* 0x00262800010a7983 */ /* 0x004ea80000300800 */
[----:B------:R-:W2:Y:S01]  /*80b80*/  LDL.LU R7, [R1+0x262c] ;  /* 0x00262c0001077983 */ /* 0x000ea20000300800 */
[----:B------:R-:W-:-:S03]  /*80b90*/  USEL UR12, URZ, 0x4, !UP1 ;  /* 0x000000043f0c7887 */ /* 0x000fc6000c800000 */
[----:B------:R1:W-:Y:S01]  /*80ba0*/  LDGSTS.E [R62+0xf280], desc[UR14][R4.64], P0 ;  /* 0x0f280000043e7fae */ /* 0x0003e2000812184e */
[----:B------:R-:W-:Y:S01]  /*80bb0*/  USEL UR12, UR12, URZ, !UP0 ;  /* 0x0000003f0c0c7287 */ /* 0x000fe2000c000000 */
[----:B---3--:R-:W-:-:S04]  /*80bc0*/  IADD3 R17, P1, R17, UR16, RZ ;  /* 0x0000001011117c10 */ /* 0x008fc8000ff3e0ff */
[----:B------:R-:W-:Y:S01]  /*80bd0*/  IADD3.X R18, R18, UR8, RZ, P1, !PT ;  /* 0x0000000812127c10 */ /* 0x000fe20008ffe4ff */
[----:B-1----:R-:W-:-:S03]  /*80be0*/  IMAD.MOV.U32 R4, RZ, RZ, R17 ;  /* 0x000000ffff047224 */ /* 0x002fc600078e0011 */
[----:B------:R-:W-:Y:S02]  /*80bf0*/  MOV R5, R18 ;  /* 0x0000001200057202 */ /* 0x000fe40000000f00 */
[----:B------:R-:W-:Y:S02]  /*80c00*/  ISETP.NE.U32.AND P1, PT, RZ, UR12, PT ;  /* 0x0000000cff007c0c */ /* 0x000fe4000bf25070 */
[----:B------:R-:W-:Y:S01]  /*80c10*/  IADD3 R11, P2, R11, UR16, RZ ;  /* 0x000000100b0b7c10 */ /* 0x000fe2000ff5e0ff */
[----:B------:R1:W-:Y:S03]  /*80c20*/  LDGSTS.E [R62+0xf300], desc[UR14][R4.64], P0 ;  /* 0x0f300000043e7fae */ /* 0x0003e6000812184e */
[----:B------:R-:W-:Y:S02]  /*80c30*/  IADD3.X R16, R16, UR8, RZ, P2, !PT ;  /* 0x0000000810107c10 */ /* 0x000fe400097fe4ff */
[----:B----4-:R-:W-:Y:S01]  /*80c40*/  IADD3 R12, P3, R12, UR16, RZ ;  /* 0x000000100c0c7c10 */ /* 0x010fe2000ff7e0ff */
[----:B------:R-:W-:Y:S04]  /*80c50*/  STL [R1+0x25a4], R17 ;  /* 0x0025a41101007387 */ /* 0x000fe80000100800 */
[----:B------:R-:W-:Y:S04]  /*80c60*/  STL [R1+0x25a0], R18 ;  /* 0x0025a01201007387 */ /* 0x000fe80000100800 */
[----:B------:R3:W-:Y:S01]  /*80c70*/  STL [R1+0x25ac], R11 ;  /* 0x0025ac0b01007387 */ /* 0x0007e20000100800 */
[----:B------:R-:W-:Y:S01]  /*80c80*/  IADD3.X R15, R15, UR8, RZ, P3, !PT ;  /* 0x000000080f0f7c10 */ /* 0x000fe20009ffe4ff */
[----:B-1----:R-:W-:Y:S01]  /*80c90*/  IMAD.MOV.U32 R4, RZ, RZ, R11 ;  /* 0x000000ffff047224 */ /* 0x002fe200078e000b */
[----:B------:R-:W-:Y:S01]  /*80ca0*/  MOV R5, R16 ;  /* 0x0000001000057202 */ /* 0x000fe20000000f00 */
[----:B------:R-:W-:Y:S04]  /*80cb0*/  STL [R1+0x25a8], R16 ;  /* 0x0025a81001007387 */ /* 0x000fe80000100800 */
[----:B------:R1:W-:Y:S04]  /*80cc0*/  STL [R1+0x2614], R12 ;  /* 0x0026140c01007387 */ /* 0x0003e80000100800 */
[----:B------:R-:W4:Y:S04]  /*80cd0*/  LDL.LU R19, [R1+0x16b0] ;  /* 0x0016b00001137983 */ /* 0x000f280000300800 */
[----:B------:R1:W-:Y:S04]  /*80ce0*/  LDGSTS.E [R62+0xf380], desc[UR14][R4.64], P0 ;  /* 0x0f380000043e7fae */ /* 0x0003e8000812184e */
[----:B------:R-:W-:Y:S04]  /*80cf0*/  STL [R1+0x2610], R15 ;  /* 0x0026100f01007387 */ /* 0x000fe80000100800 */
[----:B---3--:R-:W3:Y:S04]  /*80d00*/  LDL.LU R11, [R1+0x16b8] ;  /* 0x0016b800010b7983 */ /* 0x008ee80000300800 */
[----:B------:R-:W3:Y:S01]  /*80d10*/  LDL.LU R24, [R1+0x16ac] ;  /* 0x0016ac0001187983 */ /* 0x000ee20000300800 */
[----:B-1----:R-:W-:Y:S01]  /*80d20*/  IMAD.MOV.U32 R4, RZ, RZ, R12 ;  /* 0x000000ffff047224 */ /* 0x002fe200078e000c */
[----:B------:R-:W-:-:S02]  /*80d30*/  MOV R5, R15 ;  /* 0x0000000f00057202 */ /* 0x000fc40000000f00 */
[----:B------:R-:W3:Y:S04]  /*80d40*/  LDL.LU R12, [R1+0x16b4] ;  /* 0x0016b400010c7983 */ /* 0x000ee80000300800 */
[----:B------:R1:W-:Y:S01]  /*80d50*/  LDGSTS.E [R62+0xfa00], desc[UR14][R4.64], P1 ;  /* 0x0fa00000043e7fae */ /* 0x0003e2000892184e */
[----:B------:R-:W-:-:S04]  /*80d60*/  IADD3 R8, P0, R8, UR16, RZ ;  /* 0x0000001008087c10 */ /* 0x000fc8000ff1e0ff */
[----:B------:R-:W-:Y:S02]  /*80d70*/  IADD3.X R14, R14, UR8, RZ, P0, !PT ;  /* 0x000000080e0e7c10 */ /* 0x000fe400087fe4ff */
[----:B------:R-:W-:Y:S01]  /*80d80*/  IADD3 R9, P2, R9, UR16, RZ ;  /* 0x0000001009097c10 */ /* 0x000fe2000ff5e0ff */
[----:B------:R1:W-:Y:S02]  /*80d90*/  STL [R1+0x261c], R8 ;  /* 0x00261c0801007387 */ /* 0x0003e40000100800 */
[----:B-1----:R-:W-:Y:S01]  /*80da0*/  IMAD.MOV.U32 R4, RZ, RZ, R8 ;  /* 0x000000ffff047224 */ /* 0x002fe200078e0008 */
[----:B------:R-:W-:Y:S02]  /*80db0*/  MOV R5, R14 ;  /* 0x0000000e00057202 */ /* 0x000fe40000000f00 */
[----:B------:R-:W-:Y:S01]  /*80dc0*/  IADD3.X R13, R13, UR8, RZ, P2, !PT ;  /* 0x000000080d0d7c10 */ /* 0x000fe200097fe4ff */
[----:B------:R-:W-:Y:S04]  /*80dd0*/  STL [R1+0x2618], R14 ;  /* 0x0026180e01007387 */ /* 0x000fe80000100800 */
[----:B------:R1:W-:Y:S04]  /*80de0*/  STL [R1+0x2624], R9 ;  /* 0x0026240901007387 */ /* 0x0003e80000100800 */
[----:B------:R1:W-:Y:S04]  /*80df0*/  LDGSTS.E [R62+0xfa80], desc[UR14][R4.64], P1 ;  /* 0x0fa80000043e7fae */ /* 0x0003e8000892184e */
[----:B------:R-:W3:Y:S04]  /*80e00*/  LDL.LU R8, [R1+0x16c0] ;  /* 0x0016c00001087983 */ /* 0x000ee80000300800 */
[----:B------:R-:W-:Y:S01]  /*80e10*/  STL [R1+0x2620], R13 ;  /* 0x0026200d01007387 */ /* 0x000fe20000100800 */
[----:B-1----:R-:W-:-:S03]  /*80e20*/  IMAD.MOV.U32 R4, RZ, RZ, R9 ;  /* 0x000000ffff047224 */ /* 0x002fc600078e0009 */
[----:B------:R-:W3:Y:S01]  /*80e30*/  LDL.LU R9, [R1+0x16bc] ;  /* 0x0016bc0001097983 */ /* 0x000ee20000300800 */
[----:B--2---:R-:W-:-:S04]  /*80e40*/  IADD3 R7, P0, R7, UR16, RZ ;  /* 0x0000001007077c10 */ /* 0x004fc8000ff1e0ff */
[----:B------:R-:W-:Y:S01]  /*80e50*/  IADD3.X R10, R10, UR8, RZ, P0, !PT ;  /* 0x000000080a0a7c10 */ /* 0x000fe200087fe4ff */
[----:B------:R-:W-:Y:S04]  /*80e60*/  STL [R1+0x262c], R7 ;  /* 0x00262c0701007387 */ /* 0x000fe80000100800 */
[----:B------:R1:W-:Y:S04]  /*80e70*/  STL [R1+0x2628], R10 ;  /* 0x0026280a01007387 */ /* 0x0003e80000100800 */
[----:B------:R-:W2:Y:S04]  /*80e80*/  LDL.LU R18, [R1+0x16c4] ;  /* 0x0016c40001127983 */ /* 0x000ea80000300800 */
[----:B------:R-:W2:Y:S04]  /*80e90*/  LDL.LU R15, [R1+0x16c8] ;  /* 0x0016c800010f7983 */ /* 0x000ea80000300800 */
[----:B------:R-:W2:Y:S04]  /*80ea0*/  LDL.LU R17, [R1+0x172c] ;  /* 0x00172c0001117983 */ /* 0x000ea80000300800 */
[----:B------:R-:W2:Y:S01]  /*80eb0*/  LDL.LU R16, [R1+0x1730] ;  /* 0x0017300001107983 */ /* 0x000ea20000300800 */
[----:B------:R-:W-:-:S03]  /*80ec0*/  MOV R5, R13 ;  /* 0x0000000d00057202 */ /* 0x000fc60000000f00 */
[----:B------:R-:W2:Y:S04]  /*80ed0*/  LDL.LU R14, [R1+0x1734] ;  /* 0x00173400010e7983 */ /* 0x000ea80000300800 */
[----:B------:R1:W-:Y:S02]  /*80ee0*/  LDGSTS.E [R62+0xfb00], desc[UR14][R4.64], P1 ;  /* 0x0fb00000043e7fae */ /* 0x0003e4000892184e */
[----:B-1----:R-:W-:Y:S02]  /*80ef0*/  MOV R5, R10 ;  /* 0x0000000a00057202 */ /* 0x002fe40000000f00 */
[----:B------:R-:W2:Y:S01]  /*80f00*/  LDL.LU R10, [R1+0x1738] ;  /* 0x00173800010a7983 */ /* 0x000ea20000300800 */
[----:B------:R-:W-:-:S03]  /*80f10*/  IMAD.MOV.U32 R4, RZ, RZ, R7 ;  /* 0x000000ffff047224 */ /* 0x000fc600078e0007 */
[----:B------:R-:W2:Y:S04]  /*80f20*/  LDL.LU R13, [R1+0x173c] ;  /* 0x00173c00010d7983 */ /* 0x000ea80000300800 */
[----:B------:R-:W2:Y:S01]  /*80f30*/  LDL.LU R7, [R1+0x1740] ;  /* 0x0017400001077983 */ /* 0x000ea20000300800 */
[----:B------:R-:W-:-:S03]  /*80f40*/  UISETP.GT.AND UP1, UPT, UR18, 0x2, UPT ;  /* 0x000000021200788c */ /* 0x000fc6000bf24270 */
[----:B------:R1:W-:Y:S01]  /*80f50*/  LDGSTS.E [R62+0xfb80], desc[UR14][R4.64], P1 ;  /* 0x0fb80000043e7fae */ /* 0x0003e2000892184e */
[----:B------:R-:W-:-:S04]  /*80f60*/  USEL UR12, URZ, 0x4, !UP1 ;  /* 0x000000043f0c7887 */ /* 0x000fc8000c800000 */
[----:B------:R-:W-:Y:S01]  /*80f70*/  USEL UR12, UR12, URZ, !UP0 ;  /* 0x0000003f0c0c7287 */ /* 0x000fe2000c000000 */
[----:B------:R-:W-:-:S05]  /*80f80*/  LOP3.LUT R63, R6, 0x40, RZ, 0x3c, !PT ;  /* 0x00000040063f7812 */ /* 0x000fca00078e3cff */
[----:B------:R-:W-:Y:S01]  /*80f90*/  ISETP.NE.U32.AND P0, PT, RZ, UR12, PT ;  /* 0x0000000cff007c0c */ /* 0x000fe2000bf05070 */
[----:B------:R-:W-:Y:S01]  /*80fa0*/  VIADD R63, R63, UR13 ;  /* 0x0000000d3f3f7c36 */ /* 0x000fe20008000000 */
[----:B------:R-:W-:-:S04]  /*80fb0*/  UISETP.GT.AND UP1, UPT, UR18, 0x6, UPT ;  /* 0x000000061200788c */ /* 0x000fc8000bf24270 */
[----:B------:R-:W-:-:S04]  /*80fc0*/  USEL UR12, URZ, 0x4, !UP1 ;  /* 0x000000043f0c7887 */ /* 0x000fc8000c800000 */
[----:B------:R-:W-:Y:S01]  /*80fd0*/  USEL UR12, UR12, URZ, !UP0 ;  /* 0x0000003f0c0c7287 */ /* 0x000fe2000c000000 */
[----:B----4-:R-:W-:-:S04]  /*80fe0*/  IADD3 R19, P1, R19, UR16, RZ ;  /* 0x0000001013137c10 */ /* 0x010fc8000ff3e0ff */
[----:B---3--:R-:W-:Y:S02]  /*80ff0*/  IADD3.X R24, R24, UR8, RZ, P1, !PT ;  /* 0x0000000818187c10 */ /* 0x008fe40008ffe4ff */
[----:B------:R-:W-:Y:S02]  /*81000*/  IADD3 R11, P2, R11, UR16, RZ ;  /* 0x000000100b0b7c10 */ /* 0x000fe4000ff5e0ff */
[----:B-1----:R-:W-:Y:S01]  /*81010*/  MOV R4, R19 ;  /* 0x0000001300047202 */ /* 0x002fe20000000f00 */
[----:B------:R-:W-:Y:S01]  /*81020*/  IMAD.MOV.U32 R5, RZ, RZ, R24 ;  /* 0x000000ffff057224 */ /* 0x000fe200078e0018 */
[----:B------:R-:W-:Y:S01]  /*81030*/  STL [R1+0x16b0], R19 ;  /* 0x0016b01301007387 */ /* 0x000fe20000100800 */
[----:B------:R-:W-:-:S03]  /*81040*/  IADD3.X R12, R12, UR8, RZ, P2, !PT ;  /* 0x000000080c0c7c10 */ /* 0x000fc600097fe4ff */
[----:B------:R1:W-:Y:S04]  /*81050*/  LDGSTS.E [R63+0x400], desc[UR14][R4.64], P0 ;  /* 0x00400000043f7fae */ /* 0x0003e8000812184e */
[----:B------:R3:W-:Y:S04]  /*81060*/  STL [R1+0x16b8], R11 ;  /* 0x0016b80b01007387 */ /* 0x0007e80000100800 */
[----:B------:R-:W-:Y:S04]  /*81070*/  STL [R1+0x16ac], R24 ;  /* 0x0016ac1801007387 */ /* 0x000fe80000100800 */
[----:B------:R-:W-:Y:S01]  /*81080*/  STL [R1+0x16b4], R12 ;  /* 0x0016b40c01007387 */ /* 0x000fe20000100800 */
[----:B-1----:R-:W-:Y:S01]  /*81090*/  MOV R4, R11 ;  /* 0x0000000b00047202 */ /* 0x002fe20000000f00 */
[----:B------:R-:W-:-:S05]  /*810a0*/  IMAD.MOV.U32 R5, RZ, RZ, R12 ;  /* 0x000000ffff057224 */ /* 0x000fca00078e000c */
[----:B------:R1:W-:Y:S01]  /*810b0*/  LDGSTS.E [R63+0x480], desc[UR14][R4.64], P0 ;  /* 0x00480000043f7fae */ /* 0x0003e2000812184e */
[----:B------:R-:W-:-:S05]  /*810c0*/  IADD3 R8, P1, R8, UR16, RZ ;  /* 0x0000001008087c10 */ /* 0x000fca000ff3e0ff */
[----:B------:R-:W-:Y:S01]  /*810d0*/  STL [R1+0x16c0], R8 ;  /* 0x0016c00801007387 */ /* 0x000fe20000100800 */
[----:B------:R-:W-:-:S05]  /*810e0*/  IADD3.X R9, R9, UR8, RZ, P1, !PT ;  /* 0x0000000809097c10 */ /* 0x000fca0008ffe4ff */
[----:B------:R4:W-:Y:S01]  /*810f0*/  STL [R1+0x16bc], R9 ;  /* 0x0016bc0901007387 */ /* 0x0009e20000100800 */
[----:B-1----:R-:W-:-:S03]  /*81100*/  IMAD.MOV.U32 R5, RZ, RZ, R9 ;  /* 0x000000ffff057224 */ /* 0x002fc600078e0009 */
[----:B---3--:R-:W3:Y:S04]  /*81110*/  LDL.LU R11, [R1+0x1744] ;  /* 0x00174400010b7983 */ /* 0x008ee80000300800 */
[----:B----4-:R-:W4:Y:S01]  /*81120*/  LDL.LU R9, [R1+0x1748] ;  /* 0x0017480001097983 */ /* 0x010f220000300800 */
[----:B------:R-:W-:-:S03]  /*81130*/  MOV R4, R8 ;  /* 0x0000000800047202 */ /* 0x000fc60000000f00 */
[----:B------:R-:W3:Y:S04]  /*81140*/  LDL.LU R12, [R1+0x17b0] ;  /* 0x0017b000010c7983 */ /* 0x000ee80000300800 */
[----:B------:R-:W3:Y:S04]  /*81150*/  LDL.LU R8, [R1+0x17b8] ;  /* 0x0017b80001087983 */ /* 0x000ee80000300800 */
[----:B------:R1:W-:Y:S01]  /*81160*/  LDGSTS.E [R63+0x500], desc[UR14][R4.64], P0 ;  /* 0x00500000043f7fae */ /* 0x0003e2000812184e */
[----:B--2---:R-:W-:Y:S02]  /*81170*/  IADD3 R15, P2, R15, UR16, RZ ;  /* 0x000000100f0f7c10 */ /* 0x004fe4000ff5e0ff */
[----:B------:R-:W-:-:S02]  /*81180*/  IADD3 R16, P3, R16, UR16, RZ ;  /* 0x0000001010107c10 */ /* 0x000fc4000ff7e0ff */
[----:B------:R-:W-:Y:S01]  /*81190*/  IADD3.X R18, R18, UR8, RZ, P2, !PT ;  /* 0x0000000812127c10 */ /* 0x000fe200097fe4ff */
[----:B------:R2:W-:Y:S04]  /*811a0*/  STL [R1+0x16c8], R15 ;  /* 0x0016c80f01007387 */ /* 0x0005e80000100800 */
[----:B------:R2:W-:Y:S01]  /*811b0*/  STL [R1+0x16c4], R18 ;  /* 0x0016c41201007387 */ /* 0x0005e20000100800 */
[----:B-1----:R-:W-:-:S03]  /*811c0*/  MOV R4, R15 ;  /* 0x0000000f00047202 */ /* 0x002fc60000000f00 */
[----:B------:R-:W-:Y:S01]  /*811d0*/  STL [R1+0x1730], R16 ;  /* 0x0017301001007387 */ /* 0x000fe20000100800 */
[----:B------:R-:W-:Y:S01]  /*811e0*/  IMAD.MOV.U32 R5, RZ, RZ, R18 ;  /* 0x000000ffff057224 */ /* 0x000fe200078e0012 */
[----:B------:R-:W-:Y:S02]  /*811f0*/  ISETP.NE.U32.AND P1, PT, RZ, UR12, PT ;  /* 0x0000000cff007c0c */ /* 0x000fe4000bf25070 */
[----:B--2---:R-:W2:Y:S01]  /*81200*/  LDL.LU R15, [R1+0x17ac] ;  /* 0x0017ac00010f7983 */ /* 0x004ea20000300800 */
[----:B------:R-:W-:-:S03]  /*81210*/  IADD3.X R17, R17, UR8, RZ, P3, !PT ;  /* 0x0000000811117c10 */ /* 0x000fc60009ffe4ff */
[----:B------:R1:W-:Y:S01]  /*81220*/  LDGSTS.E [R63+0x580], desc[UR14][R4.64], P0 ;  /* 0x00580000043f7fae */ /* 0x0003e2000812184e */
[----:B------:R-:W-:-:S03]  /*81230*/  IADD3 R10, P0, R10, UR16, RZ ;  /* 0x000000100a0a7c10 */ /* 0x000fc6000ff1e0ff */
[----:B------:R-:W-:Y:S04]  /*81240*/  STL [R1+0x172c], R17 ;  /* 0x00172c1101007387 */ /* 0x000fe80000100800 */
[----:B------:R-:W2:Y:S01]  /*81250*/  LDL.LU R18, [R1+0x17b4] ;  /* 0x0017b40001127983 */ /* 0x000ea20000300800 */
[----:B------:R-:W-:Y:S02]  /*81260*/  IADD3 R7, P2, R7, UR16, RZ ;  /* 0x0000001007077c10 */ /* 0x000fe4000ff5e0ff */
[----:B------:R-:W-:Y:S02]  /*81270*/  IADD3.X R14, R14, UR8, RZ, P0, !PT ;  /* 0x000000080e0e7c10 */ /* 0x000fe400087fe4ff */
[----:B-1----:R-:W-:Y:S01]  /*81280*/  MOV R4, R16 ;  /* 0x0000001000047202 */ /* 0x002fe20000000f00 */
[----:B------:R-:W-:Y:S01]  /*81290*/  IMAD.MOV.U32 R5, RZ, RZ, R17 ;  /* 0x000000ffff057224 */ /* 0x000fe200078e0011 */
[----:B------:R1:W-:Y:S01]  /*812a0*/  STL [R1+0x1738], R10 ;  /* 0x0017380a01007387 */ /* 0x0003e20000100800 */
[----:B------:R-:W-:-:S03]  /*812b0*/  IADD3.X R13, R13, UR8, RZ, P2, !PT ;  /* 0x000000080d0d7c10 */ /* 0x000fc600097fe4ff */
[----:B------:R-:W-:Y:S04]  /*812c0*/  STL [R1+0x1734], R14 ;  /* 0x0017340e01007387 */ /* 0x000fe80000100800 */
[----:B------:R-:W-:Y:S04]  /*812d0*/  STL [R1+0x1740], R7 ;  /* 0x0017400701007387 */ /* 0x000fe80000100800 */
[----:B------:R1:W-:Y:S02]  /*812e0*/  LDGSTS.E [R63+0xc00], desc[UR14][R4.64], P1 ;  /* 0x00c00000043f7fae */ /* 0x0003e4000892184e */
[----:B-1----:R-:W-:-:S02]  /*812f0*/  MOV R4, R10 ;  /* 0x0000000a00047202 */ /* 0x002fc40000000f00 */
[----:B------:R-:W2:Y:S04]  /*81300*/  LDL.LU R10, [R1+0x17c0] ;  /* 0x0017c000010a7983 */ /* 0x000ea80000300800 */
[----:B------:R1:W-:Y:S04]  /*81310*/  STL [R1+0x173c], R13 ;  /* 0x00173c0d01007387 */ /* 0x0003e80000100800 */
[----:B------:R-:W2:Y:S01]  /*81320*/  LDL.LU R17, [R1+0x17bc] ;  /* 0x0017bc0001117983 */ /* 0x000ea20000300800 */
[----:B------:R-:W-:-:S03]  /*81330*/  IMAD.MOV.U32 R5, RZ, RZ, R14 ;  /* 0x000000ffff057224 */ /* 0x000fc600078e000e */
[----:B------:R-:W2:Y:S04]  /*81340*/  LDL.LU R16, [R1+0x17c4] ;  /* 0x0017c40001107983 */ /* 0x000ea80000300800 */
[----:B------:R1:W-:Y:S01]  /*81350*/  LDGSTS.E [R63+0xc80], desc[UR14][R4.64], P1 ;  /* 0x00c80000043f7fae */ /* 0x0003e2000892184e */
[----:B------:R-:W-:Y:S01]  /*81360*/  UISETP.GT.AND UP1, UPT, UR18, 0xa, UPT ;  /* 0x0000000a1200788c */ /* 0x000fe2000bf24270 */
[----:B-1----:R-:W-:Y:S01]  /*81370*/  MOV R4, R7 ;  /* 0x0000000700047202 */ /* 0x002fe20000000f00 */
[----:B------:R-:W-:Y:S02]  /*81380*/  IMAD.MOV.U32 R5, RZ, RZ, R13 ;  /* 0x000000ffff057224 */ /* 0x000fe400078e000d */
[----:B------:R-:W2:Y:S04]  /*81390*/  LDL.LU R13, [R1+0x17c8] ;  /* 0x0017c800010d7983 */ /* 0x000ea80000300800 */
[----:B------:R1:W-:Y:S04]  /*813a0*/  LDGSTS.E [R63+0xd00], desc[UR14][R4.64], P1 ;  /* 0x00d00000043f7fae */ /* 0x0003e8000892184e */
[----:B------:R-:W2:Y:S04]  /*813b0*/  LDL.LU R14, [R1+0x182c] ;  /* 0x00182c00010e7983 */ /* 0x000ea80000300800 */
[----:B------:R-:W2:Y:S01]  /*813c0*/  LDL.LU R7, [R1+0x1830] ;  /* 0x0018300001077983 */ /* 0x000ea20000300800 */
[----:B------:R-:W-:-:S04]  /*813d0*/  USEL UR12, URZ, 0x4, !UP1 ;  /* 0x000000043f0c7887 */ /* 0x000fc8000c800000 */
[----:B------:R-:W-:Y:S01]  /*813e0*/  USEL UR12, UR12, URZ, !UP0 ;  /* 0x0000003f0c0c7287 */ /* 0x000fe2000c000000 */
[----:B----4-:R-:W-:-:S04]  /*813f0*/  IADD3 R9, P0, R9, UR16, RZ ;  /* 0x0000001009097c10 */ /* 0x010fc8000ff1e0ff */
[----:B---3--:R-:W-:Y:S02]  /*81400*/  IADD3.X R11, R11, UR8, RZ, P0, !PT ;  /* 0x000000080b0b7c10 */ /* 0x008fe400087fe4ff */
[----:B-1----:R-:W-:-:S03]  /*81410*/  MOV R4, R9 ;  /* 0x0000000900047202 */ /* 0x002fc60000000f00 */
[----:B------:R-:W-:-:S05]  /*81420*/  IMAD.MOV.U32 R5, RZ, RZ, R11 ;  /* 0x000000ffff057224 */ /* 0x000fca00078e000b */
[----:B------:R1:W-:Y:S01]  /*81430*/  LDGSTS.E [R63+0xd80], desc[UR14][R4.64], P1 ;  /* 0x00d80000043f7fae */ /* 0x0003e2000892184e */
[----:B------:R-:W-:-:S03]  /*81440*/  IADD3 R12, P1, R12, UR16, RZ ;  /* 0x000000100c0c7c10 */ /* 0x000fc6000ff3e0ff */
[----:B------:R3:W-:Y:S04]  /*81450*/  STL [R1+0x1748], R9 ;  /* 0x0017480901007387 */ /* 0x0007e80000100800 */
[----:B------:R4:W-:Y:S01]  /*81460*/  STL [R1+0x1744], R11 ;  /* 0x0017440b01007387 */ /* 0x0009e20000100800 */
[----:B------:R-:W-:Y:S02]  /*81470*/  IADD3 R8, P2, R8, UR16, RZ ;  /* 0x0000001008087c10 */ /* 0x000fe4000ff5e0ff */
[----:B--2---:R-:W-:Y:S01]  /*81480*/  IADD3.X R15, R15, UR8, RZ, P1, !PT ;  /* 0x000000080f0f7c10 */ /* 0x004fe20008ffe4ff */
[----:B---3--:R-:W2:Y:S04]  /*81490*/  LDL.LU R9, [R1+0x1838] ;  /* 0x0018380001097983 */ /* 0x008ea80000300800 */
[----:B----4-:R-:W3:Y:S04]  /*814a0*/  LDL.LU R11, [R1+0x1840] ;  /* 0x00184000010b7983 */ /* 0x010ee80000300800 */
[----:B------:R-:W-:Y:S04]  /*814b0*/  STL [R1+0x17b0], R12 ;  /* 0x0017b00c01007387 */ /* 0x000fe80000100800 */
[----:B------:R4:W-:Y:S01]  /*814c0*/  STL [R1+0x17ac], R15 ;  /* 0x0017ac0f01007387 */ /* 0x0009e20000100800 */
[----:B------:R-:W-:Y:S01]  /*814d0*/  ISETP.NE.U32.AND P0, PT, RZ, UR12, PT ;  /* 0x0000000cff007c0c */ /* 0x000fe2000bf05070 */
[----:B-1----:R-:W-:-:S02]  /*814e0*/  IMAD.MOV.U32 R5, RZ, RZ, R15 ;  /* 0x000000ffff057224 */ /* 0x002fc400078e000f */
[----:B------:R1:W-:Y:S04]  /*814f0*/  STL [R1+0x17b8], R8 ;  /* 0x0017b80801007387 */ /* 0x0003e80000100800 */
[----:B----4-:R-:W4:Y:S01]  /*81500*/  LDL.LU R15, [R1+0x1834] ;  /* 0x00183400010f7983 */ /* 0x010f220000300800 */
[----:B------:R-:W-:Y:S02]  /*81510*/  MOV R4, R12 ;  /* 0x0000000c00047202 */ /* 0x000fe40000000f00 */
[----:B------:R-:W-:-:S03]  /*81520*/  IADD3.X R18, R18, UR8, RZ, P2, !PT ;  /* 0x0000000812127c10 */ /* 0x000fc600097fe4ff */
[----:B------:R1:W-:Y:S04]  /*81530*/  LDGSTS.E [R63+0x1400], desc[UR14][R4.64], P0 ;  /* 0x01400000043f7fae */ /* 0x0003e8000812184e */
[----:B------:R-:W-:Y:S04]  /*81540*/  STL [R1+0x17b4], R18 ;  /* 0x0017b41201007387 */ /* 0x000fe80000100800 */
[----:B------:R-:W4:Y:S01]  /*81550*/  LDL.LU R12, [R1+0x183c] ;  /* 0x00183c00010c7983 */ /* 0x000f220000300800 */
[----:B------:R-:W-:Y:S02]  /*81560*/  IADD3 R10, P1, R10, UR16, RZ ;  /* 0x000000100a0a7c10 */ /* 0x000fe4000ff3e0ff */
[----:B-1----:R-:W-:Y:S01]  /*81570*/  MOV R4, R8 ;  /* 0x0000000800047202 */ /* 0x002fe20000000f00 */
[----:B------:R-:W-:Y:S01]  /*81580*/  IMAD.MOV.U32 R5, RZ, RZ, R18 ;  /* 0x000000ffff057224 */ /* 0x000fe200078e0012 */
[----:B------:R-:W4:Y:S01]  /*81590*/  LDL.LU R8, [R1+0x1848] ;  /* 0x0018480001087983 */ /* 0x000f220000300800 */
[----:B------:R-:W-:-:S03]  /*815a0*/  IADD3.X R17, R17, UR8, RZ, P1, !PT ;  /* 0x0000000811117c10 */ /* 0x000fc60008ffe4ff */
[----:B------:R1:W-:Y:S04]  /*815b0*/  STL [R1+0x17c0], R10 ;  /* 0x0017c00a01007387 */ /* 0x0003e80000100800 */
[----:B------:R1:W-:Y:S04]  /*815c0*/  LDGSTS.E [R63+0x1480], desc[UR14][R4.64], P0 ;  /* 0x01480000043f7fae */ /* 0x0003e8000812184e */
[----:B------:R-:W-:Y:S01]  /*815d0*/  STL [R1+0x17bc], R17 ;  /* 0x0017bc1101007387 */ /* 0x000fe20000100800 */
[----:B-1----:R-:W-:-:S03]  /*815e0*/  MOV R4, R10 ;  /* 0x0000000a00047202 */ /* 0x002fc60000000f00 */
[----:B------:R-:W4:Y:S01]  /*815f0*/  LDL.LU R10, [R1+0x1844] ;  /* 0x00184400010a7983 */ /* 0x000f220000300800 */
[----:B------:R-:W-:Y:S01]  /*81600*/  UISETP.GT.AND UP1, UPT, UR18, 0xe, UPT ;  /* 0x0000000e1200788c */ /* 0x000fe2000bf24270 */
[----:B------:R-:W-:Y:S01]  /*81610*/  IADD3 R13, P2, R13, UR16, RZ ;  /* 0x000000100d0d7c10 */ /* 0x000fe2000ff5e0ff */
[----:B------:R-:W-:Y:S02]  /*81620*/  IMAD.MOV.U32 R5, RZ, RZ, R17 ;  /* 0x000000ffff057224 */ /* 0x000fe400078e0011 */
[----:B------:R-:W-:Y:S01]  /*81630*/  USEL UR12, URZ, 0x4, !UP1 ;  /* 0x000000043f0c7887 */ /* 0x000fe2000c800000 */
[----:B------:R-:W-:Y:S02]  /*81640*/  IADD3 R7, P3, R7, UR16, RZ ;  /* 0x0000001007077c10 */ /* 0x000fe4000ff7e0ff */
[----:B------:R-:W-:Y:S01]  /*81650*/  IADD3.X R16, R16, UR8, RZ, P2, !PT ;  /* 0x0000000810107c10 */ /* 0x000fe200097fe4ff */
[----:B------:R1:W-:Y:S01]  /*81660*/  LDGSTS.E [R63+0x1500], desc[UR14][R4.64], P0 ;  /* 0x01500000043f7fae */ /* 0x0003e2000812184e */
[----:B------:R-:W-:Y:S01]  /*81670*/  USEL UR12, UR12, URZ, !UP0 ;  /* 0x0000003f0c0c7287 */ /* 0x000fe2000c000000 */
[----:B------:R-:W-:-:S02]  /*81680*/  IADD3.X R14, R14, UR8, RZ, P3, !PT ;  /* 0x000000080e0e7c10 */ /* 0x000fc40009ffe4ff */
[----:B------:R1:W-:Y:S04]  /*81690*/  STL [R1+0x17c8], R13 ;  /* 0x0017c80d01007387 */ /* 0x0003e80000100800 */
[----:B------:R-:W-:Y:S04]  /*816a0*/  STL [R1+0x17c4], R16 ;  /* 0x0017c41001007387 */ /* 0x000fe80000100800 */
[----:B------:R-:W-:Y:S04]  /*816b0*/  STL [R1+0x1830], R7 ;  /* 0x0018300701007387 */ /* 0x000fe80000100800 */
[----:B------:R-:W4:Y:S01]  /*816c0*/  LDL.LU R19, [R1+0x18b0] ;  /* 0x0018b00001137983 */ /* 0x000f220000300800 */
[----:B------:R-:W-:-:S03]  /*816d0*/  ISETP.NE.U32.AND P1, PT, RZ, UR12, PT ;  /* 0x0000000cff007c0c */ /* 0x000fc6000bf25070 */
[----:B------:R1:W-:Y:S02]  /*816e0*/  STL [R1+0x182c], R14 ;  /* 0x00182c0e01007387 */ /* 0x0003e40000100800 */
[----:B-1----:R-:W-:Y:S01]  /*816f0*/  MOV R4, R13 ;  /* 0x0000000d00047202 */ /* 0x002fe20000000f00 */
[----:B------:R-:W-:Y:S01]  /*81700*/  IMAD.MOV.U32 R5, RZ, RZ, R16 ;  /* 0x000000ffff057224 */ /* 0x000fe200078e0010 */
[----:B------:R-:W4:Y:S04]  /*81710*/  LDL.LU R13, [R1+0x18b8] ;  /* 0x0018b800010d7983 */ /* 0x000f280000300800 */
[----:B------:R-:W4:Y:S04]  /*81720*/  LDL.LU R24, [R1+0x18ac] ;  /* 0x0018ac0001187983 */ /* 0x000f280000300800 */
[----:B------:R1:W-:Y:S02]  /*81730*/  LDGSTS.E [R63+0x1580], desc[UR14][R4.64], P0 ;  /* 0x01580000043f7fae */ /* 0x0003e4000812184e */
[----:B-1----:R-:W-:Y:S01]  /*81740*/  MOV R4, R7 ;  /* 0x0000000700047202 */ /* 0x002fe20000000f00 */
[----:B------:R-:W-:-:S02]  /*81750*/  IMAD.MOV.U32 R5, RZ, RZ, R14 ;  /* 0x000000ffff057224 */ /* 0x000fc400078e000e */
[----:B------:R-:W4:Y:S04]  /*81760*/  LDL.LU R14, [R1+0x18b4] ;  /* 0x0018b400010e7983 */ /* 0x000f280000300800 */
[----:B------:R-:W4:Y:S04]  /*81770*/  LDL.LU R7, [R1+0x18c0] ;  /* 0x0018c00001077983 */ /* 0x000f280000300800 */
[----:B------:R1:W-:Y:S01]  /*81780*/  LDGSTS.E [R63+0x1c00], desc[UR14][R4.64], P1 ;  /* 0x01c00000043f7fae */ /* 0x0003e2000892184e */
[----:B--2---:R-:W-:Y:S02]  /*81790*/  IADD3 R9, P0, R9, UR16, RZ ;  /* 0x0000001009097c10 */ /* 0x004fe4000ff1e0ff */
[----:B---3--:R-:W-:-:S03]  /*817a0*/  IADD3 R11, P2, R11, UR16, RZ ;  /* 0x000000100b0b7c10 */ /* 0x008fc6000ff5e0ff */
[----:B------:R2:W-:Y:S01]  /*817b0*/  STL [R1+0x1838], R9 ;  /* 0x0018380901007387 */ /* 0x0005e20000100800 */
[----:B-1----:R-:W-:Y:S02]  /*817c0*/  MOV R4, R9 ;  /* 0x0000000900047202 */ /* 0x002fe40000000f00 */
[----:B----4-:R-:W-:-:S05]  /*817d0*/  IADD3.X R15, R15, UR8, RZ, P0, !PT ;  /* 0x000000080f0f7c10 */ /* 0x010fca00087fe4ff */
[----:B------:R1:W-:Y:S04]  /*817e0*/  STL [R1+0x1834], R15 ;  /* 0x0018340f01007387 */ /* 0x0003e80000100800 */
[----:B------:R-:W-:Y:S04]  /*817f0*/  STL [R1+0x1840], R11 ;  /* 0x0018400b01007387 */ /* 0x000fe80000100800 */
[----:B--2---:R-:W2:Y:S01]  /*81800*/  LDL.LU R9, [R1+0x18bc] ;  /* 0x0018bc0001097983 */ /* 0x004ea20000300800 */
[----:B------:R-:W-:Y:S01]  /*81810*/  IADD3.X R12, R12, UR8, RZ, P2, !PT ;  /* 0x000000080c0c7c10 */ /* 0x000fe200097fe4ff */
[----:B------:R-:W-:-:S04]  /*81820*/  IMAD.MOV.U32 R5, RZ, RZ, R15 ;  /* 0x000000ffff057224 */ /* 0x000fc800078e000f */
[----:B------:R3:W-:Y:S04]  /*81830*/  STL [R1+0x183c], R12 ;  /* 0x00183c0c01007387 */ /* 0x0007e80000100800 */
[----:B-1----:R-:W4:Y:S04]  /*81840*/  LDL.LU R15, [R1+0x18c8] ;  /* 0x0018c800010f7983 */ /* 0x002f280000300800 */
[----:B------:R-:W4:Y:S04]  /*81850*/  LDL.LU R16, [R1+0x1930] ;  /* 0x0019300001107983 */ /* 0x000f280000300800 */
[----:B------:R1:W-:Y:S01]  /*81860*/  LDGSTS.E [R63+0x1c80], desc[UR14][R4.64], P1 ;  /* 0x01c80000043f7fae */ /* 0x0003e2000892184e */
[----:B------:R-:W-:-:S05]  /*81870*/  IADD3 R8, P0, R8, UR16, RZ ;  /* 0x0000001008087c10 */ /* 0x000fca000ff1e0ff */
[----:B------:R-:W-:Y:S01]  /*81880*/  STL [R1+0x1848], R8 ;  /* 0x0018480801007387 */ /* 0x000fe20000100800 */
[----:B-1----:R-:W-:Y:S02]  /*81890*/  MOV R4, R11 ;  /* 0x0000000b00047202 */ /* 0x002fe40000000f00 */
[----:B------:R-:W-:-:S05]  /*818a0*/  IADD3.X R10, R10, UR8, RZ, P0, !PT ;  /* 0x000000080a0a7c10 */ /* 0x000fca00087fe4ff */
[----:B------:R1:W-:Y:S04]  /*818b0*/  STL [R1+0x1844], R10 ;  /* 0x0018440a01007387 */ /* 0x0003e80000100800 */
[----:B------:R-:W4:Y:S01]  /*818c0*/  LDL.LU R18, [R1+0x18c4] ;  /* 0x0018c40001127983 */ /* 0x000f220000300800 */
[----:B------:R-:W-:-:S03]  /*818d0*/  IMAD.MOV.U32 R5, RZ, RZ, R12 ;  /* 0x000000ffff057224 */ /* 0x000fc600078e000c */
[----:B------:R-:W4:Y:S04]  /*818e0*/  LDL.LU R17, [R1+0x192c] ;  /* 0x00192c0001117983 */ /* 0x000f280000300800 */
[----:B---3--:R-:W3:Y:S04]  /*818f0*/  LDL.LU R12, [R1+0x1934] ;  /* 0x00193400010c7983 */ /* 0x008ee80000300800 */
[----:B------:R1:W-:Y:S02]  /*81900*/  LDGSTS.E [R63+0x1d00], desc[UR14][R4.64], P1 ;  /* 0x01d00000043f7fae */ /* 0x0003e4000892184e */
[----:B-1----:R-:W-:-:S02]  /*81910*/  IMAD.MOV.U32 R5, RZ, RZ, R10 ;  /* 0x000000ffff057224 */ /* 0x002fc400078e000a */
[----:B------:R-:W3:Y:S01]  /*81920*/  LDL.LU R10, [R1+0x1938] ;  /* 0x00193800010a7983 */ /* 0x000ee20000300800 */
[----:B------:R-:W-:-:S03]  /*81930*/  MOV R4, R8 ;  /* 0x0000000800047202 */ /* 0x000fc60000000f00 */
[----:B------:R-:W3:Y:S04]  /*81940*/  LDL.LU R11, [R1+0x193c] ;  /* 0x00193c00010b7983 */ /* 0x000ee80000300800 */
[----:B------:R-:W3:Y:S01]  /*81950*/  LDL.LU R8, [R1+0x1940] ;  /* 0x0019400001087983 */ /* 0x000ee20000300800 */
[----:B------:R-:W-:-:S03]  /*81960*/  UISETP.GT.AND UP1, UPT, UR18, 0x12, UPT ;  /* 0x000000121200788c */ /* 0x000fc6000bf24270 */
[----:B------:R1:W-:Y:S01]  /*81970*/  LDGSTS.E [R63+0x1d80], desc[UR14][R4.64], P1 ;  /* 0x01d80000043f7fae */ /* 0x0003e2000892184e */
[----:B------:R-:W-:-:S04]  /*81980*/  USEL UR12, URZ, 0x4, !UP1 ;  /* 0x000000043f0c7887 */ /* 0x000fc8000c800000 */
[----:B------:R-:W-:Y:S01]  /*81990*/  USEL UR12, UR12, URZ, !UP0 ;  /* 0x0000003f0c0c7287 */ /* 0x000fe2000c000000 */
[----:B------:R-:W-:-:S05]  /*819a0*/  IADD3 R19, P1, R19, UR16, RZ ;  /* 0x0000001013137c10 */ /* 0x000fca000ff3e0ff */
[----:B------:R-:W-:Y:S02]  /*819b0*/  ISETP.NE.U32.AND P0, PT, RZ, UR12, PT ;  /* 0x0000000cff007c0c */ /* 0x000fe4000bf05070 */
[----:B------:R-:W-:Y:S02]  /*819c0*/  IADD3.X R24, R24, UR8, RZ, P1, !PT ;  /* 0x0000000818187c10 */ /* 0x000fe40008ffe4ff */
[----:B------:R-:W-:Y:S02]  /*819d0*/  IADD3 R13, P2, R13, UR16, RZ ;  /* 0x000000100d0d7c10 */ /* 0x000fe4000ff5e0ff */
[----:B-1----:R-:W-:Y:S02]  /*819e0*/  MOV R4, R19 ;  /* 0x0000001300047202 */ /* 0x002fe40000000f00 */
[----:B------:R-:W-:Y:S01]  /*819f0*/  IADD3 R7, P1, R7, UR16, RZ ;  /* 0x0000001007077c10 */ /* 0x000fe2000ff3e0ff */
[----:B------:R-:W-:Y:S01]  /*81a00*/  IMAD.MOV.U32 R5, RZ, RZ, R24 ;  /* 0x000000ffff057224 */ /* 0x000fe200078e0018 */
[----:B------:R-:W-:Y:S01]  /*81a10*/  IADD3.X R14, R14, UR8, RZ, P2, !PT ;  /* 0x000000080e0e7c10 */ /* 0x000fe200097fe4ff */
[----:B------:R-:W-:Y:S04]  /*81a20*/  STL [R1+0x18b0], R19 ;  /* 0x0018b01301007387 */ /* 0x000fe80000100800 */
[----:B------:R-:W-:Y:S04]  /*81a30*/  STL [R1+0x18ac], R24 ;  /* 0x0018ac1801007387 */ /* 0x000fe80000100800 */
[----:B------:R1:W-:Y:S04]  /*81a40*/  STL [R1+0x18b8], R13 ;  /* 0x0018b80d01007387 */ /* 0x0003e80000100800 */
[----:B------:R1:W-:Y:S04]  /*81a50*/  LDGSTS.E [R63+0x2400], desc[UR14][R4.64], P0 ;  /* 0x02400000043f7fae */ /* 0x0003e8000812184e */
[----:B------:R-:W-:Y:S04]  /*81a60*/  STL [R1+0x18b4], R14 ;  /* 0x0018b40e01007387 */ /* 0x000fe80000100800 */
[----:B------:R-:W-:Y:S01]  /*81a70*/  STL [R1+0x18c0], R7 ;  /* 0x0018c00701007387 */ /* 0x000fe20000100800 */
[----:B-1----:R-:W-:Y:S01]  /*81a80*/  MOV R4, R13 ;  /* 0x0000000d00047202 */ /* 0x002fe20000000f00 */
[----:B------:R-:W-:-:S05]  /*81a90*/  IMAD.MOV.U32 R5, RZ, RZ, R14 ;  /* 0x000000ffff057224 */ /* 0x000fca00078e000e */
[----:B------:R1:W-:Y:S01]  /*81aa0*/  LDGSTS.E [R63+0x2480], desc[UR14][R4.64], P0 ;  /* 0x02480000043f7fae */ /* 0x0003e2000812184e */
[----:B------:R-:W-:-:S04]  /*81ab0*/  UISETP.GT.AND UP1, UPT, UR18, 0x16, UPT ;  /* 0x000000161200788c */ /* 0x000fc8000bf24270 */
[----:B------:R-:W-:-:S04]  /*81ac0*/  USEL UR12, URZ, 0x4, !UP1 ;  /* 0x000000043f0c7887 */ /* 0x000fc8000c800000 */
[----:B------:R-:W-:Y:S01]  /*81ad0*/  USEL UR12, UR12, URZ, !UP0 ;  /* 0x0000003f0c0c7287 */ /* 0x000fe2000c000000 */
[----:B-1----:R-:W-:Y:S02]  /*81ae0*/  MOV R4, R7 ;  /* 0x0000000700047202 */ /* 0x002fe40000000f00 */
[----:B--2---:R-:W-:-:S05]  /*81af0*/  IADD3.X R9, R9, UR8, RZ, P1, !PT ;  /* 0x0000000809097c10 */ /* 0x004fca0008ffe4ff */
[----:B------:R1:W-:Y:S01]  /*81b00*/  STL [R1+0x18bc], R9 ;  /* 0x0018bc0901007387 */ /* 0x0003e20000100800 */
[----:B------:R-:W-:-:S03]  /*81b10*/  IMAD.MOV.U32 R5, RZ, RZ, R9 ;  /* 0x000000ffff057224 */ /* 0x000fc600078e0009 */
[----:B------:R-:W2:Y:S01]  /*81b20*/  LDL.LU R13, [R1+0x1944] ;  /* 0x00194400010d7983 */ /* 0x000ea20000300800 */
[----:B----4-:R-:W-:Y:S02]  /*81b30*/  IADD3 R15, P2, R15, UR16, RZ ;  /* 0x000000100f0f7c10 */ /* 0x010fe4000ff5e0ff */
[----:B------:R-:W-:Y:S01]  /*81b40*/  IADD3 R16, P3, R16, UR16, RZ ;  /* 0x0000001010107c10 */ /* 0x000fe2000ff7e0ff */
[----:B------:R4:W-:Y:S04]  /*81b50*/  LDGSTS.E [R63+0x2500], desc[UR14][R4.64], P0 ;  /* 0x02500000043f7fae */ /* 0x0009e8000812184e */
[----:B-1----:R-:W2:Y:S04]  /*81b60*/  LDL.LU R9, [R1+0x1948] ;  /* 0x0019480001097983 */ /* 0x002ea80000300800 */
[----:B------:R-:W2:Y:S04]  /*81b70*/  LDL.LU R14, [R1+0x19b0] ;  /* 0x0019b000010e7983 */ /* 0x000ea80000300800 */
[----:B------:R-:W2:Y:S04]  /*81b80*/  LDL.LU R7, [R1+0x19b8] ;  /* 0x0019b80001077983 */ /* 0x000ea80000300800 */
[----:B------:R1:W-:Y:S01]  /*81b90*/  STL [R1+0x18c8], R15 ;  /* 0x0018c80f01007387 */ /* 0x0003e20000100800 */
[----:B------:R-:W-:-:S02]  /*81ba0*/  ISETP.NE.U32.AND P1, PT, RZ, UR12, PT ;  /* 0x0000000cff007c0c */ /* 0x000fc4000bf25070 */
[----:B----4-:R-:W-:Y:S02]  /*81bb0*/  MOV R4, R15 ;  /* 0x0000000f00047202 */ /* 0x010fe40000000f00 */
[----:B------:R-:W-:-:S05]  /*81bc0*/  IADD3.X R18, R18, UR8, RZ, P2, !PT ;  /* 0x0000000812127c10 */ /* 0x000fca00097fe4ff */
[----:B------:R4:W-:Y:S04]  /*81bd0*/  STL [R1+0x18c4], R18 ;  /* 0x0018c41201007387 */ /* 0x0009e80000100800 */
[----:B------:R-:W-:Y:S01]  /*81be0*/  STL [R1+0x1930], R16 ;  /* 0x0019301001007387 */ /* 0x000fe20000100800 */
[----:B------:R-:W-:-:S03]  /*81bf0*/  IMAD.MOV.U32 R5, RZ, RZ, R18 ;  /* 0x000000ffff057224 */ /* 0x000fc600078e0012 */
[----:B-1----:R-:W2:Y:S01]  /*81c00*/  LDL.LU R15, [R1+0x19ac] ;  /* 0x0019ac00010f7983 */ /* 0x002ea20000300800 */
[----:B------:R-:W-:-:S03]  /*81c10*/  IADD3.X R17, R17, UR8, RZ, P3, !PT ;  /* 0x0000000811117c10 */ /* 0x000fc60009ffe4ff */
[----:B------:R1:W-:Y:S01]  /*81c20*/  LDGSTS.E [R63+0x2580], desc[UR14][R4.64], P0 ;  /* 0x02580000043f7fae */ /* 0x0003e2000812184e */
[----:B---3--:R-:W-:-:S03]  /*81c30*/  IADD3 R10, P0, R10, UR16, RZ ;  /* 0x000000100a0a7c10 */ /* 0x008fc6000ff1e0ff */
[----:B------:R-:W-:Y:S04]  /*81c40*/  STL [R1+0x192c], R17 ;  /* 0x00192c1101007387 */ /* 0x000fe80000100800 */
[----:B----4-:R-:W3:Y:S01]  /*81c50*/  LDL.LU R18, [R1+0x19b4] ;  /* 0x0019b40001127983 */ /* 0x010ee20000300800 */
        /* <DEDUP_REMOVED lines=9> */
[----:B----4-:R-:W-:-:S02]  /*81cf0*/  MOV R4, R10 ;  /* 0x0000000a00047202 */ /* 0x010fc40000000f00 */
[----:B-1----:R-:W4:Y:S04]  /*81d00*/  LDL.LU R10, [R1+0x19c0] ;  /* 0x0019c000010a7983 */ /* 0x002f280000300800 */
[----:B------:R1:W-:Y:S04]  /*81d10*/  STL [R1+0x193c], R11 ;  /* 0x00193c0b01007387 */ /* 0x0003e80000100800 */
[----:B------:R-:W4:Y:S01]  /*81d20*/  LDL.LU R17, [R1+0x19bc] ;  /* 0x0019bc0001117983 */ /* 0x000f220000300800 */
[----:B------:R-:W-:-:S03]  /*81d30*/  IMAD.MOV.U32 R5, RZ, RZ, R12 ;  /* 0x000000ffff057224 */ /* 0x000fc600078e000c */
[----:B------:R-:W4:Y:S04]  /*81d40*/  LDL.LU R16, [R1+0x19c4] ;  /* 0x0019c40001107983 */ /* 0x000f280000300800 */
[----:B------:R1:W-:Y:S01]  /*81d50*/  LDGSTS.E [R63+0x2c80], desc[UR14][R4.64], P1 ;  /* 0x02c80000043f7fae */ /* 0x0003e2000892184e */
[----:B------:R-:W-:Y:S01]  /*81d60*/  UISETP.GT.AND UP1, UPT, UR18, 0x1a, UPT ;  /* 0x0000001a1200788c */ /* 0x000fe2000bf24270 */
[----:B-1----:R-:W-:Y:S01]  /*81d70*/  MOV R4, R8 ;  /* 0x0000000800047202 */ /* 0x002fe20000000f00 */
[----:B------:R-:W-:Y:S02]  /*81d80*/  IMAD.MOV.U32 R5, RZ, RZ, R11 ;  /* 0x000000ffff057224 */ /* 0x000fe400078e000b */
[----:B------:R-:W4:Y:S04]  /*81d90*/  LDL.LU R11, [R1+0x19c8] ;  /* 0x0019c800010b7983 */ /* 0x000f280000300800 */
[----:B------:R1:W-:Y:S04]  /*81da0*/  LDGSTS.E [R63+0x2d00], desc[UR14][R4.64], P1 ;  /* 0x02d00000043f7fae */ /* 0x0003e8000892184e */
[----:B------:R-:W4:Y:S04]  /*81db0*/  LDL.LU R12, [R1+0x1a2c] ;  /* 0x001a2c00010c7983 */ /* 0x000f280000300800 */
[----:B------:R-:W4:Y:S01]  /*81dc0*/  LDL.LU R8, [R1+0x1a30] ;  /* 0x001a300001087983 */ /* 0x000f220000300800 */
[----:B------:R-:W-:-:S04]  /*81dd0*/  USEL UR12, URZ, 0x4, !UP1 ;  /* 0x000000043f0c7887 */ /* 0x000fc8000c800000 */
[----:B------:R-:W-:Y:S01]  /*81de0*/  USEL UR12, UR12, URZ, !UP0 ;  /* 0x0000003f0c0c7287 */ /* 0x000fe2000c000000 */
[----:B--2---:R-:W-:-:S04]  /*81df0*/  IADD3 R9, P0, R9, UR16, RZ ;  /* 0x0000001009097c10 */ /* 0x004fc8000ff1e0ff */
[----:B------:R-:W-:Y:S02]  /*81e00*/  IADD3.X R13, R13, UR8, RZ, P0, !PT ;  /* 0x000000080d0d7c10 */ /* 0x000fe400087fe4ff */
[----:B-1----:R-:W-:-:S03]  /*81e10*/  MOV R4, R9 ;  /* 0x0000000900047202 */ /* 0x002fc60000000f00 */
[----:B------:R-:W-:-:S05]  /*81e20*/  IMAD.MOV.U32 R5, RZ, RZ, R13 ;  /* 0x000000ffff057224 */ /* 0x000fca00078e000d */
[----:B------:R1:W-:Y:S01]  /*81e30*/  LDGSTS.E [R63+0x2d80], desc[UR14][R4.64], P1 ;  /* 0x02d80000043f7fae */ /* 0x0003e2000892184e */
[----:B------:R-:W-:-:S03]  /*81e40*/  IADD3 R14, P1, R14, UR16, RZ ;  /* 0x000000100e0e7c10 */ /* 0x000fc6000ff3e0ff */
[----:B------:R2:W-:Y:S04]  /*81e50*/  STL [R1+0x1948], R9 ;  /* 0x0019480901007387 */ /* 0x0005e80000100800 */
[----:B------:R1:W-:Y:S01]  /*81e60*/  STL [R1+0x1944], R13 ;  /* 0x0019440d01007387 */ /* 0x0003e20000100800 */
[----:B------:R-:W-:Y:S02]  /*81e70*/  IADD3 R7, P2, R7, UR16, RZ ;  /* 0x0000001007077c10 */ /* 0x000fe4000ff5e0ff */
[----:B------:R-:W-:Y:S01]  /*81e80*/  ISETP.NE.U32.AND P0, PT, RZ, UR12, PT ;  /* 0x0000000cff007c0c */ /* 0x000fe2000bf05070 */
[----:B--2---:R-:W2:Y:S04]  /*81e90*/  LDL.LU R9, [R1+0x1a38] ;  /* 0x001a380001097983 */ /* 0x004ea80000300800 */
[----:B-1----:R-:W2:Y:S04]  /*81ea0*/  LDL.LU R13, [R1+0x1a40] ;  /* 0x001a4000010d7983 */ /* 0x002ea80000300800 */
[----:B------:R-:W-:Y:S01]  /*81eb0*/  STL [R1+0x19b0], R14 ;  /* 0x0019b00e01007387 */ /* 0x000fe20000100800 */
[----:B------:R-:W-:-:S05]  /*81ec0*/  IADD3.X R15, R15, UR8, RZ, P1, !PT ;  /* 0x000000080f0f7c10 */ /* 0x000fca0008ffe4ff */
[----:B------:R1:W-:Y:S01]  /*81ed0*/  STL [R1+0x19ac], R15 ;  /* 0x0019ac0f01007387 */ /* 0x0003e20000100800 */
[----:B------:R-:W-:-:S03]  /*81ee0*/  IMAD.MOV.U32 R5, RZ, RZ, R15 ;  /* 0x000000ffff057224 */ /* 0x000fc600078e000f */
[----:B------:R1:W-:Y:S01]  /*81ef0*/  STL [R1+0x19b8], R7 ;  /* 0x0019b80701007387 */ /* 0x0003e20000100800 */
[----:B------:R-:W-:Y:S02]  /*81f00*/  MOV R4, R14 ;  /* 0x0000000e00047202 */ /* 0x000fe40000000f00 */
[----:B---3--:R-:W-:-:S03]  /*81f10*/  IADD3.X R18, R18, UR8, RZ, P2, !PT ;  /* 0x0000000812127c10 */ /* 0x008fc600097fe4ff */
[----:B------:R3:W-:Y:S04]  /*81f20*/  LDGSTS.E [R63+0x3400], desc[UR14][R4.64], P0 ;  /* 0x03400000043f7fae */ /* 0x0007e8000812184e */
[----:B-1----:R-:W2:Y:S04]  /*81f30*/  LDL.LU R15, [R1+0x1a34] ;  /* 0x001a3400010f7983 */ /* 0x002ea80000300800 */
[----:B------:R-:W-:Y:S04]  /*81f40*/  STL [R1+0x19b4], R18 ;  /* 0x0019b41201007387 */ /* 0x000fe80000100800 */
[----:B------:R-:W2:Y:S01]  /*81f50*/  LDL.LU R14, [R1+0x1a3c] ;  /* 0x001a3c00010e7983 */ /* 0x000ea20000300800 */
[----:B---3--:R-:W-:Y:S01]  /*81f60*/  MOV R4, R7 ;  /* 0x0000000700047202 */ /* 0x008fe20000000f00 */
        /* <DEDUP_REMOVED lines=9> */
[----:B------:R-:W-:Y:S01]  /*82000*/  UISETP.GT.AND UP1, UPT, UR18, 0x1e, UPT ;  /* 0x0000001e1200788c */ /* 0x000fe2000bf24270 */
[----:B------:R-:W-:-:S03]  /*82010*/  IMAD.MOV.U32 R5, RZ, RZ, R17 ;  /* 0x000000ffff057224 */ /* 0x000fc600078e0011 */
[----:B------:R-:W-:Y:S02]  /*82020*/  USEL UR12, URZ, 0x4, !UP1 ;  /* 0x000000043f0c7887 */ /* 0x000fe4000c800000 */
[----:B------:R1:W-:Y:S01]  /*82030*/  LDGSTS.E [R63+0x3500], desc[UR14][R4.64], P0 ;  /* 0x03500000043f7fae */ /* 0x0003e2000812184e */
[----:B------:R-:W-:Y:S01]  /*82040*/  IADD3 R11, P2, R11, UR16, RZ ;  /* 0x000000100b0b7c10 */ /* 0x000fe2000ff5e0ff */
[----:B------:R-:W-:Y:S01]  /*82050*/  USEL UR12, UR12, URZ, !UP0 ;  /* 0x0000003f0c0c7287 */ /* 0x000fe2000c000000 */
[----:B------:R-:W-:Y:S02]  /*82060*/  IADD3 R8, P3, R8, UR16, RZ ;  /* 0x0000001008087c10 */ /* 0x000fe4000ff7e0ff */
[----:B------:R-:W-:Y:S01]  /*82070*/  IADD3.X R16, R16, UR8, RZ, P2, !PT ;  /* 0x0000000810107c10 */ /* 0x000fe200097fe4ff */
[----:B------:R1:W-:Y:S01]  /*82080*/  STL [R1+0x19c8], R11 ;  /* 0x0019c80b01007387 */ /* 0x0003e20000100800 */
[----:B------:R-:W-:-:S03]  /*82090*/  IADD3.X R12, R12, UR8, RZ, P3, !PT ;  /* 0x000000080c0c7c10 */ /* 0x000fc60009ffe4ff */
[----:B------:R-:W-:Y:S04]  /*820a0*/  STL [R1+0x19c4], R16 ;  /* 0x0019c41001007387 */ /* 0x000fe80000100800 */
[----:B------:R-:W-:Y:S01]  /*820b0*/  STL [R1+0x1a30], R8 ;  /* 0x001a300801007387 */ /* 0x000fe20000100800 */
[----:B-1----:R-:W-:Y:S01]  /*820c0*/  MOV R4, R11 ;  /* 0x0000000b00047202 */ /* 0x002fe20000000f00 */
[----:B------:R-:W-:Y:S01]  /*820d0*/  IMAD.MOV.U32 R5, RZ, RZ, R16 ;  /* 0x000000ffff057224 */ /* 0x000fe200078e0010 */
[----:B------:R-:W-:Y:S01]  /*820e0*/  ISETP.NE.U32.AND P1, PT, RZ, UR12, PT ;  /* 0x0000000cff007c0c */ /* 0x000fe2000bf25070 */
[----:B------:R-:W4:Y:S04]  /*820f0*/  LDL.LU R19, [R1+0x1ab0] ;  /* 0x001ab00001137983 */ /* 0x000f280000300800 */
[----:B------:R1:W-:Y:S04]  /*82100*/  STL [R1+0x1a2c], R12 ;  /* 0x001a2c0c01007387 */ /* 0x0003e80000100800 */
[----:B------:R-:W4:Y:S04]  /*82110*/  LDL.LU R11, [R1+0x1ab8] ;  /* 0x001ab800010b7983 */ /* 0x000f280000300800 */
[----:B------:R1:W-:Y:S04]  /*82120*/  LDGSTS.E [R63+0x3580], desc[UR14][R4.64], P0 ;  /* 0x03580000043f7fae */ /* 0x0003e8000812184e */
[----:B------:R-:W4:Y:S01]  /*82130*/  LDL.LU R24, [R1+0x1aac] ;  /* 0x001aac0001187983 */ /* 0x000f220000300800 */
[----:B-1----:R-:W-:Y:S01]  /*82140*/  MOV R4, R8 ;  /* 0x0000000800047202 */ /* 0x002fe20000000f00 */
[----:B------:R-:W-:-:S02]  /*82150*/  IMAD.MOV.U32 R5, RZ, RZ, R12 ;  /* 0x000000ffff057224 */ /* 0x000fc400078e000c */
[----:B------:R-:W4:Y:S04]  /*82160*/  LDL.LU R12, [R1+0x1ab4] ;  /* 0x001ab400010c7983 */ /* 0x000f280000300800 */
[----:B------:R-:W4:Y:S04]  /*82170*/  LDL.LU R8, [R1+0x1ac0] ;  /* 0x001ac00001087983 */ /* 0x000f280000300800 */
[----:B------:R1:W-:Y:S01]  /*82180*/  LDGSTS.E [R63+0x3c00], desc[UR14][R4.64], P1 ;  /* 0x03c00000043f7fae */ /* 0x0003e2000892184e */
[----:B--2---:R-:W-:Y:S02]  /*82190*/  IADD3 R9, P0, R9, UR16, RZ ;  /* 0x0000001009097c10 */ /* 0x004fe4000ff1e0ff */
[----:B------:R-:W-:-:S03]  /*821a0*/  IADD3 R13, P2, R13, UR16, RZ ;  /* 0x000000100d0d7c10 */ /* 0x000fc6000ff5e0ff */
[----:B------:R2:W-:Y:S01]  /*821b0*/  STL [R1+0x1a38], R9 ;  /* 0x001a380901007387 */ /* 0x0005e20000100800 */
[----:B-1----:R-:W-:Y:S02]  /*821c0*/  MOV R4, R9 ;  /* 0x0000000900047202 */ /* 0x002fe40000000f00 */
[----:B------:R-:W-:-:S05]  /*821d0*/  IADD3.X R15, R15, UR8, RZ, P0, !PT ;  /* 0x000000080f0f7c10 */ /* 0x000fca00087fe4ff */
[----:B------:R1:W-:Y:S04]  /*821e0*/  STL [R1+0x1a34], R15 ;  /* 0x001a340f01007387 */ /* 0x0003e80000100800 */
[----:B------:R-:W-:Y:S04]  /*821f0*/  STL [R1+0x1a40], R13 ;  /* 0x001a400d01007387 */ /* 0x000fe80000100800 */
[----:B--2---:R-:W2:Y:S01]  /*82200*/  LDL.LU R9, [R1+0x1abc] ;  /* 0x001abc0001097983 */ /* 0x004ea20000300800 */
[----:B------:R-:W-:Y:S02]  /*82210*/  IADD3.X R14, R14, UR8, RZ, P2, !PT ;  /* 0x000000080e0e7c10 */ /* 0x000fe400097fe4ff */
[----:B---3--:R-:W-:Y:S01]  /*82220*/  IADD3 R7, P0, R7, UR16, RZ ;  /* 0x0000001007077c10 */ /* 0x008fe2000ff1e0ff */
[----:B------:R-:W-:-:S02]  /*82230*/  IMAD.MOV.U32 R5, RZ, RZ, R15 ;  /* 0x000000ffff057224 */ /* 0x000fc400078e000f */
[----:B------:R3:W-:Y:S04]  /*82240*/  STL [R1+0x1a3c], R14 ;  /* 0x001a3c0e01007387 */ /* 0x0007e80000100800 */
[----:B-1----:R-:W2:Y:S04]  /*82250*/  LDL.LU R15, [R1+0x1ac8] ;  /* 0x001ac800010f7983 */ /* 0x002ea80000300800 */
[----:B------:R-:W2:Y:S04]  /*82260*/  LDL.LU R16, [R1+0x1b30] ;  /* 0x001b300001107983 */ /* 0x000ea80000300800 */
[----:B------:R-:W-:Y:S04]  /*82270*/  STL [R1+0x1a48], R7 ;  /* 0x001a480701007387 */ /* 0x000fe80000100800 */
[----:B------:R1:W-:Y:S01]  /*82280*/  LDGSTS.E [R63+0x3c80], desc[UR14][R4.64], P1 ;  /* 0x03c80000043f7fae */ /* 0x0003e2000892184e */
[----:B----4-:R-:W-:-:S05]  /*82290*/  IADD3.X R10, R10, UR8, RZ, P0, !PT ;  /* 0x000000080a0a7c10 */ /* 0x010fca00087fe4ff */
[----:B------:R4:W-:Y:S04]  /*822a0*/  STL [R1+0x1a44], R10 ;  /* 0x001a440a01007387 */ /* 0x0009e80000100800 */
[----:B------:R-:W2:Y:S01]  /*822b0*/  LDL.LU R18, [R1+0x1ac4] ;  /* 0x001ac40001127983 */ /* 0x000ea20000300800 */
[----:B-1----:R-:W-:Y:S01]  /*822c0*/  MOV R4, R13 ;  /* 0x0000000d00047202 */ /* 0x002fe20000000f00 */
[----:B------:R-:W-:Y:S02]  /*822d0*/  IMAD.MOV.U32 R5, RZ, RZ, R14 ;  /* 0x000000ffff057224 */ /* 0x000fe400078e000e */
[----:B------:R-:W2:Y:S04]  /*822e0*/  LDL.LU R17, [R1+0x1b2c] ;  /* 0x001b2c0001117983 */ /* 0x000ea80000300800 */
[----:B---3--:R-:W3:Y:S04]  /*822f0*/  LDL.LU R14, [R1+0x1b34] ;  /* 0x001b3400010e7983 */ /* 0x008ee80000300800 */
[----:B------:R1:W-:Y:S02]  /*82300*/  LDGSTS.E [R63+0x3d00], desc[UR14][R4.64], P1 ;  /* 0x03d00000043f7fae */ /* 0x0003e4000892184e */
[----:B-1----:R-:W-:-:S02]  /*82310*/  IMAD.MOV.U32 R5, RZ, RZ, R10 ;  /* 0x000000ffff057224 */ /* 0x002fc400078e000a */
[----:B----4-:R-:W4:Y:S01]  /*82320*/  LDL.LU R10, [R1+0x1b38] ;  /* 0x001b3800010a7983 */ /* 0x010f220000300800 */
        /* <DEDUP_REMOVED lines=32> */
[----:B------:R-:W-:Y:S02]  /*82530*/  IADD3 R15, P2, R15, UR16, RZ ;  /* 0x000000100f0f7c10 */ /* 0x000fe4000ff5e0ff */
[----:B------:R-:W-:Y:S01]  /*82540*/  IADD3 R16, P3, R16, UR16, RZ ;  /* 0x0000001010107c10 */ /* 0x000fe2000ff7e0ff */
[----:B------:R1:W-:Y:S04]  /*82550*/  LDGSTS.E [R63+0x4500], desc[UR14][R4.64], P0 ;  /* 0x04500000043f7fae */ /* 0x0003e8000812184e */
[----:B-1----:R-:W2:Y:S04]  /*82560*/  LDL.LU R9, [R1+0x1b4c] ;  /* 0x001b4c0001097983 */ /* 0x002ea80000300800 */
[----:B------:R-:W2:Y:S04]  /*82570*/  LDL.LU R12, [R1+0x1bb4] ;  /* 0x001bb400010c7983 */ /* 0x000ea80000300800 */
[----:B------:R-:W2:Y:S04]  /*82580*/  LDL.LU R8, [R1+0x1bbc] ;  /* 0x001bbc0001087983 */ /* 0x000ea80000300800 */
[----:B------:R1:W-:Y:S01]  /*82590*/  STL [R1+0x1ac8], R15 ;  /* 0x001ac80f01007387 */ /* 0x0003e20000100800 */
[----:B------:R-:W-:-:S02]  /*825a0*/  ISETP.NE.U32.AND P1, PT, RZ, UR12, PT ;  /* 0x0000000cff007c0c */ /* 0x000fc4000bf25070 */
[----:B------:R-:W-:Y:S02]  /*825b0*/  MOV R4, R15 ;  /* 0x0000000f00047202 */ /* 0x000fe40000000f00 */
[----:B------:R-:W-:-:S05]  /*825c0*/  IADD3.X R18, R18, UR8, RZ, P2, !PT ;  /* 0x0000000812127c10 */ /* 0x000fca00097fe4ff */
[----:B------:R4:W-:Y:S04]  /*825d0*/  STL [R1+0x1ac4], R18 ;  /* 0x001ac41201007387 */ /* 0x0009e80000100800 */
[----:B------:R-:W-:Y:S01]  /*825e0*/  STL [R1+0x1b30], R16 ;  /* 0x001b301001007387 */ /* 0x000fe20000100800 */
[----:B------:R-:W-:-:S03]  /*825f0*/  IMAD.MOV.U32 R5, RZ, RZ, R18 ;  /* 0x000000ffff057224 */ /* 0x000fc600078e0012 */
[----:B-1----:R-:W2:Y:S01]  /*82600*/  LDL.LU R15, [R1+0x1bb0] ;  /* 0x001bb000010f7983 */ /* 0x002ea20000300800 */
[----:B------:R-:W-:-:S03]  /*82610*/  IADD3.X R17, R17, UR8, RZ, P3, !PT ;  /* 0x0000000811117c10 */ /* 0x000fc60009ffe4ff */
[----:B------:R1:W-:Y:S04]  /*82620*/  LDGSTS.E [R63+0x4580], desc[UR14][R4.64], P0 ;  /* 0x04580000043f7fae */ /* 0x0003e8000812184e */
[----:B------:R-:W-:Y:S04]  /*82630*/  STL [R1+0x1b2c], R17 ;  /* 0x001b2c1101007387 */ /* 0x000fe80000100800 */
[----:B----4-:R-:W4:Y:S01]  /*82640*/  LDL.LU R18, [R1+0x1bb8] ;  /* 0x001bb80001127983 */ /* 0x010f220000300800 */
[----:B------:R-:W-:Y:S02]  /*82650*/  IADD3 R10, P0, R10, UR16, RZ ;  /* 0x000000100a0a7c10 */ /* 0x000fe4000ff1e0ff */
[----:B-1----:R-:W-:Y:S01]  /*82660*/  MOV R4, R16 ;  /* 0x0000001000047202 */ /* 0x002fe20000000f00 */
[----:B------:R-:W-:Y:S01]  /*82670*/  IMAD.MOV.U32 R5, RZ, RZ, R17 ;  /* 0x000000ffff057224 */ /* 0x000fe200078e0011 */
[----:B---3--:R-:W-:-:S02]  /*82680*/  IADD3.X R14, R14, UR8, RZ, P0, !PT ;  /* 0x000000080e0e7c10 */ /* 0x008fc400087fe4ff */
[----:B------:R-:W-:Y:S01]  /*82690*/  IADD3 R7, P2, R7, UR16, RZ ;  /* 0x0000001007077c10 */ /* 0x000fe2000ff5e0ff */
[----:B------:R1:W-:Y:S04]  /*826a0*/  STL [R1+0x1b38], R10 ;  /* 0x001b380a01007387 */ /* 0x0003e80000100800 */
[----:B------:R3:W-:Y:S04]  /*826b0*/  LDGSTS.E [R63+0x4c00], desc[UR14][R4.64], P1 ;  /* 0x04c00000043f7fae */ /* 0x0007e8000892184e */
[----:B------:R-:W-:Y:S01]  /*826c0*/  STL [R1+0x1b34], R14 ;  /* 0x001b340e01007387 */ /* 0x000fe20000100800 */
[----:B------:R-:W-:-:S03]  /*826d0*/  IADD3.X R13, R13, UR8, RZ, P2, !PT ;  /* 0x000000080d0d7c10 */ /* 0x000fc600097fe4ff */
[----:B------:R-:W-:Y:S01]  /*826e0*/  STL [R1+0x1b44], R7 ;  /* 0x001b440701007387 */ /* 0x000fe20000100800 */
[----:B---3--:R-:W-:-:S03]  /*826f0*/  MOV R4, R10 ;  /* 0x0000000a00047202 */ /* 0x008fc60000000f00 */
[----:B-1----:R-:W3:Y:S04]  /*82700*/  LDL.LU R10, [R1+0x1bc4] ;  /* 0x001bc400010a7983 */ /* 0x002ee80000300800 */
[----:B------:R1:W-:Y:S04]  /*82710*/  STL [R1+0x1b3c], R13 ;  /* 0x001b3c0d01007387 */ /* 0x0003e80000100800 */
[----:B------:R-:W3:Y:S01]  /*82720*/  LDL.LU R17, [R1+0x1bc0] ;  /* 0x001bc00001117983 */ /* 0x000ee20000300800 */
[----:B------:R-:W-:-:S03]  /*82730*/  IMAD.MOV.U32 R5, RZ, RZ, R14 ;  /* 0x000000ffff057224 */ /* 0x000fc600078e000e */
[----:B------:R-:W3:Y:S04]  /*82740*/  LDL.LU R16, [R1+0x1bc8] ;  /* 0x001bc80001107983 */ /* 0x000ee80000300800 */
[----:B------:R1:W-:Y:S01]  /*82750*/  LDGSTS.E [R63+0x4c80], desc[UR14][R4.64], P1 ;  /* 0x04c80000043f7fae */ /* 0x0003e2000892184e */
[----:B------:R-:W-:Y:S01]  /*82760*/  UISETP.GT.AND UP1, UPT, UR18, 0x2a, UPT ;  /* 0x0000002a1200788c */ /* 0x000fe2000bf24270 */
[----:B-1----:R-:W-:Y:S01]  /*82770*/  MOV R4, R7 ;  /* 0x0000000700047202 */ /* 0x002fe20000000f00 */
[----:B------:R-:W-:Y:S02]  /*82780*/  IMAD.MOV.U32 R5, RZ, RZ, R13 ;  /* 0x000000ffff057224 */ /* 0x000fe400078e000d */
[----:B------:R-:W3:Y:S04]  /*82790*/  LDL.LU R13, [R1+0x1bcc] ;  /* 0x001bcc00010d7983 */ /* 0x000ee80000300800 */
[----:B------:R1:W-:Y:S04]  /*827a0*/  LDGSTS.E [R63+0x4d00], desc[UR14][R4.64], P1 ;  /* 0x04d00000043f7fae */ /* 0x0003e8000892184e */
[----:B------:R-:W3:Y:S04]  /*827b0*/  LDL.LU R14, [R1+0x1c30] ;  /* 0x001c3000010e7983 */ /* 0x000ee80000300800 */
[----:B------:R-:W3:Y:S01]  /*827c0*/  LDL.LU R7, [R1+0x1c34] ;  /* 0x001c340001077983 */ /* 0x000ee20000300800 */
        /* <DEDUP_REMOVED lines=13> */
[----:B-1----:R-:W2:Y:S01]  /*828a0*/  LDL.LU R11, [R1+0x1c44] ;  /* 0x001c4400010b7983 */ /* 0x002ea20000300800 */
[----:B------:R-:W-:-:S03]  /*828b0*/  IADD3.X R15, R15, UR8, RZ, P1, !PT ;  /* 0x000000080f0f7c10 */ /* 0x000fc60008ffe4ff */
[----:B------:R-:W-:Y:S04]  /*828c0*/  STL [R1+0x1bb4], R12 ;  /* 0x001bb40c01007387 */ /* 0x000fe80000100800 */
[----:B------:R1:W-:Y:S01]  /*828d0*/  STL [R1+0x1bb0], R15 ;  /* 0x001bb00f01007387 */ /* 0x0003e20000100800 */
[----:B------:R-:W-:-:S03]  /*828e0*/  IMAD.MOV.U32 R5, RZ, RZ, R15 ;  /* 0x000000ffff057224 */ /* 0x000fc600078e000f */
[----:B------:R1:W-:Y:S01]  /*828f0*/  STL [R1+0x1bbc], R8 ;  /* 0x001bbc0801007387 */ /* 0x0003e20000100800 */
[----:B------:R-:W-:Y:S02]  /*82900*/  MOV R4, R12 ;  /* 0x0000000c00047202 */ /* 0x000fe40000000f00 */
[----:B----4-:R-:W-:-:S03]  /*82910*/  IADD3.X R18, R18, UR8, RZ, P2, !PT ;  /* 0x0000000812127c10 */ /* 0x010fc600097fe4ff */
[----:B------:R4:W-:Y:S04]  /*82920*/  LDGSTS.E [R63+0x5400], desc[UR14][R4.64], P0 ;  /* 0x05400000043f7fae */ /* 0x0009e8000812184e */
[----:B-1----:R-:W2:Y:S04]  /*82930*/  LDL.LU R15, [R1+0x1c38] ;  /* 0x001c3800010f7983 */ /* 0x002ea80000300800 */
[----:B------:R-:W-:Y:S04]  /*82940*/  STL [R1+0x1bb8], R18 ;  /* 0x001bb81201007387 */ /* 0x000fe80000100800 */
[----:B------:R-:W2:Y:S01]  /*82950*/  LDL.LU R12, [R1+0x1c40] ;  /* 0x001c4000010c7983 */ /* 0x000ea20000300800 */
[----:B----4-:R-:W-:Y:S01]  /*82960*/  MOV R4, R8 ;  /* 0x0000000800047202 */ /* 0x010fe20000000f00 */
[----:B------:R-:W-:-:S02]  /*82970*/  IMAD.MOV.U32 R5, RZ, RZ, R18 ;  /* 0x000000ffff057224 */ /* 0x000fc400078e0012 */
[----:B------:R-:W4:Y:S04]  /*82980*/  LDL.LU R8, [R1+0x1c4c] ;  /* 0x001c4c0001087983 */ /* 0x000f280000300800 */
[----:B------:R1:W-:Y:S01]  /*82990*/  LDGSTS.E [R63+0x5480], desc[UR14][R4.64], P0 ;  /* 0x05480000043f7fae */ /* 0x0003e2000812184e */
[----:B---3--:R-:W-:-:S04]  /*829a0*/  IADD3 R10, P1, R10, UR16, RZ ;  /* 0x000000100a0a7c10 */ /* 0x008fc8000ff3e0ff */
[----:B------:R-:W-:Y:S01]  /*829b0*/  IADD3.X R17, R17, UR8, RZ, P1, !PT ;  /* 0x0000000811117c10 */ /* 0x000fe20008ffe4ff */
[----:B------:R3:W-:Y:S01]  /*829c0*/  STL [R1+0x1bc4], R10 ;  /* 0x001bc40a01007387 */ /* 0x0007e20000100800 */
[----:B-1----:R-:W-:-:S03]  /*829d0*/  MOV R4, R10 ;  /* 0x0000000a00047202 */ /* 0x002fc60000000f00 */
[----:B------:R-:W-:Y:S04]  /*829e0*/  STL [R1+0x1bc0], R17 ;  /* 0x001bc01101007387 */ /* 0x000fe80000100800 */
[----:B---3--:R-:W3:Y:S01]  /*829f0*/  LDL.LU R10, [R1+0x1c48] ;  /* 0x001c4800010a7983 */ /* 0x008ee20000300800 */
        /* <DEDUP_REMOVED lines=15> */
[----:B------:R-:W3:Y:S04]  /*82af0*/  LDL.LU R19, [R1+0x1cb4] ;  /* 0x001cb40001137983 */ /* 0x000ee80000300800 */
[----:B------:R1:W-:Y:S04]  /*82b00*/  STL [R1+0x1c30], R14 ;  /* 0x001c300e01007387 */ /* 0x0003e80000100800 */
[----:B------:R-:W3:Y:S04]  /*82b10*/  LDL.LU R13, [R1+0x1cbc] ;  /* 0x001cbc00010d7983 */ /* 0x000ee80000300800 */
[----:B------:R1:W-:Y:S04]  /*82b20*/  LDGSTS.E [R63+0x5580], desc[UR14][R4.64], P0 ;  /* 0x05580000043f7fae */ /* 0x0003e8000812184e */
[----:B------:R-:W3:Y:S01]  /*82b30*/  LDL.LU R24, [R1+0x1cb0] ;  /* 0x001cb00001187983 */ /* 0x000ee20000300800 */
[----:B-1----:R-:W-:Y:S01]  /*82b40*/  MOV R4, R7 ;  /* 0x0000000700047202 */ /* 0x002fe20000000f00 */
[----:B------:R-:W-:-:S02]  /*82b50*/  IMAD.MOV.U32 R5, RZ, RZ, R14 ;  /* 0x000000ffff057224 */ /* 0x000fc400078e000e */
[----:B------:R-:W3:Y:S04]  /*82b60*/  LDL.LU R14, [R1+0x1cb8] ;  /* 0x001cb800010e7983 */ /* 0x000ee80000300800 */
[----:B------:R-:W3:Y:S04]  /*82b70*/  LDL.LU R7, [R1+0x1cc4] ;  /* 0x001cc40001077983 */ /* 0x000ee80000300800 */
        /* <DEDUP_REMOVED lines=10> */
[----:B----4-:R-:W-:Y:S01]  /*82c20*/  IADD3 R8, P0, R8, UR16, RZ ;  /* 0x0000001008087c10 */ /* 0x010fe2000ff1e0ff */
[----:B------:R-:W-:-:S02]  /*82c30*/  IMAD.MOV.U32 R5, RZ, RZ, R15 ;  /* 0x000000ffff057224 */ /* 0x000fc400078e000f */
[----:B------:R4:W-:Y:S04]  /*82c40*/  STL [R1+0x1c40], R12 ;  /* 0x001c400c01007387 */ /* 0x0009e80000100800 */
[----:B-1----:R-:W2:Y:S04]  /*82c50*/  LDL.LU R15, [R1+0x1ccc] ;  /* 0x001ccc00010f7983 */ /* 0x002ea80000300800 */
[----:B------:R-:W2:Y:S04]  /*82c60*/  LDL.LU R16, [R1+0x1d34] ;  /* 0x001d340001107983 */ /* 0x000ea80000300800 */
[----:B------:R-:W-:Y:S04]  /*82c70*/  STL [R1+0x1c4c], R8 ;  /* 0x001c4c0801007387 */ /* 0x000fe80000100800 */
[----:B------:R1:W-:Y:S01]  /*82c80*/  LDGSTS.E [R63+0x5c80], desc[UR14][R4.64], P1 ;  /* 0x05c80000043f7fae */ /* 0x0003e2000892184e */
[----:B---3--:R-:W-:-:S05]  /*82c90*/  IADD3.X R10, R10, UR8, RZ, P0, !PT ;  /* 0x000000080a0a7c10 */ /* 0x008fca00087fe4ff */
[----:B------:R3:W-:Y:S04]  /*82ca0*/  STL [R1+0x1c48], R10 ;  /* 0x001c480a01007387 */ /* 0x0007e80000100800 */
[----:B------:R-:W2:Y:S01]  /*82cb0*/  LDL.LU R18, [R1+0x1cc8] ;  /* 0x001cc80001127983 */ /* 0x000ea20000300800 */
[----:B-1----:R-:W-:Y:S01]  /*82cc0*/  MOV R4, R11 ;  /* 0x0000000b00047202 */ /* 0x002fe20000000f00 */
[----:B------:R-:W-:Y:S02]  /*82cd0*/  IMAD.MOV.U32 R5, RZ, RZ, R12 ;  /* 0x000000ffff057224 */ /* 0x000fe400078e000c */
[----:B------:R-:W2:Y:S04]  /*82ce0*/  LDL.LU R17, [R1+0x1d30] ;  /* 0x001d300001117983 */ /* 0x000ea80000300800 */
[----:B----4-:R-:W4:Y:S04]  /*82cf0*/  LDL.LU R12, [R1+0x1d38] ;  /* 0x001d3800010c7983 */ /* 0x010f280000300800 */
[----:B------:R1:W-:Y:S02]  /*82d00*/  LDGSTS.E [R63+0x5d00], desc[UR14][R4.64], P1 ;  /* 0x05d00000043f7fae */ /* 0x0003e4000892184e */
[----:B-1----:R-:W-:-:S02]  /*82d10*/  IMAD.MOV.U32 R5, RZ, RZ, R10 ;  /* 0x000000ffff057224 */ /* 0x002fc400078e000a */
[----:B---3--:R-:W3:Y:S01]  /*82d20*/  LDL.LU R10, [R1+0x1d3c] ;  /* 0x001d3c00010a7983 */ /* 0x008ee20000300800 */
[----:B------:R-:W-:-:S03]  /*82d30*/  MOV R4, R8 ;  /* 0x0000000800047202 */ /* 0x000fc60000000f00 */
        /* <DEDUP_REMOVED lines=48> */
[----:B---3--:R-:W3:Y:S01]  /*83040*/  LDL.LU R18, [R1+0x1db8] ;  /* 0x001db80001127983 */ /* 0x008ee20000300800 */
[----:B------:R-:W-:Y:S02]  /*83050*/  IADD3 R10, P0, R10, UR16, RZ ;  /* 0x000000100a0a7c10 */ /* 0x000fe4000ff1e0ff */
[----:B-1----:R-:W-:Y:S01]  /*83060*/  MOV R4, R16 ;  /* 0x0000001000047202 */ /* 0x002fe20000000f00 */
[----:B------:R-:W-:Y:S01]  /*83070*/  IMAD.MOV.U32 R5, RZ, RZ, R17 ;  /* 0x000000ffff057224 */ /* 0x000fe200078e0011 */
[----:B----4-:R-:W-:-:S02]  /*83080*/  IADD3.X R12, R12, UR8, RZ, P0, !PT ;  /* 0x000000080c0c7c10 */ /* 0x010fc400087fe4ff */
[----:B------:R-:W-:Y:S01]  /*83090*/  IADD3 R8, P2, R8, UR16, RZ ;  /* 0x0000001008087c10 */ /* 0x000fe2000ff5e0ff */
[----:B------:R1:W-:Y:S04]  /*830a0*/  STL [R1+0x1d3c], R10 ;  /* 0x001d3c0a01007387 */ /* 0x0003e80000100800 */
[----:B------:R4:W-:Y:S04]  /*830b0*/  LDGSTS.E [R63+0x6c00], desc[UR14][R4.64], P1 ;  /* 0x06c00000043f7fae */ /* 0x0009e8000892184e */
[----:B------:R-:W-:Y:S01]  /*830c0*/  STL [R1+0x1d38], R12 ;  /* 0x001d380c01007387 */ /* 0x000fe20000100800 */
[----:B------:R-:W-:-:S03]  /*830d0*/  IADD3.X R11, R11, UR8, RZ, P2, !PT ;  /* 0x000000080b0b7c10 */ /* 0x000fc600097fe4ff */
[----:B------:R-:W-:Y:S01]  /*830e0*/  STL [R1+0x1d44], R8 ;  /* 0x001d440801007387 */ /* 0x000fe20000100800 */
[----:B----4-:R-:W-:-:S03]  /*830f0*/  MOV R4, R10 ;  /* 0x0000000a00047202 */ /* 0x010fc60000000f00 */
        /* <DEDUP_REMOVED lines=398> */
[----:B------:R-:W-:Y:S04]  /*849e0*/  STL [R1+0x2238], R15 ;  /* 0x0022380f01007387 */ /* 0x000fe80000100800 */
[----:B------:R1:W-:Y:S04]  /*849f0*/  STL [R1+0x2244], R13 ;  /* 0x0022440d01007387 */ /* 0x0003e80000100800 */
[----:B--2---:R-:W2:Y:S01]  /*84a00*/  LDL.LU R9, [R1+0x22c0] ;  /* 0x0022c00001097983 */ /* 0x004ea20000300800 */
[----:B------:R-:W-:Y:S01]  /*84a10*/  IMAD.MOV.U32 R5, RZ, RZ, R15 ;  /* 0x000000ffff057224 */ /* 0x000fe200078e000f */
[----:B------:R-:W-:-:S02]  /*84a20*/  IADD3.X R14, R14, UR8, RZ, P2, !PT ;  /* 0x000000080e0e7c10 */ /* 0x000fc400097fe4ff */
[----:B---3--:R-:W-:Y:S02]  /*84a30*/  IADD3 R7, P0, R7, UR16, RZ ;  /* 0x0000001007077c10 */ /* 0x008fe4000ff1e0ff */
[----:B------:R3:W-:Y:S04]  /*84a40*/  LDGSTS.E [R63+0xbc80], desc[UR14][R4.64], P1 ;  /* 0x0bc80000043f7fae */ /* 0x0007e8000892184e */
[----:B------:R-:W-:Y:S01]  /*84a50*/  STL [R1+0x2240], R14 ;  /* 0x0022400e01007387 */ /* 0x000fe20000100800 */
[----:B---3--:R-:W-:-:S03]  /*84a60*/  MOV R4, R13 ;  /* 0x0000000d00047202 */ /* 0x008fc60000000f00 */
[----:B-1----:R-:W3:Y:S04]  /*84a70*/  LDL.LU R13, [R1+0x22cc] ;  /* 0x0022cc00010d7983 */ /* 0x002ee80000300800 */
[----:B------:R-:W3:Y:S04]  /*84a80*/  LDL.LU R16, [R1+0x2334] ;  /* 0x0023340001107983 */ /* 0x000ee80000300800 */
[----:B------:R-:W-:Y:S01]  /*84a90*/  STL [R1+0x224c], R7 ;  /* 0x00224c0701007387 */ /* 0x000fe20000100800 */
[----:B----4-:R-:W-:-:S05]  /*84aa0*/  IADD3.X R10, R10, UR8, RZ, P0, !PT ;  /* 0x000000080a0a7c10 */ /* 0x010fca00087fe4ff */
[----:B------:R1:W-:Y:S04]  /*84ab0*/  STL [R1+0x2248], R10 ;  /* 0x0022480a01007387 */ /* 0x0003e80000100800 */
[----:B------:R-:W4:Y:S01]  /*84ac0*/  LDL.LU R18, [R1+0x22c8] ;  /* 0x0022c80001127983 */ /* 0x000f220000300800 */
[----:B------:R-:W-:-:S03]  /*84ad0*/  IMAD.MOV.U32 R5, RZ, RZ, R14 ;  /* 0x000000ffff057224 */ /* 0x000fc600078e000e */
[----:B------:R-:W4:Y:S04]  /*84ae0*/  LDL.LU R17, [R1+0x2330] ;  /* 0x0023300001117983 */ /* 0x000f280000300800 */
[----:B------:R-:W4:Y:S04]  /*84af0*/  LDL.LU R15, [R1+0x2338] ;  /* 0x00233800010f7983 */ /* 0x000f280000300800 */
[----:B------:R1:W-:Y:S02]  /*84b00*/  LDGSTS.E [R63+0xbd00], desc[UR14][R4.64], P1 ;  /* 0x0bd00000043f7fae */ /* 0x0003e4000892184e */
[----:B-1----:R-:W-:-:S02]  /*84b10*/  IMAD.MOV.U32 R5, RZ, RZ, R10 ;  /* 0x000000ffff057224 */ /* 0x002fc400078e000a */
[----:B------:R-:W4:Y:S01]  /*84b20*/  LDL.LU R10, [R1+0x233c] ;  /* 0x00233c00010a7983 */ /* 0x000f220000300800 */
        /* <DEDUP_REMOVED lines=31> */
[----:B------:R-:W2:Y:S04]  /*84d20*/  LDL.LU R11, [R1+0x2348] ;  /* 0x00234800010b7983 */ /* 0x000ea80000300800 */
[----:B------:R3:W-:Y:S04]  /*84d30*/  LDGSTS.E [R63+0xc500], desc[UR14][R4.64], P0 ;  /* 0x0c500000043f7fae */ /* 0x0007e8000812184e */
[----:B-1----:R-:W2:Y:S04]  /*84d40*/  LDL.LU R9, [R1+0x234c] ;  /* 0x00234c0001097983 */ /* 0x002ea80000300800 */
[----:B------:R-:W2:Y:S04]  /*84d50*/  LDL.LU R12, [R1+0x23b4] ;  /* 0x0023b400010c7983 */ /* 0x000ea80000300800 */
[----:B------:R-:W2:Y:S01]  /*84d60*/  LDL.LU R8, [R1+0x23bc] ;  /* 0x0023bc0001087983 */ /* 0x000ea20000300800 */
[----:B---3--:R-:W-:-:S02]  /*84d70*/  IADD3 R13, P2, R13, UR16, RZ ;  /* 0x000000100d0d7c10 */ /* 0x008fc4000ff5e0ff */
[----:B------:R-:W-:-:S03]  /*84d80*/  IADD3 R16, P3, R16, UR16, RZ ;  /* 0x0000001010107c10 */ /* 0x000fc6000ff7e0ff */
[----:B------:R1:W-:Y:S01]  /*84d90*/  STL [R1+0x22cc], R13 ;  /* 0x0022cc0d01007387 */ /* 0x0003e20000100800 */
[----:B------:R-:W-:Y:S02]  /*84da0*/  MOV R4, R13 ;  /* 0x0000000d00047202 */ /* 0x000fe40000000f00 */
[----:B----4-:R-:W-:Y:S02]  /*84db0*/  IADD3.X R18, R18, UR8, RZ, P2, !PT ;  /* 0x0000000812127c10 */ /* 0x010fe400097fe4ff */
[----:B------:R-:W-:-:S03]  /*84dc0*/  ISETP.NE.U32.AND P1, PT, RZ, UR12, PT ;  /* 0x0000000cff007c0c */ /* 0x000fc6000bf25070 */
[----:B------:R3:W-:Y:S04]  /*84dd0*/  STL [R1+0x22c8], R18 ;  /* 0x0022c81201007387 */ /* 0x0007e80000100800 */
[----:B------:R-:W-:Y:S01]  /*84de0*/  STL [R1+0x2334], R16 ;  /* 0x0023341001007387 */ /* 0x000fe20000100800 */
[----:B------:R-:W-:-:S03]  /*84df0*/  IMAD.MOV.U32 R5, RZ, RZ, R18 ;  /* 0x000000ffff057224 */ /* 0x000fc600078e0012 */
[----:B-1----:R-:W4:Y:S01]  /*84e00*/  LDL.LU R13, [R1+0x23b0] ;  /* 0x0023b000010d7983 */ /* 0x002f220000300800 */
[----:B------:R-:W-:-:S03]  /*84e10*/  IADD3.X R17, R17, UR8, RZ, P3, !PT ;  /* 0x0000000811117c10 */ /* 0x000fc60009ffe4ff */
[----:B------:R1:W-:Y:S01]  /*84e20*/  LDGSTS.E [R63+0xc580], desc[UR14][R4.64], P0 ;  /* 0x0c580000043f7fae */ /* 0x0003e2000812184e */
[----:B------:R-:W-:-:S03]  /*84e30*/  IADD3 R10, P0, R10, UR16, RZ ;  /* 0x000000100a0a7c10 */ /* 0x000fc6000ff1e0ff */
[----:B------:R-:W-:Y:S04]  /*84e40*/  STL [R1+0x2330], R17 ;  /* 0x0023301101007387 */ /* 0x000fe80000100800 */
[----:B---3--:R-:W3:Y:S01]  /*84e50*/  LDL.LU R18, [R1+0x23b8] ;  /* 0x0023b80001127983 */ /* 0x008ee20000300800 */
[----:B------:R-:W-:Y:S02]  /*84e60*/  IADD3 R7, P2, R7, UR16, RZ ;  /* 0x0000001007077c10 */ /* 0x000fe4000ff5e0ff */
[----:B------:R-:W-:Y:S02]  /*84e70*/  IADD3.X R15, R15, UR8, RZ, P0, !PT ;  /* 0x000000080f0f7c10 */ /* 0x000fe400087fe4ff */
[----:B-1----:R-:W-:Y:S01]  /*84e80*/  MOV R4, R16 ;  /* 0x0000001000047202 */ /* 0x002fe20000000f00 */
[----:B------:R-:W-:Y:S01]  /*84e90*/  IMAD.MOV.U32 R5, RZ, RZ, R17 ;  /* 0x000000ffff057224 */ /* 0x000fe200078e0011 */
[----:B------:R1:W-:Y:S01]  /*84ea0*/  STL [R1+0x233c], R10 ;  /* 0x00233c0a01007387 */ /* 0x0003e20000100800 */
[----:B------:R-:W-:-:S03]  /*84eb0*/  IADD3.X R14, R14, UR8, RZ, P2, !PT ;  /* 0x000000080e0e7c10 */ /* 0x000fc600097fe4ff */
[----:B------:R1:W-:Y:S04]  /*84ec0*/  STL [R1+0x2338], R15 ;  /* 0x0023380f01007387 */ /* 0x0003e80000100800 */
[----:B------:R-:W-:Y:S04]  /*84ed0*/  STL [R1+0x2344], R7 ;  /* 0x0023440701007387 */ /* 0x000fe80000100800 */
[----:B------:R1:W-:Y:S02]  /*84ee0*/  LDGSTS.E [R63+0xcc00], desc[UR14][R4.64], P1 ;  /* 0x0cc00000043f7fae */ /* 0x0003e4000892184e */
[----:B-1----:R-:W-:-:S02]  /*84ef0*/  MOV R4, R10 ;  /* 0x0000000a00047202 */ /* 0x002fc40000000f00 */
[----:B------:R-:W3:Y:S04]  /*84f00*/  LDL.LU R10, [R1+0x23c4] ;  /* 0x0023c400010a7983 */ /* 0x000ee80000300800 */
[----:B------:R1:W-:Y:S04]  /*84f10*/  STL [R1+0x2340], R14 ;  /* 0x0023400e01007387 */ /* 0x0003e80000100800 */
[----:B------:R-:W3:Y:S01]  /*84f20*/  LDL.LU R17, [R1+0x23c0] ;  /* 0x0023c00001117983 */ /* 0x000ee20000300800 */
[----:B------:R-:W-:-:S03]  /*84f30*/  IMAD.MOV.U32 R5, RZ, RZ, R15 ;  /* 0x000000ffff057224 */ /* 0x000fc600078e000f */
[----:B------:R-:W3:Y:S04]  /*84f40*/  LDL.LU R16, [R1+0x23c8] ;  /* 0x0023c80001107983 */ /* 0x000ee80000300800 */
[----:B------:R-:W3:Y:S04]  /*84f50*/  LDL.LU R15, [R1+0x23cc] ;  /* 0x0023cc00010f7983 */ /* 0x000ee80000300800 */
[----:B------:R1:W-:Y:S01]  /*84f60*/  LDGSTS.E [R63+0xcc80], desc[UR14][R4.64], P1 ;  /* 0x0cc80000043f7fae */ /* 0x0003e2000892184e */
[----:B------:R-:W-:Y:S01]  /*84f70*/  UISETP.GT.AND UP1, UPT, UR18, 0x6a, UPT ;  /* 0x0000006a1200788c */ /* 0x000fe2000bf24270 */
[----:B-1----:R-:W-:Y:S01]  /*84f80*/  MOV R4, R7 ;  /* 0x0000000700047202 */ /* 0x002fe20000000f00 */
[----:B------:R-:W-:-:S02]  /*84f90*/  IMAD.MOV.U32 R5, RZ, RZ, R14 ;  /* 0x000000ffff057224 */ /* 0x000fc400078e000e */
[----:B------:R-:W3:Y:S04]  /*84fa0*/  LDL.LU R14, [R1+0x2430] ;  /* 0x00243000010e7983 */ /* 0x000ee80000300800 */
[----:B------:R1:W-:Y:S04]  /*84fb0*/  LDGSTS.E [R63+0xcd00], desc[UR14][R4.64], P1 ;  /* 0x0cd00000043f7fae */ /* 0x0003e8000892184e */
        /* <DEDUP_REMOVED lines=15> */
[----:B----4-:R-:W-:-:S03]  /*850b0*/  IADD3.X R13, R13, UR8, RZ, P1, !PT ;  /* 0x000000080d0d7c10 */ /* 0x010fc60008ffe4ff */
        /* <DEDUP_REMOVED lines=12> */
[----:B----4-:R-:W3:Y:S04]  /*85180*/  LDL.LU R8, [R1+0x244c] ;  /* 0x00244c0001087983 */ /* 0x010ee80000300800 */
[----:B------:R1:W-:Y:S01]  /*85190*/  LDGSTS.E [R63+0xd480], desc[UR14][R4.64], P0 ;  /* 0x0d480000043f7fae */ /* 0x0003e2000812184e */
[----:B------:R-:W-:-:S04]  /*851a0*/  IADD3 R10, P1, R10, UR16, RZ ;  /* 0x000000100a0a7c10 */ /* 0x000fc8000ff3e0ff */
[----:B------:R-:W-:Y:S01]  /*851b0*/  IADD3.X R17, R17, UR8, RZ, P1, !PT ;  /* 0x0000000811117c10 */ /* 0x000fe20008ffe4ff */
[----:B------:R4:W-:Y:S01]  /*851c0*/  STL [R1+0x23c4], R10 ;  /* 0x0023c40a01007387 */ /* 0x0009e20000100800 */
[----:B-1----:R-:W-:-:S03]  /*851d0*/  MOV R4, R10 ;  /* 0x0000000a00047202 */ /* 0x002fc60000000f00 */
[----:B------:R-:W-:Y:S04]  /*851e0*/  STL [R1+0x23c0], R17 ;  /* 0x0023c01101007387 */ /* 0x000fe80000100800 */
[----:B----4-:R-:W4:Y:S01]  /*851f0*/  LDL.LU R10, [R1+0x2448] ;  /* 0x00244800010a7983 */ /* 0x010f220000300800 */
[----:B------:R-:W-:Y:S01]  /*85200*/  UISETP.GT.AND UP1, UPT, UR18, 0x6e, UPT ;  /* 0x0000006e1200788c */ /* 0x000fe2000bf24270 */
[----:B------:R-:W-:Y:S01]  /*85210*/  IADD3 R15, P2, R15, UR16, RZ ;  /* 0x000000100f0f7c10 */ /* 0x000fe2000ff5e0ff */
[----:B------:R-:W-:Y:S02]  /*85220*/  IMAD.MOV.U32 R5, RZ, RZ, R17 ;  /* 0x000000ffff057224 */ /* 0x000fe400078e0011 */
[----:B------:R-:W-:Y:S01]  /*85230*/  USEL UR12, URZ, 0x4, !UP1 ;  /* 0x000000043f0c7887 */ /* 0x000fe2000c800000 */
[----:B------:R-:W-:-:S02]  /*85240*/  IADD3.X R16, R16, UR8, RZ, P2, !PT ;  /* 0x0000000810107c10 */ /* 0x000fc400097fe4ff */
[----:B------:R-:W-:Y:S01]  /*85250*/  IADD3 R7, P3, R7, UR16, RZ ;  /* 0x0000001007077c10 */ /* 0x000fe2000ff7e0ff */
[----:B------:R-:W-:Y:S01]  /*85260*/  USEL UR12, UR12, URZ, !UP0 ;  /* 0x0000003f0c0c7287 */ /* 0x000fe2000c000000 */
[----:B------:R1:W-:Y:S04]  /*85270*/  LDGSTS.E [R63+0xd500], desc[UR14][R4.64], P0 ;  /* 0x0d500000043f7fae */ /* 0x0003e8000812184e */
[----:B------:R-:W-:Y:S01]  /*85280*/  STL [R1+0x23cc], R15 ;  /* 0x0023cc0f01007387 */ /* 0x000fe20000100800 */
[----:B------:R-:W-:-:S03]  /*85290*/  IADD3.X R14, R14, UR8, RZ, P3, !PT ;  /* 0x000000080e0e7c10 */ /* 0x000fc60009ffe4ff */
[----:B------:R1:W-:Y:S04]  /*852a0*/  STL [R1+0x23c8], R16 ;  /* 0x0023c81001007387 */ /* 0x0003e80000100800 */
[----:B------:R1:W-:Y:S01]  /*852b0*/  STL [R1+0x2434], R7 ;  /* 0x0024340701007387 */ /* 0x0003e20000100800 */
[----:B------:R-:W-:-:S03]  /*852c0*/  ISETP.NE.U32.AND P1, PT, RZ, UR12, PT ;  /* 0x0000000cff007c0c */ /* 0x000fc6000bf25070 */
[----:B------:R-:W4:Y:S04]  /*852d0*/  LDL.LU R19, [R1+0x24b4] ;  /* 0x0024b40001137983 */ /* 0x000f280000300800 */
[----:B------:R-:W-:Y:S01]  /*852e0*/  STL [R1+0x2430], R14 ;  /* 0x0024300e01007387 */ /* 0x000fe20000100800 */
[----:B-1----:R-:W-:Y:S01]  /*852f0*/  MOV R4, R15 ;  /* 0x0000000f00047202 */ /* 0x002fe20000000f00 */
[----:B------:R-:W-:Y:S02]  /*85300*/  IMAD.MOV.U32 R5, RZ, RZ, R16 ;  /* 0x000000ffff057224 */ /* 0x000fe400078e0010 */
[----:B------:R-:W4:Y:S04]  /*85310*/  LDL.LU R16, [R1+0x24bc] ;  /* 0x0024bc0001107983 */ /* 0x000f280000300800 */
[----:B------:R1:W-:Y:S04]  /*85320*/  LDGSTS.E [R63+0xd580], desc[UR14][R4.64], P0 ;  /* 0x0d580000043f7fae */ /* 0x0003e8000812184e */
[----:B------:R-:W4:Y:S04]  /*85330*/  LDL.LU R24, [R1+0x24b0] ;  /* 0x0024b00001187983 */ /* 0x000f280000300800 */
[----:B------:R-:W4:Y:S01]  /*85340*/  LDL.LU R17, [R1+0x24b8] ;  /* 0x0024b80001117983 */ /* 0x000f220000300800 */
[----:B-1----:R-:W-:Y:S01]  /*85350*/  MOV R4, R7 ;  /* 0x0000000700047202 */ /* 0x002fe20000000f00 */
[----:B------:R-:W-:-:S02]  /*85360*/  IMAD.MOV.U32 R5, RZ, RZ, R14 ;  /* 0x000000ffff057224 */ /* 0x000fc400078e000e */
        /* <DEDUP_REMOVED lines=14> */
[----:B------:R4:W-:Y:S01]  /*85450*/  STL [R1+0x2440], R12 ;  /* 0x0024400c01007387 */ /* 0x0009e20000100800 */
[----:B---3--:R-:W-:-:S03]  /*85460*/  MOV R4, R11 ;  /* 0x0000000b00047202 */ /* 0x008fc60000000f00 */
[----:B-1----:R-:W3:Y:S04]  /*85470*/  LDL.LU R11, [R1+0x24cc] ;  /* 0x0024cc00010b7983 */ /* 0x002ee80000300800 */
[----:B------:R-:W3:Y:S04]  /*85480*/  LDL.LU R14, [R1+0x2534] ;  /* 0x00253400010e7983 */ /* 0x000ee80000300800 */
[----:B------:R-:W-:Y:S01]  /*85490*/  STL [R1+0x244c], R8 ;  /* 0x00244c0801007387 */ /* 0x000fe20000100800 */
[----:B----4-:R-:W-:-:S05]  /*854a0*/  IADD3.X R10, R10, UR8, RZ, P0, !PT ;  /* 0x000000080a0a7c10 */ /* 0x010fca00087fe4ff */
[----:B------:R1:W-:Y:S04]  /*854b0*/  STL [R1+0x2448], R10 ;  /* 0x0024480a01007387 */ /* 0x0003e80000100800 */
[----:B------:R-:W4:Y:S04]  /*854c0*/  LDL.LU R18, [R1+0x24c8] ;  /* 0x0024c80001127983 */ /* 0x000f280000300800 */
[----:B------:R-:W4:Y:S01]  /*854d0*/  LDL.LU R15, [R1+0x2530] ;  /* 0x00253000010f7983 */ /* 0x000f220000300800 */
[----:B------:R-:W-:Y:S01]  /*854e0*/  UISETP.GT.AND UP1, UPT, UR18, 0x72, UPT ;  /* 0x000000721200788c */ /* 0x000fe2000bf24270 */
[----:B------:R-:W-:-:S02]  /*854f0*/  IMAD.MOV.U32 R5, RZ, RZ, R12 ;  /* 0x000000ffff057224 */ /* 0x000fc400078e000c */
[----:B------:R-:W4:Y:S04]  /*85500*/  LDL.LU R13, [R1+0x2538] ;  /* 0x00253800010d7983 */ /* 0x000f280000300800 */
[----:B------:R-:W4:Y:S01]  /*85510*/  LDL.LU R12, [R1+0x253c] ;  /* 0x00253c00010c7983 */ /* 0x000f220000300800 */
[----:B------:R-:W-:-:S03]  /*85520*/  USEL UR12, URZ, 0x4, !UP1 ;  /* 0x000000043f0c7887 */ /* 0x000fc6000c800000 */
[----:B------:R1:W-:Y:S01]  /*85530*/  LDGSTS.E [R63+0xdd00], desc[UR14][R4.64], P1 ;  /* 0x0dd00000043f7fae */ /* 0x0003e2000892184e */
[----:B------:R-:W-:Y:S01]  /*85540*/  USEL UR12, UR12, URZ, !UP0 ;  /* 0x0000003f0c0c7287 */ /* 0x000fe2000c000000 */
[----:B-1----:R-:W-:Y:S01]  /*85550*/  MOV R4, R8 ;  /* 0x0000000800047202 */ /* 0x002fe20000000f00 */
[----:B------:R-:W-:-:S04]  /*85560*/  IMAD.MOV.U32 R5, RZ, RZ, R10 ;  /* 0x000000ffff057224 */ /* 0x000fc800078e000a */
[----:B------:R-:W-:Y:S01]  /*85570*/  ISETP.NE.U32.AND P0, PT, RZ, UR12, PT ;  /* 0x0000000cff007c0c */ /* 0x000fe2000bf05070 */
[----:B------:R-:W4:Y:S04]  /*85580*/  LDL.LU R10, [R1+0x2540] ;  /* 0x00254000010a7983 */ /* 0x000f280000300800 */
[----:B------:R1:W-:Y:S01]  /*85590*/  LDGSTS.E [R63+0xdd80], desc[UR14][R4.64], P1 ;  /* 0x0dd80000043f7fae */ /* 0x0003e2000892184e */
[----:B------:R-:W-:-:S03]  /*855a0*/  IADD3 R19, P1, R19, UR16, RZ ;  /* 0x0000001013137c10 */ /* 0x000fc6000ff3e0ff */
[----:B------:R-:W4:Y:S01]  /*855b0*/  LDL.LU R8, [R1+0x2544] ;  /* 0x0025440001087983 */ /* 0x000f220000300800 */
        /* <DEDUP_REMOVED lines=10> */
[----:B------:R2:W-:Y:S04]  /*85660*/  STL [R1+0x24b8], R17 ;  /* 0x0024b81101007387 */ /* 0x0005e80000100800 */
[----:B------:R-:W-:Y:S01]  /*85670*/  STL [R1+0x24c4], R7 ;  /* 0x0024c40701007387 */ /* 0x000fe20000100800 */
[----:B-1----:R-:W-:Y:S01]  /*85680*/  MOV R4, R16 ;  /* 0x0000001000047202 */ /* 0x002fe20000000f00 */
[----:B------:R-:W-:-:S05]  /*85690*/  IMAD.MOV.U32 R5, RZ, RZ, R17 ;  /* 0x000000ffff057224 */ /* 0x000fca00078e0011 */
[----:B------:R1:W-:Y:S02]  /*856a0*/  LDGSTS.E [R63+0xe480], desc[UR14][R4.64], P0 ;  /* 0x0e480000043f7fae */ /* 0x0003e4000812184e */
        /* <DEDUP_REMOVED lines=11> */
[----:B------:R-:W-:Y:S01]  /*85760*/  STL [R1+0x24cc], R11 ;  /* 0x0024cc0b01007387 */ /* 0x000fe20000100800 */
[----:B----4-:R-:W-:Y:S02]  /*85770*/  IADD3.X R18, R18, UR8, RZ, P2, !PT ;  /* 0x0000000812127c10 */ /* 0x010fe400097fe4ff */
[----:B------:R-:W-:-:S03]  /*85780*/  IADD3.X R15, R15, UR8, RZ, P3, !PT ;  /* 0x000000080f0f7c10 */ /* 0x000fc60009ffe4ff */
[----:B------:R1:W-:Y:S01]  /*85790*/  STL [R1+0x24c8], R18 ;  /* 0x0024c81201007387 */ /* 0x0003e20000100800 */
[----:B------:R-:W-:-:S03]  /*857a0*/  IMAD.MOV.U32 R5, RZ, RZ, R18 ;  /* 0x000000ffff057224 */ /* 0x000fc600078e0012 */
[----:B------:R3:W-:Y:S01]  /*857b0*/  STL [R1+0x2534], R14 ;  /* 0x0025340e01007387 */ /* 0x0007e20000100800 */
[----:B------:R-:W-:Y:S01]  /*857c0*/  MOV R4, R11 ;  /* 0x0000000b00047202 */ /* 0x000fe20000000f00 */
[----:B------:R-:W-:Y:S02]  /*857d0*/  UISETP.GT.AND UP1, UPT, UR18, 0x76, UPT ;  /* 0x000000761200788c */ /* 0x000fe4000bf24270 */
[----:B-1----:R-:W4:Y:S04]  /*857e0*/  LDL.LU R18, [R1+0x25b0] ;  /* 0x0025b00001127983 */ /* 0x002f280000300800 */
[----:B------:R1:W-:Y:S04]  /*857f0*/  STL [R1+0x2530], R15 ;  /* 0x0025300f01007387 */ /* 0x0003e80000100800 */
[----:B------:R-:W4:Y:S01]  /*85800*/  LDL.LU R11, [R1+0x25b8] ;  /* 0x0025b800010b7983 */ /* 0x000f220000300800 */
[----:B------:R-:W-:-:S03]  /*85810*/  USEL UR12, URZ, 0x4, !UP1 ;  /* 0x000000043f0c7887 */ /* 0x000fc6000c800000 */
[----:B------:R3:W-:Y:S01]  /*85820*/  LDGSTS.E [R63+0xe580], desc[UR14][R4.64], P0 ;  /* 0x0e580000043f7fae */ /* 0x0007e2000812184e */
[----:B------:R-:W-:Y:S01]  /*85830*/  USEL UR12, UR12, URZ, !UP0 ;  /* 0x0000003f0c0c7287 */ /* 0x000fe2000c000000 */
[----:B------:R-:W-:-:S05]  /*85840*/  IADD3 R12, P0, R12, UR16, RZ ;  /* 0x000000100c0c7c10 */ /* 0x000fca000ff1e0ff */
[----:B------:R-:W-:Y:S02]  /*85850*/  ISETP.NE.U32.AND P1, PT, RZ, UR12, PT ;  /* 0x0000000cff007c0c */ /* 0x000fe4000bf25070 */
[----:B------:R-:W-:Y:S02]  /*85860*/  IADD3.X R13, R13, UR8, RZ, P0, !PT ;  /* 0x000000080d0d7c10 */ /* 0x000fe400087fe4ff */
[----:B------:R-:W-:Y:S02]  /*85870*/  IADD3 R8, P2, R8, UR16, RZ ;  /* 0x0000001008087c10 */ /* 0x000fe4000ff5e0ff */
[----:B---3--:R-:W-:Y:S01]  /*85880*/  MOV R4, R14 ;  /* 0x0000000e00047202 */ /* 0x008fe20000000f00 */
[----:B------:R-:W-:Y:S01]  /*85890*/  IMAD.MOV.U32 R5, RZ, RZ, R15 ;  /* 0x000000ffff057224 */ /* 0x000fe200078e000f */
[----:B------:R-:W-:Y:S01]  /*858a0*/  STL [R1+0x253c], R12 ;  /* 0x00253c0c01007387 */ /* 0x000fe20000100800 */
[----:B------:R-:W-:-:S03]  /*858b0*/  IADD3.X R10, R10, UR8, RZ, P2, !PT ;  /* 0x000000080a0a7c10 */ /* 0x000fc600097fe4ff */
[----:B------:R3:W-:Y:S04]  /*858c0*/  STL [R1+0x2538], R13 ;  /* 0x0025380d01007387 */ /* 0x0007e80000100800 */
[----:B------:R-:W-:Y:S04]  /*858d0*/  STL [R1+0x2544], R8 ;  /* 0x0025440801007387 */ /* 0x000fe80000100800 */
[----:B------:R-:W4:Y:S04]  /*858e0*/  LDL.LU R14, [R1+0x25c4] ;  /* 0x0025c400010e7983 */ /* 0x000f280000300800 */
[----:B------:R3:W-:Y:S04]  /*858f0*/  STL [R1+0x2540], R10 ;  /* 0x0025400a01007387 */ /* 0x0007e80000100800 */
[----:B-1----:R-:W4:Y:S04]  /*85900*/  LDL.LU R15, [R1+0x25c0] ;  /* 0x0025c000010f7983 */ /* 0x002f280000300800 */
[----:B------:R1:W-:Y:S02]  /*85910*/  LDGSTS.E [R63+0xec00], desc[UR14][R4.64], P1 ;  /* 0x0ec00000043f7fae */ /* 0x0003e4000892184e */
[----:B-1----:R-:W-:Y:S01]  /*85920*/  MOV R4, R12 ;  /* 0x0000000c00047202 */ /* 0x002fe20000000f00 */
[----:B------:R-:W-:-:S02]  /*85930*/  IMAD.MOV.U32 R5, RZ, RZ, R13 ;  /* 0x000000ffff057224 */ /* 0x000fc400078e000d */
[----:B---3--:R-:W3:Y:S04]  /*85940*/  LDL.LU R13, [R1+0x25c8] ;  /* 0x0025c800010d7983 */ /* 0x008ee80000300800 */
[----:B------:R-:W3:Y:S04]  /*85950*/  LDL.LU R12, [R1+0x25cc] ;  /* 0x0025cc00010c7983 */ /* 0x000ee80000300800 */
[----:B------:R1:W-:Y:S01]  /*85960*/  LDGSTS.E [R63+0xec80], desc[UR14][R4.64], P1 ;  /* 0x0ec80000043f7fae */ /* 0x0003e2000892184e */
[----:B------:R-:W-:Y:S01]  /*85970*/  UISETP.GT.AND UP1, UPT, UR18, 0x7a, UPT ;  /* 0x0000007a1200788c */ /* 0x000fe2000bf24270 */
[----:B-1----:R-:W-:Y:S01]  /*85980*/  IMAD.MOV.U32 R5, RZ, RZ, R10 ;  /* 0x000000ffff057224 */ /* 0x002fe200078e000a */
[----:B------:R-:W-:Y:S01]  /*85990*/  MOV R4, R8 ;  /* 0x0000000800047202 */ /* 0x000fe20000000f00 */
[----:B------:R-:W3:Y:S04]  /*859a0*/  LDL.LU R10, [R1+0x2630] ;  /* 0x00263000010a7983 */ /* 0x000ee80000300800 */
[----:B------:R-:W3:Y:S01]  /*859b0*/  LDL.LU R8, [R1+0x2634] ;  /* 0x0026340001087983 */ /* 0x000ee20000300800 */
[----:B------:R-:W-:-:S03]  /*859c0*/  USEL UR12, URZ, 0x4, !UP1 ;  /* 0x000000043f0c7887 */ /* 0x000fc6000c800000 */
[----:B------:R1:W-:Y:S01]  /*859d0*/  LDGSTS.E [R63+0xed00], desc[UR14][R4.64], P1 ;  /* 0x0ed00000043f7fae */ /* 0x0003e2000892184e */
[----:B------:R-:W-:Y:S01]  /*859e0*/  USEL UR12, UR12, URZ, !UP0 ;  /* 0x0000003f0c0c7287 */ /* 0x000fe2000c000000 */
[----:B--2---:R-:W-:-:S04]  /*859f0*/  IADD3 R9, P0, R9, UR16, RZ ;  /* 0x0000001009097c10 */ /* 0x004fc8000ff1e0ff */
[----:B------:R-:W-:Y:S02]  /*85a00*/  IADD3.X R17, R17, UR8, RZ, P0, !PT ;  /* 0x0000000811117c10 */ /* 0x000fe400087fe4ff */
[----:B-1----:R-:W-:-:S03]  /*85a10*/  MOV R4, R9 ;  /* 0x0000000900047202 */ /* 0x002fc60000000f00 */
[----:B------:R-:W-:Y:S01]  /*85a20*/  IMAD.MOV.U32 R5, RZ, RZ, R17 ;  /* 0x000000ffff057224 */ /* 0x000fe200078e0011 */
[----:B------:R-:W-:-:S04]  /*85a30*/  ISETP.NE.U32.AND P0, PT, RZ, UR12, PT ;  /* 0x0000000cff007c0c */ /* 0x000fc8000bf05070 */
[----:B------:R1:W-:Y:S01]  /*85a40*/  LDGSTS.E [R63+0xed80], desc[UR14][R4.64], P1 ;  /* 0x0ed80000043f7fae */ /* 0x0003e2000892184e */
[----:B------:R-:W-:-:S03]  /*85a50*/  IADD3 R16, P1, R16, UR16, RZ ;  /* 0x0000001010107c10 */ /* 0x000fc6000ff3e0ff */
[----:B------:R-:W-:Y:S04]  /*85a60*/  STL [R1+0x254c], R9 ;  /* 0x00254c0901007387 */ /* 0x000fe80000100800 */
[----:B------:R2:W-:Y:S01]  /*85a70*/  STL [R1+0x2548], R17 ;  /* 0x0025481101007387 */ /* 0x0005e20000100800 */
[----:B------:R-:W-:-:S03]  /*85a80*/  IADD3 R7, P2, R7, UR16, RZ ;  /* 0x0000001007077c10 */ /* 0x000fc6000ff5e0ff */
[----:B--2---:R-:W2:Y:S04]  /*85a90*/  LDL.LU R17, [R1+0x263c] ;  /* 0x00263c0001117983 */ /* 0x004ea80000300800 */
[----:B------:R-:W2:Y:S04]  /*85aa0*/  LDL.LU R9, [R1+0x2644] ;  /* 0x0026440001097983 */ /* 0x000ea80000300800 */
[----:B------:R-:W-:Y:S01]  /*85ab0*/  STL [R1+0x25b4], R16 ;  /* 0x0025b41001007387 */ /* 0x000fe20000100800 */
[----:B----4-:R-:W-:Y:S02]  /*85ac0*/  IADD3.X R18, R18, UR8, RZ, P1, !PT ;  /* 0x0000000812127c10 */ /* 0x010fe40008ffe4ff */
[----:B-1----:R-:W-:-:S02]  /*85ad0*/  MOV R4, R16 ;  /* 0x0000001000047202 */ /* 0x002fc40000000f00 */
[----:B------:R-:W-:Y:S01]  /*85ae0*/  IADD3.X R11, R11, UR8, RZ, P2, !PT ;  /* 0x000000080b0b7c10 */ /* 0x000fe200097fe4ff */
[----:B------:R1:W-:Y:S01]  /*85af0*/  STL [R1+0x25b0], R18 ;  /* 0x0025b01201007387 */ /* 0x0003e20000100800 */
[----:B------:R-:W-:-:S03]  /*85b00*/  IMAD.MOV.U32 R5, RZ, RZ, R18 ;  /* 0x000000ffff057224 */ /* 0x000fc600078e0012 */
[----:B------:R-:W-:Y:S04]  /*85b10*/  STL [R1+0x25bc], R7 ;  /* 0x0025bc0701007387 */ /* 0x000fe80000100800 */
[----:B------:R4:W-:Y:S04]  /*85b20*/  LDGSTS.E [R63+0xf400], desc[UR14][R4.64], P0 ;  /* 0x0f400000043f7fae */ /* 0x0009e8000812184e */
[----:B-1----:R-:W2:Y:S04]  /*85b30*/  LDL.LU R18, [R1+0x2638] ;  /* 0x0026380001127983 */ /* 0x002ea80000300800 */
[----:B------:R1:W-:Y:S04]  /*85b40*/  STL [R1+0x25b8], R11 ;  /* 0x0025b80b01007387 */ /* 0x0003e80000100800 */
[----:B------:R-:W2:Y:S01]  /*85b50*/  LDL.LU R16, [R1+0x2640] ;  /* 0x0026400001107983 */ /* 0x000ea20000300800 */
[----:B----4-:R-:W-:Y:S01]  /*85b60*/  IMAD.MOV.U32 R5, RZ, RZ, R11 ;  /* 0x000000ffff057224 */ /* 0x010fe200078e000b */
[----:B------:R-:W-:-:S02]  /*85b70*/  MOV R4, R7 ;  /* 0x0000000700047202 */ /* 0x000fc40000000f00 */
[----:B-1----:R-:W4:Y:S04]  /*85b80*/  LDL.LU R11, [R1+0x2648] ;  /* 0x00264800010b7983 */ /* 0x002f280000300800 */
[----:B------:R-:W4:Y:S01]  /*85b90*/  LDL.LU R7, [R1+0x264c] ;  /* 0x00264c0001077983 */ /* 0x000f220000300800 */
[----:B------:R-:W-:-:S03]  /*85ba0*/  IADD3 R14, P1, R14, UR16, RZ ;  /* 0x000000100e0e7c10 */ /* 0x000fc6000ff3e0ff */
[----:B------:R1:W-:Y:S01]  /*85bb0*/  LDGSTS.E [R63+0xf480], desc[UR14][R4.64], P0 ;  /* 0x0f480000043f7fae */ /* 0x0003e2000812184e */
[----:B------:R-:W-:-:S03]  /*85bc0*/  IADD3.X R15, R15, UR8, RZ, P1, !PT ;  /* 0x000000080f0f7c10 */ /* 0x000fc60008ffe4ff */
[----:B------:R1:W-:Y:S01]  /*85bd0*/  STL [R1+0x25c4], R14 ;  /* 0x0025c40e01007387 */ /* 0x0003e20000100800 */
[----:B---3--:R-:W-:Y:S02]  /*85be0*/  IADD3 R12, P2, R12, UR16, RZ ;  /* 0x000000100c0c7c10 */ /* 0x008fe4000ff5e0ff */
[----:B-1----:R-:W-:Y:S01]  /*85bf0*/  MOV R4, R14 ;  /* 0x0000000e00047202 */ /* 0x002fe20000000f00 */
[----:B------:R-:W-:Y:S01]  /*85c00*/  IMAD.MOV.U32 R5, RZ, RZ, R15 ;  /* 0x000000ffff057224 */ /* 0x000fe200078e000f */
[----:B------:R-:W-:Y:S01]  /*85c10*/  IADD3.X R13, R13, UR8, RZ, P2, !PT ;  /* 0x000000080d0d7c10 */ /* 0x000fe200097fe4ff */
[----:B------:R1:W-:Y:S04]  /*85c20*/  STL [R1+0x25c0], R15 ;  /* 0x0025c00f01007387 */ /* 0x0003e80000100800 */
[----:B------:R3:W-:Y:S04]  /*85c30*/  LDGSTS.E [R63+0xf500], desc[UR14][R4.64], P0 ;  /* 0x0f500000043f7fae */ /* 0x0007e8000812184e */
[----:B------:R-:W4:Y:S01]  /*85c40*/  LDL.LU R14, [R1+0x16d0] ;  /* 0x0016d000010e7983 */ /* 0x000f220000300800 */
[----:B------:R-:W-:-:S03]  /*85c50*/  UISETP.GT.AND UP1, UPT, UR18, 0x7e, UPT ;  /* 0x0000007e1200788c */ /* 0x000fc6000bf24270 */
[----:B------:R-:W-:Y:S04]  /*85c60*/  STL [R1+0x25cc], R12 ;  /* 0x0025cc0c01007387 */ /* 0x000fe80000100800 */
[----:B------:R1:W-:Y:S01]  /*85c70*/  STL [R1+0x25c8], R13 ;  /* 0x0025c80d01007387 */ /* 0x0003e20000100800 */
[----:B------:R-:W-:Y:S02]  /*85c80*/  IADD3 R8, P3, R8, UR16, RZ ;  /* 0x0000001008087c10 */ /* 0x000fe4000ff7e0ff */
[----:B---3--:R-:W-:Y:S01]  /*85c90*/  MOV R4, R12 ;  /* 0x0000000c00047202 */ /* 0x008fe20000000f00 */
[----:B------:R-:W-:Y:S01]  /*85ca0*/  IMAD.MOV.U32 R5, RZ, RZ, R13 ;  /* 0x000000ffff057224 */ /* 0x000fe200078e000d */
[----:B------:R-:W-:Y:S01]  /*85cb0*/  IADD3.X R10, R10, UR8, RZ, P3, !PT ;  /* 0x000000080a0a7c10 */ /* 0x000fe20009ffe4ff */
[----:B------:R-:W-:Y:S04]  /*85cc0*/  STL [R1+0x2634], R8 ;  /* 0x0026340801007387 */ /* 0x000fe80000100800 */
[----:B-1----:R-:W3:Y:S01]  /*85cd0*/  LDL.LU R15, [R1+0x16cc] ;  /* 0x0016cc00010f7983 */ /* 0x002ee20000300800 */
[----:B------:R-:W-:-:S03]  /*85ce0*/  USEL UR12, URZ, 0x4, !UP1 ;  /* 0x000000043f0c7887 */ /* 0x000fc6000c800000 */
[----:B------:R1:W-:Y:S04]  /*85cf0*/  LDGSTS.E [R63+0xf580], desc[UR14][R4.64], P0 ;  /* 0x0f580000043f7fae */ /* 0x0003e8000812184e */
[----:B------:R1:W-:Y:S04]  /*85d00*/  STL [R1+0x2630], R10 ;  /* 0x0026300a01007387 */ /* 0x0003e80000100800 */
[----:B------:R-:W3:Y:S01]  /*85d10*/  LDL.LU R13, [R1+0x16d4] ;  /* 0x0016d400010d7983 */ /* 0x000ee20000300800 */
[----:B------:R-:W-:Y:S01]  /*85d20*/  USEL UR12, UR12, URZ, !UP0 ;  /* 0x0000003f0c0c7287 */ /* 0x000fe2000c000000 */
[----:B-1----:R-:W-:-:S02]  /*85d30*/  IMAD.MOV.U32 R5, RZ, RZ, R10 ;  /* 0x000000ffff057224 */ /* 0x002fc400078e000a */
[----:B------:R-:W3:Y:S01]  /*85d40*/  LDL.LU R10, [R1+0x16d8] ;  /* 0x0016d800010a7983 */ /* 0x000ee20000300800 */
[----:B------:R-:W-:-:S03]  /*85d50*/  MOV R4, R8 ;  /* 0x0000000800047202 */ /* 0x000fc60000000f00 */
[----:B------:R-:W3:Y:S04]  /*85d60*/  LDL.LU R12, [R1+0x16dc] ;  /* 0x0016dc00010c7983 */ /* 0x000ee80000300800 */
[----:B------:R-:W3:Y:S01]  /*85d70*/  LDL.LU R8, [R1+0x16e0] ;  /* 0x0016e00001087983 */ /* 0x000ee20000300800 */
[----:B------:R-:W-:-:S13]  /*85d80*/  ISETP.NE.U32.AND P1, PT, RZ, UR12, PT ;  /* 0x0000000cff007c0c */ /* 0x000fda000bf25070 */
[----:B------:R1:W-:Y:S01]  /*85d90*/  LDGSTS.E [R63+0xfc00], desc[UR14][R4.64], P1 ;  /* 0x0fc00000043f7fae */ /* 0x0003e2000892184e */
[----:B--2---:R-:W-:Y:S02]  /*85da0*/  IADD3 R17, P0, R17, UR16, RZ ;  /* 0x0000001011117c10 */ /* 0x004fe4000ff1e0ff */
[----:B------:R-:W-:Y:S02]  /*85db0*/  IADD3 R9, P2, R9, UR16, RZ ;  /* 0x0000001009097c10 */ /* 0x000fe4000ff5e0ff */
[----:B-1----:R-:W-:Y:S01]  /*85dc0*/  MOV R4, R17 ;  /* 0x0000001100047202 */ /* 0x002fe20000000f00 */
[----:B------:R-:W-:Y:S01]  /*85dd0*/  STL [R1+0x263c], R17 ;  /* 0x00263c1101007387 */ /* 0x000fe20000100800 */
[----:B------:R-:W-:Y:S02]  /*85de0*/  IADD3.X R18, R18, UR8, RZ, P0, !PT ;  /* 0x0000000812127c10 */ /* 0x000fe400087fe4ff */
[----:B------:R-:W-:-:S03]  /*85df0*/  IADD3.X R16, R16, UR8, RZ, P2, !PT ;  /* 0x0000000810107c10 */ /* 0x000fc600097fe4ff */
[----:B------:R-:W-:Y:S01]  /*85e00*/  IMAD.MOV.U32 R5, RZ, RZ, R18 ;  /* 0x000000ffff057224 */ /* 0x000fe200078e0012 */
[----:B------:R-:W-:Y:S04]  /*85e10*/  STL [R1+0x2638], R18 ;  /* 0x0026381201007387 */ /* 0x000fe80000100800 */
[----:B------:R1:W-:Y:S04]  /*85e20*/  STL [R1+0x2644], R9 ;  /* 0x0026440901007387 */ /* 0x0003e80000100800 */
[----:B------:R2:W-:Y:S01]  /*85e30*/  LDGSTS.E [R63+0xfc80], desc[UR14][R4.64], P1 ;  /* 0x0fc80000043f7fae */ /* 0x0005e2000892184e */
[----:B----4-:R-:W-:-:S03]  /*85e40*/  IADD3 R7, P0, R7, UR16, RZ ;  /* 0x0000001007077c10 */ /* 0x010fc6000ff1e0ff */
[----:B------:R-:W-:Y:S01]  /*85e50*/  STL [R1+0x2640], R16 ;  /* 0x0026401001007387 */ /* 0x000fe20000100800 */
[----:B------:R-:W-:Y:S02]  /*85e60*/  IADD3.X R11, R11, UR8, RZ, P0, !PT ;  /* 0x000000080b0b7c10 */ /* 0x000fe400087fe4ff */
[----:B--2---:R-:W-:Y:S01]  /*85e70*/  MOV R4, R9 ;  /* 0x0000000900047202 */ /* 0x004fe20000000f00 */
[----:B------:R-:W-:Y:S01]  /*85e80*/  IMAD.MOV.U32 R5, RZ, RZ, R16 ;  /* 0x000000ffff057224 */ /* 0x000fe200078e0010 */
[----:B-1----:R-:W2:Y:S04]  /*85e90*/  LDL.LU R9, [R1+0x16e8] ;  /* 0x0016e80001097983 */ /* 0x002ea80000300800 */
[----:B------:R-:W-:Y:S04]  /*85ea0*/  STL [R1+0x264c], R7 ;  /* 0x00264c0701007387 */ /* 0x000fe80000100800 */
[----:B------:R1:W-:Y:S04]  /*85eb0*/  STL [R1+0x2648], R11 ;  /* 0x0026480b01007387 */ /* 0x0003e80000100800 */
[----:B------:R4:W-:Y:S02]  /*85ec0*/  LDGSTS.E [R63+0xfd00], desc[UR14][R4.64], P1 ;  /* 0x0fd00000043f7fae */ /* 0x0009e4000892184e */
[----:B----4-:R-:W-:-:S02]  /*85ed0*/  IMAD.MOV.U32 R5, RZ, RZ, R11 ;  /* 0x000000ffff057224 */ /* 0x010fc400078e000b */
[----:B-1----:R-:W4:Y:S01]  /*85ee0*/  LDL.LU R11, [R1+0x16e4] ;  /* 0x0016e400010b7983 */ /* 0x002f220000300800 */
[----:B------:R-:W-:Y:S01]  /*85ef0*/  UISETP.GT.AND UP1, UPT, UR18, 0x3, UPT ;  /* 0x000000031200788c */ /* 0x000fe2000bf24270 */
[----:B------:R-:W-:Y:S02]  /*85f00*/  MOV R4, R7 ;  /* 0x0000000700047202 */ /* 0x000fe40000000f00 */
[----:B------:R-:W4:Y:S04]  /*85f10*/  LDL.LU R18, [R1+0x1750] ;  /* 0x0017500001127983 */ /* 0x000f280000300800 */
[----:B------:R-:W4:Y:S01]  /*85f20*/  LDL.LU R7, [R1+0x1758] ;  /* 0x0017580001077983 */ /* 0x000f220000300800 */
[----:B------:R-:W-:-:S03]  /*85f30*/  USEL UR12, URZ, 0x4, !UP1 ;  /* 0x000000043f0c7887 */ /* 0x000fc6000c800000 */
[----:B------:R1:W-:Y:S01]  /*85f40*/  LDGSTS.E [R63+0xfd80], desc[UR14][R4.64], P1 ;  /* 0x0fd80000043f7fae */ /* 0x0003e2000892184e */
[----:B------:R-:W-:Y:S01]  /*85f50*/  USEL UR12, UR12, URZ, !UP0 ;  /* 0x0000003f0c0c7287 */ /* 0x000fe2000c000000 */
[----:B------:R-:W-:-:S05]  /*85f60*/  IADD3 R14, P1, R14, UR16, RZ ;  /* 0x000000100e0e7c10 */ /* 0x000fca000ff3e0ff */
[----:B------:R-:W-:Y:S02]  /*85f70*/  ISETP.NE.U32.AND P0, PT, RZ, UR12, PT ;  /* 0x0000000cff007c0c */ /* 0x000fe4000bf05070 */
[----:B---3--:R-:W-:Y:S02]  /*85f80*/  IADD3.X R15, R15, UR8, RZ, P1, !PT ;  /* 0x000000080f0f7c10 */ /* 0x008fe40008ffe4ff */
[----:B-1----:R-:W-:Y:S01]  /*85f90*/  LOP3.LUT R4, R6, 0x60, RZ, 0x3c, !PT ;  /* 0x0000006006047812 */ /* 0x002fe200078e3cff */
[----:B------:R-:W-:Y:S04]  /*85fa0*/  STL [R1+0x16d0], R14 ;  /* 0x0016d00e01007387 */ /* 0x000fe80000100800 */
[----:B------:R-:W-:Y:S01]  /*85fb0*/  STL [R1+0x16cc], R15 ;  /* 0x0016cc0f01007387 */ /* 0x000fe20000100800 */
[----:B------:R-:W-:-:S02]  /*85fc0*/  IADD3 R10, P1, R10, UR16, RZ ;  /* 0x000000100a0a7c10 */ /* 0x000fc4000ff3e0ff */
[----:B------:R-:W-:Y:S01]  /*85fd0*/  IADD3 R72, R4, UR13, RZ ;  /* 0x0000000d04487c10 */ /* 0x000fe2000fffe0ff */
[----:B------:R-:W-:Y:S01]  /*85fe0*/  IMAD.MOV.U32 R4, RZ, RZ, R14 ;  /* 0x000000ffff047224 */ /* 0x000fe200078e000e */
[----:B------:R-:W-:Y:S01]  /*85ff0*/  MOV R5, R15 ;  /* 0x0000000f00057202 */ /* 0x000fe20000000f00 */
[----:B------:R-:W3:Y:S01]  /*86000*/  LDL.LU R19, [R1+0x174c] ;  /* 0x00174c0001137983 */ /* 0x000ee20000300800 */
[----:B------:R-:W-:Y:S02]  /*86010*/  IADD3.X R13, R13, UR8, RZ, P1, !PT ;  /* 0x000000080d0d7c10 */ /* 0x000fe40008ffe4ff */
[----:B------:R-:W-:Y:S01]  /*86020*/  IADD3 R8, P2, R8, UR16, RZ ;  /* 0x0000001008087c10 */ /* 0x000fe2000ff5e0ff */
[----:B------:R-:W3:Y:S04]  /*86030*/  LDL.LU R17, [R1+0x1754] ;  /* 0x0017540001117983 */ /* 0x000ee80000300800 */
[----:B------:R1:W-:Y:S04]  /*86040*/  STL [R1+0x16d8], R10 ;  /* 0x0016d80a01007387 */ /* 0x0003e80000100800 */
[----:B------:R1:W-:Y:S01]  /*86050*/  LDGSTS.E [R72+0x600], desc[UR14][R4.64], P0 ;  /* 0x0060000004487fae */ /* 0x0003e2000812184e */
[----:B------:R-:W-:-:S03]  /*86060*/  IADD3.X R12, R12, UR8, RZ, P2, !PT ;  /* 0x000000080c0c7c10 */ /* 0x000fc600097fe4ff */
[----:B------:R-:W-:Y:S04]  /*86070*/  STL [R1+0x16d4], R13 ;  /* 0x0016d40d01007387 */ /* 0x000fe80000100800 */
[----:B------:R1:W-:Y:S02]  /*86080*/  STL [R1+0x16e0], R8 ;  /* 0x0016e00801007387 */ /* 0x0003e40000100800 */
[----:B-1----:R-:W-:Y:S02]  /*86090*/  IMAD.MOV.U32 R4, RZ, RZ, R10 ;  /* 0x000000ffff047224 */ /* 0x002fe400078e000a */
[----:B------:R-:W3:Y:S04]  /*860a0*/  LDL.LU R10, [R1+0x1760] ;  /* 0x00176000010a7983 */ /* 0x000ee80000300800 */
[----:B------:R1:W-:Y:S04]  /*860b0*/  STL [R1+0x16dc], R12 ;  /* 0x0016dc0c01007387 */ /* 0x0003e80000100800 */
[----:B------:R-:W3:Y:S01]  /*860c0*/  LDL.LU R16, [R1+0x175c] ;  /* 0x00175c0001107983 */ /* 0x000ee20000300800 */
[----:B------:R-:W-:-:S03]  /*860d0*/  MOV R5, R13 ;  /* 0x0000000d00057202 */ /* 0x000fc60000000f00 */
[----:B------:R-:W3:Y:S04]  /*860e0*/  LDL.LU R15, [R1+0x1764] ;  /* 0x00176400010f7983 */ /* 0x000ee80000300800 */
[----:B------:R1:W-:Y:S02]  /*860f0*/  LDGSTS.E [R72+0x680], desc[UR14][R4.64], P0 ;  /* 0x0068000004487fae */ /* 0x0003e4000812184e */
[----:B-1----:R-:W-:Y:S02]  /*86100*/  IMAD.MOV.U32 R4, RZ, RZ, R8 ;  /* 0x000000ffff047224 */ /* 0x002fe400078e0008 */
[----:B------:R-:W3:Y:S01]  /*86110*/  LDL.LU R8, [R1+0x1768] ;  /* 0x0017680001087983 */ /* 0x000ee20000300800 */
[----:B------:R-:W-:-:S03]  /*86120*/  MOV R5, R12 ;  /* 0x0000000c00057202 */ /* 0x000fc60000000f00 */
[----:B------:R-:W3:Y:S04]  /*86130*/  LDL.LU R14, [R1+0x17cc] ;  /* 0x0017cc00010e7983 */ /* 0x000ee80000300800 */
[----:B------:R-:W3:Y:S04]  /*86140*/  LDL.LU R12, [R1+0x17d0] ;  /* 0x0017d000010c7983 */ /* 0x000ee80000300800 */
[----:B------:R1:W-:Y:S01]  /*86150*/  LDGSTS.E [R72+0x700], desc[UR14][R4.64], P0 ;  /* 0x0070000004487fae */ /* 0x0003e2000812184e */
[----:B--2---:R-:W-:-:S05]  /*86160*/  IADD3 R9, P1, R9, UR16, RZ ;  /* 0x0000001009097c10 */ /* 0x004fca000ff3e0ff */
[----:B------:R-:W-:Y:S01]  /*86170*/  STL [R1+0x16e8], R9 ;  /* 0x0016e80901007387 */ /* 0x000fe20000100800 */
[----:B-1----:R-:W-:Y:S01]  /*86180*/  IMAD.MOV.U32 R4, RZ, RZ, R9 ;  /* 0x000000ffff047224 */ /* 0x002fe200078e0009 */
[----:B----4-:R-:W-:-:S05]  /*86190*/  IADD3.X R11, R11, UR8, RZ, P1, !PT ;  /* 0x000000080b0b7c10 */ /* 0x010fca0008ffe4ff */
[----:B------:R1:W-:Y:S04]  /*861a0*/  STL [R1+0x16e4], R11 ;  /* 0x0016e40b01007387 */ /* 0x0003e80000100800 */
[----:B------:R-:W2:Y:S04]  /*861b0*/  LDL.LU R13, [R1+0x17d4] ;  /* 0x0017d400010d7983 */ /* 0x000ea80000300800 */
[----:B------:R-:W4:Y:S01]  /*861c0*/  LDL.LU R6, [R1+0x17d8] ;  /* 0x0017d80001067983 */ /* 0x000f220000300800 */
[----:B------:R-:W-:Y:S01]  /*861d0*/  MOV R5, R11 ;  /* 0x0000000b00057202 */ /* 0x000fe20000000f00 */
[----:B------:R-:W-:-:S02]  /*861e0*/  UISETP.GT.AND UP1, UPT, UR18, 0x7, UPT ;  /* 0x000000071200788c */ /* 0x000fc4000bf24270 */
[----:B-1----:R-:W2:Y:S04]  /*861f0*/  LDL.LU R11, [R1+0x17dc] ;  /* 0x0017dc00010b7983 */ /* 0x002ea80000300800 */
[----:B------:R-:W2:Y:S01]  /*86200*/  LDL.LU R9, [R1+0x17e0] ;  /* 0x0017e00001097983 */ /* 0x000ea20000300800 */
[----:B------:R-:W-:-:S03]  /*86210*/  USEL UR12, URZ, 0x4, !UP1 ;  /* 0x000000043f0c7887 */ /* 0x000fc6000c800000 */
[----:B------:R1:W-:Y:S01]  /*86220*/  LDGSTS.E [R72+0x780], desc[UR14][R4.64], P0 ;  /* 0x0078000004487fae */ /* 0x0003e2000812184e */
[----:B------:R-:W-:Y:S01]  /*86230*/  USEL UR12, UR12, URZ, !UP0 ;  /* 0x0000003f0c0c7287 */ /* 0x000fe2000c000000 */
[----:B------:R-:W-:-:S05]  /*86240*/  IADD3 R18, P1, R18, UR16, RZ ;  /* 0x0000001012127c10 */ /* 0x000fca000ff3e0ff */
[----:B------:R-:W-:Y:S02]  /*86250*/  ISETP.NE.U32.AND P0, PT, RZ, UR12, PT ;  /* 0x0000000cff007c0c */ /* 0x000fe4000bf05070 */
[----:B---3--:R-:W-:Y:S02]  /*86260*/  IADD3.X R19, R19, UR8, RZ, P1, !PT ;  /* 0x0000000813137c10 */ /* 0x008fe40008ffe4ff */
[----:B------:R-:W-:Y:S01]  /*86270*/  IADD3 R7, P2, R7, UR16, RZ ;  /* 0x0000001007077c10 */ /* 0x000fe2000ff5e0ff */
[----:B-1----:R-:W-:Y:S01]  /*86280*/  IMAD.MOV.U32 R4, RZ, RZ, R18 ;  /* 0x000000ffff047224 */ /* 0x002fe200078e0012 */
[----:B------:R-:W-:Y:S02]  /*86290*/  MOV R5, R19 ;  /* 0x0000001300057202 */ /* 0x000fe40000000f00 */
[----:B------:R-:W-:Y:S01]  /*862a0*/  IADD3.X R17, R17, UR8, RZ, P2, !PT ;  /* 0x0000000811117c10 */ /* 0x000fe200097fe4ff */
[----:B------:R-:W-:Y:S04]  /*862b0*/  STL [R1+0x1750], R18 ;  /* 0x0017501201007387 */ /* 0x000fe80000100800 */
[----:B------:R-:W-:Y:S04]  /*862c0*/  STL [R1+0x174c], R19 ;  /* 0x00174c1301007387 */ /* 0x000fe80000100800 */
[----:B------:R1:W-:Y:S04]  /*862d0*/  STL [R1+0x1758], R7 ;  /* 0x0017580701007387 */ /* 0x0003e80000100800 */
[----:B------:R3:W-:Y:S04]  /*862e0*/  LDGSTS.E [R72+0xe00], desc[UR14][R4.64], P0 ;  /* 0x00e0000004487fae */ /* 0x0007e8000812184e */
[----:B------:R-:W-:Y:S01]  /*862f0*/  STL [R1+0x1754], R17 ;  /* 0x0017541101007387 */ /* 0x000fe20000100800 */
[----:B------:R-:W-:-:S04]  /*86300*/  IADD3 R10, P1, R10, UR16, RZ ;  /* 0x000000100a0a7c10 */ /* 0x000fc8000ff3e0ff */
[----:B------:R-:W-:Y:S01]  /*86310*/  IADD3.X R16, R16, UR8, RZ, P1, !PT ;  /* 0x0000000810107c10 */ /* 0x000fe20008ffe4ff */
[----:B---3--:R-:W-:Y:S01]  /*86320*/  IMAD.MOV.U32 R4, RZ, RZ, R7 ;  /* 0x000000ffff047224 */ /* 0x008fe200078e0007 */
[----:B------:R-:W-:Y:S01]  /*86330*/  MOV R5, R17 ;  /* 0x0000001100057202 */ /* 0x000fe20000000f00 */
[----:B-1----:R-:W3:Y:S04]  /*86340*/  LDL.LU R7, [R1+0x17e8] ;  /* 0x0017e80001077983 */ /* 0x002ee80000300800 */
[----:B------:R1:W-:Y:S04]  /*86350*/  STL [R1+0x1760], R10 ;  /* 0x0017600a01007387 */ /* 0x0003e80000100800 */
[----:B------:R-:W-:Y:S04]  /*86360*/  STL [R1+0x175c], R16 ;  /* 0x00175c1001007387 */ /* 0x000fe80000100800 */
[----:B------:R1:W-:Y:S01]  /*86370*/  LDGSTS.E [R72+0xe80], desc[UR14][R4.64], P0 ;  /* 0x00e8000004487fae */ /* 0x0003e2000812184e */
[----:B------:R-:W-:-:S04]  /*86380*/  UISETP.GT.AND UP1, UPT, UR18, 0xb, UPT ;  /* 0x0000000b1200788c */ /* 0x000fc8000bf24270 */
[----:B------:R-:W-:Y:S01]  /*86390*/  USEL UR12, URZ, 0x4, !UP1 ;  /* 0x000000043f0c7887 */ /* 0x000fe2000c800000 */
[----:B-1----:R-:W-:Y:S02]  /*863a0*/  IMAD.MOV.U32 R4, RZ, RZ, R10 ;  /* 0x000000ffff047224 */ /* 0x002fe400078e000a */
[----:B------:R-:W3:Y:S01]  /*863b0*/  LDL.LU R10, [R1+0x17e4] ;  /* 0x0017e400010a7983 */ /* 0x000ee20000300800 */
[----:B------:R-:W-:Y:S01]  /*863c0*/  IADD3 R8, P2, R8, UR16, RZ ;  /* 0x0000001008087c10 */ /* 0x000fe2000ff5e0ff */
[----:B------:R-:W-:Y:S01]  /*863d0*/  USEL UR12, UR12, URZ, !UP0 ;  /* 0x0000003f0c0c7287 */ /* 0x000fe2000c000000 */
[----:B------:R-:W-:Y:S02]  /*863e0*/  MOV R5, R16 ;  /* 0x0000001000057202 */ /* 0x000fe40000000f00 */
[----:B------:R-:W-:Y:S02]  /*863f0*/  IADD3.X R15, R15, UR8, RZ, P2, !PT ;  /* 0x000000080f0f7c10 */ /* 0x000fe400097fe4ff */
[----:B------:R-:W-:Y:S01]  /*86400*/  IADD3 R12, P3, R12, UR16, RZ ;  /* 0x000000100c0c7c10 */ /* 0x000fe2000ff7e0ff */
[----:B------:R1:W-:Y:S01]  /*86410*/  LDGSTS.E [R72+0xf00], desc[UR14][R4.64], P0 ;  /* 0x00f0000004487fae */ /* 0x0003e2000812184e */
[----:B------:R-:W-:-:S02]  /*86420*/  ISETP.NE.U32.AND P1, PT, RZ, UR12, PT ;  /* 0x0000000cff007c0c */ /* 0x000fc4000bf25070 */
[----:B------:R-:W-:Y:S01]  /*86430*/  IADD3.X R14, R14, UR8, RZ, P3, !PT ;  /* 0x000000080e0e7c10 */ /* 0x000fe20009ffe4ff */
[----:B------:R1:W-:Y:S04]  /*86440*/  STL [R1+0x1768], R8 ;  /* 0x0017680801007387 */ /* 0x0003e80000100800 */
[----:B------:R-:W-:Y:S04]  /*86450*/  STL [R1+0x1764], R15 ;  /* 0x0017640f01007387 */ /* 0x000fe80000100800 */
[----:B------:R1:W-:Y:S04]  /*86460*/  STL [R1+0x17d0], R12 ;  /* 0x0017d00c01007387 */ /* 0x0003e80000100800 */
[----:B------:R-:W3:Y:S01]  /*86470*/  LDL.LU R18, [R1+0x1850] ;  /* 0x0018500001127983 */ /* 0x000ee20000300800 */
[----:B-1----:R-:W-:Y:S01]  /*86480*/  IMAD.MOV.U32 R4, RZ, RZ, R8 ;  /* 0x000000ffff047224 */ /* 0x002fe200078e0008 */
[----:B------:R-:W-:-:S02]  /*86490*/  MOV R5, R15 ;  /* 0x0000000f00057202 */ /* 0x000fc40000000f00 */
[----:B------:R-:W-:Y:S04]  /*864a0*/  STL [R1+0x17cc], R14 ;  /* 0x0017cc0e01007387 */ /* 0x000fe80000100800 */
[----:B------:R-:W3:Y:S04]  /*864b0*/  LDL.LU R8, [R1+0x1858] ;  /* 0x0018580001087983 */ /* 0x000ee80000300800 */
[----:B------:R-:W3:Y:S04]  /*864c0*/  LDL.LU R19, [R1+0x184c] ;  /* 0x00184c0001137983 */ /* 0x000ee80000300800 */
[----:B------:R1:W-:Y:S02]  /*864d0*/  LDGSTS.E [R72+0xf80], desc[UR14][R4.64], P0 ;  /* 0x00f8000004487fae */ /* 0x0003e4000812184e */
[----:B-1----:R-:W-:Y:S01]  /*864e0*/  IMAD.MOV.U32 R4, RZ, RZ, R12 ;  /* 0x000000ffff047224 */ /* 0x002fe200078e000c */
[----:B------:R-:W-:Y:S01]  /*864f0*/  MOV R5, R14 ;  /* 0x0000000e00057202 */ /* 0x000fe20000000f00 */
[----:B------:R-:W3:Y:S04]  /*86500*/  LDL.LU R12, [R1+0x1854] ;  /* 0x00185400010c7983 */ /* 0x000ee80000300800 */
[----:B------:R1:W-:Y:S01]  /*86510*/  LDGSTS.E [R72+0x1600], desc[UR14][R4.64], P1 ;  /* 0x0160000004487fae */ /* 0x0003e2000892184e */
[----:B----4-:R-:W-:-:S04]  /*86520*/  IADD3 R6, P0, R6, UR16, RZ ;  /* 0x0000001006067c10 */ /* 0x010fc8000ff1e0ff */
[----:B--2---:R-:W-:Y:S01]  /*86530*/  IADD3.X R13, R13, UR8, RZ, P0, !PT ;  /* 0x000000080d0d7c10 */ /* 0x004fe200087fe4ff */
[----:B------:R2:W-:Y:S01]  /*86540*/  STL [R1+0x17d8], R6 ;  /* 0x0017d80601007387 */ /* 0x0005e20000100800 */
[----:B-1----:R-:W-:Y:S01]  /*86550*/  IMAD.MOV.U32 R4, RZ, RZ, R6 ;  /* 0x000000ffff047224 */ /* 0x002fe200078e0006 */
[----:B------:R-:W-:Y:S02]  /*86560*/  IADD3 R9, P2, R9, UR16, RZ ;  /* 0x0000001009097c10 */ /* 0x000fe4000ff5e0ff */
[----:B------:R-:W-:Y:S01]  /*86570*/  MOV R5, R13 ;  /* 0x0000000d00057202 */ /* 0x000fe20000000f00 */
[----:B------:R-:W-:Y:S04]  /*86580*/  STL [R1+0x17d4], R13 ;  /* 0x0017d40d01007387 */ /* 0x000fe80000100800 */
[----:B------:R1:W-:Y:S01]  /*86590*/  STL [R1+0x17e0], R9 ;  /* 0x0017e00901007387 */ /* 0x0003e20000100800 */
[----:B------:R-:W-:-:S03]  /*865a0*/  IADD3.X R11, R11, UR8, RZ, P2, !PT ;  /* 0x000000080b0b7c10 */ /* 0x000fc600097fe4ff */
[----:B--2---:R-:W2:Y:S04]  /*865b0*/  LDL.LU R6, [R1+0x1860] ;  /* 0x0018600001067983 */ /* 0x004ea80000300800 */
[----:B------:R4:W-:Y:S04]  /*865c0*/  LDGSTS.E [R72+0x1680], desc[UR14][R4.64], P1 ;  /* 0x0168000004487fae */ /* 0x0009e8000892184e */
[----:B------:R-:W-:Y:S01]  /*865d0*/  STL [R1+0x17dc], R11 ;  /* 0x0017dc0b01007387 */ /* 0x000fe20000100800 */
[----:B----4-:R-:W-:-:S03]  /*865e0*/  IMAD.MOV.U32 R4, RZ, RZ, R9 ;  /* 0x000000ffff047224 */ /* 0x010fc600078e0009 */
[----:B-1----:R-:W4:Y:S04]  /*865f0*/  LDL.LU R9, [R1+0x185c] ;  /* 0x00185c0001097983 */ /* 0x002f280000300800 */
[----:B------:R-:W4:Y:S04]  /*86600*/  LDL.LU R13, [R1+0x1868] ;  /* 0x00186800010d7983 */ /* 0x000f280000300800 */
[----:B------:R-:W4:Y:S01]  /*86610*/  LDL.LU R16, [R1+0x18d0] ;  /* 0x0018d00001107983 */ /* 0x000f220000300800 */
[----:B------:R-:W-:Y:S01]  /*86620*/  UISETP.GT.AND UP1, UPT, UR18, 0xf, UPT ;  /* 0x0000000f1200788c */ /* 0x000fe2000bf24270 */
[----:B------:R-:W-:-:S02]  /*86630*/  MOV R5, R11 ;  /* 0x0000000b00057202 */ /* 0x000fc40000000f00 */
[----:B---3--:R-:W-:Y:S01]  /*86640*/  IADD3 R7, P0, R7, UR16, RZ ;  /* 0x0000001007077c10 */ /* 0x008fe2000ff1e0ff */
[----:B------:R-:W-:Y:S02]  /*86650*/  USEL UR12, URZ, 0x4, !UP1 ;  /* 0x000000043f0c7887 */ /* 0x000fe4000c800000 */
[----:B------:R1:W-:Y:S04]  /*86660*/  LDGSTS.E [R72+0x1700], desc[UR14][R4.64], P1 ;  /* 0x0170000004487fae */ /* 0x0003e8000892184e */
[----:B------:R-:W-:Y:S01]  /*86670*/  STL [R1+0x17e8], R7 ;  /* 0x0017e80701007387 */ /* 0x000fe20000100800 */
[----:B------:R-:W-:-:S05]  /*86680*/  IADD3.X R10, R10, UR8, RZ, P0, !PT ;  /* 0x000000080a0a7c10 */ /* 0x000fca00087fe4ff */
[----:B------:R3:W-:Y:S04]  /*86690*/  STL [R1+0x17e4], R10 ;  /* 0x0017e40a01007387 */ /* 0x0007e80000100800 */
[----:B------:R-:W4:Y:S01]  /*866a0*/  LDL.LU R15, [R1+0x1864] ;  /* 0x00186400010f7983 */ /* 0x000f220000300800 */
[----:B------:R-:W-:Y:S01]  /*866b0*/  USEL UR12, UR12, URZ, !UP0 ;  /* 0x0000003f0c0c7287 */ /* 0x000fe2000c000000 */
[----:B-1----:R-:W-:Y:S01]  /*866c0*/  IMAD.MOV.U32 R4, RZ, RZ, R7 ;  /* 0x000000ffff047224 */ /* 0x002fe200078e0007 */
[----:B------:R-:W-:Y:S01]  /*866d0*/  MOV R5, R10 ;  /* 0x0000000a00057202 */ /* 0x000fe20000000f00 */
[----:B------:R-:W4:Y:S04]  /*866e0*/  LDL.LU R17, [R1+0x18cc] ;  /* 0x0018cc0001117983 */ /* 0x000f280000300800 */
[----:B------:R-:W4:Y:S01]  /*866f0*/  LDL.LU R14, [R1+0x18d4] ;  /* 0x0018d400010e7983 */ /* 0x000f220000300800 */
[----:B------:R-:W-:-:S03]  /*86700*/  ISETP.NE.U32.AND P0, PT, RZ, UR12, PT ;  /* 0x0000000cff007c0c */ /* 0x000fc6000bf05070 */
[----:B------:R1:W-:Y:S04]  /*86710*/  LDGSTS.E [R72+0x1780], desc[UR14][R4.64], P1 ;  /* 0x0178000004487fae */ /* 0x0003e8000892184e */
[----:B---3--:R-:W3:Y:S01]  /*86720*/  LDL.LU R10, [R1+0x18d8] ;  /* 0x0018d800010a7983 */ /* 0x008ee20000300800 */
[----:B------:R-:W-:-:S03]  /*86730*/  IADD3 R18, P1, R18, UR16, RZ ;  /* 0x0000001012127c10 */ /* 0x000fc6000ff3e0ff */
[----:B------:R-:W3:Y:S04]  /*86740*/  LDL.LU R11, [R1+0x18dc] ;  /* 0x0018dc00010b7983 */ /* 0x000ee80000300800 */
[----:B------:R-:W3:Y:S01]  /*86750*/  LDL.LU R7, [R1+0x18e0] ;  /* 0x0018e00001077983 */ /* 0x000ee20000300800 */
[----:B------:R-:W-:Y:S02]  /*86760*/  IADD3.X R19, R19, UR8, RZ, P1, !PT ;  /* 0x0000000813137c10 */ /* 0x000fe40008ffe4ff */
[----:B------:R-:W-:Y:S01]  /*86770*/  IADD3 R8, P2, R8, UR16, RZ ;  /* 0x0000001008087c10 */ /* 0x000fe2000ff5e0ff */
[----:B-1----:R-:W-:Y:S01]  /*86780*/  IMAD.MOV.U32 R4, RZ, RZ, R18 ;  /* 0x000000ffff047224 */ /* 0x002fe200078e0012 */
[----:B------:R-:W-:Y:S01]  /*86790*/  MOV R5, R19 ;  /* 0x0000001300057202 */ /* 0x000fe20000000f00 */
[----:B------:R-:W-:Y:S04]  /*867a0*/  STL [R1+0x1850], R18 ;  /* 0x0018501201007387 */ /* 0x000fe80000100800 */
[----:B------:R-:W-:Y:S04]  /*867b0*/  STL [R1+0x184c], R19 ;  /* 0x00184c1301007387 */ /* 0x000fe80000100800 */
[----:B------:R1:W-:Y:S04]  /*867c0*/  STL [R1+0x1858], R8 ;  /* 0x0018580801007387 */ /* 0x0003e80000100800 */
[----:B------:R1:W-:Y:S01]  /*867d0*/  LDGSTS.E [R72+0x1e00], desc[UR14][R4.64], P0 ;  /* 0x01e0000004487fae */ /* 0x0003e2000812184e */
[----:B------:R-:W-:Y:S01]  /*867e0*/  IADD3.X R12, R12, UR8, RZ, P2, !PT ;  /* 0x000000080c0c7c10 */ /* 0x000fe200097fe4ff */
[----:B-1----:R-:W-:-:S03]  /*867f0*/  IMAD.MOV.U32 R4, RZ, RZ, R8 ;  /* 0x000000ffff047224 */ /* 0x002fc600078e0008 */
[----:B------:R-:W-:Y:S01]  /*86800*/  MOV R5, R12 ;  /* 0x0000000c00057202 */ /* 0x000fe20000000f00 */
[----:B------:R-:W-:Y:S04]  /*86810*/  STL [R1+0x1854], R12 ;  /* 0x0018540c01007387 */ /* 0x000fe80000100800 */
[----:B------:R-:W3:Y:S04]  /*86820*/  LDL.LU R8, [R1+0x18e8] ;  /* 0x0018e80001087983 */ /* 0x000ee80000300800 */
[----:B------:R1:W-:Y:S01]  /*86830*/  LDGSTS.E [R72+0x1e80], desc[UR14][R4.64], P0 ;  /* 0x01e8000004487fae */ /* 0x0003e2000812184e */
[----:B--2---:R-:W-:-:S05]  /*86840*/  IADD3 R6, P1, R6, UR16, RZ ;  /* 0x0000001006067c10 */ /* 0x004fca000ff3e0ff */
[----:B------:R-:W-:Y:S01]  /*86850*/  STL [R1+0x1860], R6 ;  /* 0x0018600601007387 */ /* 0x000fe20000100800 */
[----:B----4-:R-:W-:-:S04]  /*86860*/  IADD3.X R9, R9, UR8, RZ, P1, !PT ;  /* 0x0000000809097c10 */ /* 0x010fc80008ffe4ff */
[----:B-1----:R-:W-:Y:S01]  /*86870*/  MOV R5, R9 ;  /* 0x0000000900057202 */ /* 0x002fe20000000f00 */
[----:B------:R1:W-:Y:S04]  /*86880*/  STL [R1+0x185c], R9 ;  /* 0x00185c0901007387 */ /* 0x0003e80000100800 */
[----:B-1----:R-:W2:Y:S01]  /*86890*/  LDL.LU R9, [R1+0x18e4] ;  /* 0x0018e40001097983 */ /* 0x002ea20000300800 */
        /* <DEDUP_REMOVED lines=12> */
[----:B------:R-:W-:-:S04]  /*86960*/  IADD3.X R15, R15, UR8, RZ, P2, !PT ;  /* 0x000000080f0f7c10 */ /* 0x000fc800097fe4ff */
[----:B------:R-:W-:Y:S01]  /*86970*/  MOV R5, R15 ;  /* 0x0000000f00057202 */ /* 0x000fe20000000f00 */
[----:B------:R1:W-:Y:S04]  /*86980*/  STL [R1+0x1864], R15 ;  /* 0x0018640f01007387 */ /* 0x0003e80000100800 */
[----:B------:R-:W-:Y:S01]  /*86990*/  STL [R1+0x18d0], R16 ;  /* 0x0018d01001007387 */ /* 0x000fe20000100800 */
[----:B------:R-:W-:-:S03]  /*869a0*/  IADD3.X R17, R17, UR8, RZ, P3, !PT ;  /* 0x0000000811117c10 */ /* 0x000fc60009ffe4ff */
[----:B------:R1:W-:Y:S01]  /*869b0*/  LDGSTS.E [R72+0x1f80], desc[UR14][R4.64], P0 ;  /* 0x01f8000004487fae */ /* 0x0003e2000812184e */
[----:B---3--:R-:W-:-:S03]  /*869c0*/  IADD3 R10, P0, R10, UR16, RZ ;  /* 0x000000100a0a7c10 */ /* 0x008fc6000ff1e0ff */
[----:B-1----:R-:W3:Y:S01]  /*869d0*/  LDL.LU R15, [R1+0x194c] ;  /* 0x00194c00010f7983 */ /* 0x002ee20000300800 */
[----:B------:R-:W-:Y:S02]  /*869e0*/  IADD3.X R14, R14, UR8, RZ, P0, !PT ;  /* 0x000000080e0e7c10 */ /* 0x000fe400087fe4ff */
[----:B------:R-:W-:Y:S01]  /*869f0*/  IADD3 R7, P2, R7, UR16, RZ ;  /* 0x0000001007077c10 */ /* 0x000fe2000ff5e0ff */
[----:B------:R-:W-:Y:S01]  /*86a00*/  IMAD.MOV.U32 R4, RZ, RZ, R16 ;  /* 0x000000ffff047224 */ /* 0x000fe200078e0010 */
[----:B------:R-:W-:Y:S01]  /*86a10*/  MOV R5, R17 ;  /* 0x0000001100057202 */ /* 0x000fe20000000f00 */
[----:B------:R-:W-:Y:S04]  /*86a20*/  STL [R1+0x18cc], R17 ;  /* 0x0018cc1101007387 */ /* 0x000fe80000100800 */
[----:B------:R-:W3:Y:S04]  /*86a30*/  LDL.LU R13, [R1+0x1954] ;  /* 0x00195400010d7983 */ /* 0x000ee80000300800 */
[----:B------:R1:W-:Y:S04]  /*86a40*/  STL [R1+0x18d8], R10 ;  /* 0x0018d80a01007387 */ /* 0x0003e80000100800 */
[----:B------:R1:W-:Y:S01]  /*86a50*/  LDGSTS.E [R72+0x2600], desc[UR14][R4.64], P1 ;  /* 0x0260000004487fae */ /* 0x0003e2000892184e */
[----:B------:R-:W-:-:S03]  /*86a60*/  IADD3.X R11, R11, UR8, RZ, P2, !PT ;  /* 0x000000080b0b7c10 */ /* 0x000fc600097fe4ff */
[----:B------:R-:W-:Y:S04]  /*86a70*/  STL [R1+0x18d4], R14 ;  /* 0x0018d40e01007387 */ /* 0x000fe80000100800 */
[----:B------:R-:W-:Y:S01]  /*86a80*/  STL [R1+0x18e0], R7 ;  /* 0x0018e00701007387 */ /* 0x000fe20000100800 */
[----:B-1----:R-:W-:Y:S01]  /*86a90*/  IMAD.MOV.U32 R4, RZ, RZ, R10 ;  /* 0x000000ffff047224 */ /* 0x002fe200078e000a */
[----:B------:R-:W-:Y:S02]  /*86aa0*/  MOV R5, R14 ;  /* 0x0000000e00057202 */ /* 0x000fe40000000f00 */
[----:B------:R-:W3:Y:S04]  /*86ab0*/  LDL.LU R10, [R1+0x1960] ;  /* 0x00196000010a7983 */ /* 0x000ee80000300800 */
[----:B------:R1:W-:Y:S04]  /*86ac0*/  STL [R1+0x18dc], R11 ;  /* 0x0018dc0b01007387 */ /* 0x0003e80000100800 */
[----:B------:R1:W-:Y:S01]  /*86ad0*/  LDGSTS.E [R72+0x2680], desc[UR14][R4.64], P1 ;  /* 0x0268000004487fae */ /* 0x0003e2000892184e */
[----:B------:R-:W-:-:S02]  /*86ae0*/  IADD3 R8, P0, R8, UR16, RZ ;  /* 0x0000001008087c10 */ /* 0x000fc4000ff1e0ff */
[----:B-1----:R-:W-:Y:S02]  /*86af0*/  MOV R5, R11 ;  /* 0x0000000b00057202 */ /* 0x002fe40000000f00 */
[----:B------:R-:W3:Y:S01]  /*86b00*/  LDL.LU R11, [R1+0x195c] ;  /* 0x00195c00010b7983 */ /* 0x000ee20000300800 */
[----:B------:R-:W-:-:S03]  /*86b10*/  IMAD.MOV.U32 R4, RZ, RZ, R7 ;  /* 0x000000ffff047224 */ /* 0x000fc600078e0007 */
[----:B------:R-:W3:Y:S04]  /*86b20*/  LDL.LU R14, [R1+0x1968] ;  /* 0x00196800010e7983 */ /* 0x000ee80000300800 */
[----:B------:R-:W3:Y:S04]  /*86b30*/  LDL.LU R7, [R1+0x19d0] ;  /* 0x0019d00001077983 */ /* 0x000ee80000300800 */
[----:B------:R-:W-:Y:S04]  /*86b40*/  STL [R1+0x18e8], R8 ;  /* 0x0018e80801007387 */ /* 0x000fe80000100800 */
[----:B------:R1:W-:Y:S01]  /*86b50*/  LDGSTS.E [R72+0x2700], desc[UR14][R4.64], P1 ;  /* 0x0270000004487fae */ /* 0x0003e2000892184e */
[----:B--2---:R-:W-:-:S05]  /*86b60*/  IADD3.X R9, R9, UR8, RZ, P0, !PT ;  /* 0x0000000809097c10 */ /* 0x004fca00087fe4ff */
[----:B------:R2:W-:Y:S04]  /*86b70*/  STL [R1+0x18e4], R9 ;  /* 0x0018e40901007387 */ /* 0x0005e80000100800 */
[----:B------:R-:W3:Y:S01]  /*86b80*/  LDL.LU R16, [R1+0x1964] ;  /* 0x0019640001107983 */ /* 0x000ee20000300800 */
[----:B-1----:R-:W-:Y:S01]  /*86b90*/  IMAD.MOV.U32 R4, RZ, RZ, R8 ;  /* 0x000000ffff047224 */ /* 0x002fe200078e0008 */
[----:B------:R-:W-:Y:S01]  /*86ba0*/  MOV R5, R9 ;  /* 0x0000000900057202 */ /* 0x000fe20000000f00 */
[----:B------:R-:W-:Y:S01]  /*86bb0*/  UISETP.GT.AND UP1, UPT, UR18, 0x17, UPT ;  /* 0x000000171200788c */ /* 0x000fe2000bf24270 */
[----:B------:R-:W3:Y:S04]  /*86bc0*/  LDL.LU R17, [R1+0x19cc] ;  /* 0x0019cc0001117983 */ /* 0x000ee80000300800 */
[----:B------:R1:W-:Y:S01]  /*86bd0*/  LDGSTS.E [R72+0x2780], desc[UR14][R4.64], P1 ;  /* 0x0278000004487fae */ /* 0x0003e2000892184e */
[----:B----4-:R-:W-:Y:S01]  /*86be0*/  IADD3 R12, P1, R12, UR16, RZ ;  /* 0x000000100c0c7c10 */ /* 0x010fe2000ff3e0ff */
[----:B------:R-:W-:Y:S01]  /*86bf0*/  USEL UR12, URZ, 0x4, !UP1 ;  /* 0x000000043f0c7887 */ /* 0x000fe2000c800000 */
[----:B------:R-:W-:Y:S01]  /*86c00*/  IADD3 R6, P2, R6, UR16, RZ ;  /* 0x0000001006067c10 */ /* 0x000fe2000ff5e0ff */
[----:B--2---:R-:W2:Y:S04]  /*86c10*/  LDL.LU R9, [R1+0x19d8] ;  /* 0x0019d80001097983 */ /* 0x004ea80000300800 */
        /* <DEDUP_REMOVED lines=9> */
[----:B------:R-:W-:-:S03]  /*86cb0*/  IADD3.X R13, R13, UR8, RZ, P2, !PT ;  /* 0x000000080d0d7c10 */ /* 0x000fc600097fe4ff */
[----:B------:R3:W-:Y:S04]  /*86cc0*/  LDGSTS.E [R72+0x2e00], desc[UR14][R4.64], P0 ;  /* 0x02e0000004487fae */ /* 0x0007e8000812184e */
[----:B-1----:R-:W4:Y:S04]  /*86cd0*/  LDL.LU R15, [R1+0x19d4] ;  /* 0x0019d400010f7983 */ /* 0x002f280000300800 */
[----:B------:R-:W-:Y:S04]  /*86ce0*/  STL [R1+0x1954], R13 ;  /* 0x0019540d01007387 */ /* 0x000fe80000100800 */
[----:B------:R-:W4:Y:S01]  /*86cf0*/  LDL.LU R12, [R1+0x19dc] ;  /* 0x0019dc00010c7983 */ /* 0x000f220000300800 */
[----:B---3--:R-:W-:Y:S01]  /*86d00*/  IMAD.MOV.U32 R4, RZ, RZ, R6 ;  /* 0x000000ffff047224 */ /* 0x008fe200078e0006 */
[----:B------:R-:W-:-:S02]  /*86d10*/  MOV R5, R13 ;  /* 0x0000000d00057202 */ /* 0x000fc40000000f00 */
[----:B------:R-:W3:Y:S01]  /*86d20*/  LDL.LU R6, [R1+0x19e8] ;  /* 0x0019e80001067983 */ /* 0x000ee20000300800 */
[----:B------:R-:W-:-:S03]  /*86d30*/  IADD3 R10, P1, R10, UR16, RZ ;  /* 0x000000100a0a7c10 */ /* 0x000fc6000ff3e0ff */
[----:B------:R1:W-:Y:S04]  /*86d40*/  LDGSTS.E [R72+0x2e80], desc[UR14][R4.64], P0 ;  /* 0x02e8000004487fae */ /* 0x0003e8000812184e */
[----:B------:R1:W-:Y:S01]  /*86d50*/  STL [R1+0x1960], R10 ;  /* 0x0019600a01007387 */ /* 0x0003e20000100800 */
[----:B------:R-:W-:Y:S01]  /*86d60*/  IADD3.X R11, R11, UR8, RZ, P1, !PT ;  /* 0x000000080b0b7c10 */ /* 0x000fe20008ffe4ff */
[----:B-1----:R-:W-:-:S04]  /*86d70*/  IMAD.MOV.U32 R4, RZ, RZ, R10 ;  /* 0x000000ffff047224 */ /* 0x002fc800078e000a */
[----:B------:R1:W-:Y:S04]  /*86d80*/  STL [R1+0x195c], R11 ;  /* 0x00195c0b01007387 */ /* 0x0003e80000100800 */
[----:B------:R-:W3:Y:S01]  /*86d90*/  LDL.LU R10, [R1+0x19e4] ;  /* 0x0019e400010a7983 */ /* 0x000ee20000300800 */
        /* <DEDUP_REMOVED lines=19> */
[----:B--2---:R-:W-:-:S03]  /*86ed0*/  IADD3 R9, P0, R9, UR16, RZ ;  /* 0x0000001009097c10 */ /* 0x004fc6000ff1e0ff */
[----:B------:R-:W-:Y:S01]  /*86ee0*/  STL [R1+0x19cc], R17 ;  /* 0x0019cc1101007387 */ /* 0x000fe20000100800 */
[----:B----4-:R-:W-:-:S03]  /*86ef0*/  IADD3 R8, P2, R8, UR16, RZ ;  /* 0x0000001008087c10 */ /* 0x010fc6000ff5e0ff */
[----:B------:R-:W2:Y:S01]  /*86f00*/  LDL.LU R16, [R1+0x1a54] ;  /* 0x001a540001107983 */ /* 0x000ea20000300800 */
[----:B-1----:R-:W-:Y:S01]  /*86f10*/  IMAD.MOV.U32 R4, RZ, RZ, R7 ;  /* 0x000000ffff047224 */ /* 0x002fe200078e0007 */
[----:B------:R-:W-:Y:S02]  /*86f20*/  MOV R5, R17 ;  /* 0x0000001100057202 */ /* 0x000fe40000000f00 */
[----:B------:R-:W4:Y:S04]  /*86f30*/  LDL.LU R7, [R1+0x1a60] ;  /* 0x001a600001077983 */ /* 0x000f280000300800 */
[----:B------:R1:W-:Y:S04]  /*86f40*/  STL [R1+0x19d8], R9 ;  /* 0x0019d80901007387 */ /* 0x0003e80000100800 */
[----:B------:R1:W-:Y:S01]  /*86f50*/  LDGSTS.E [R72+0x3600], desc[UR14][R4.64], P1 ;  /* 0x0360000004487fae */ /* 0x0003e2000892184e */
[----:B------:R-:W-:Y:S01]  /*86f60*/  IADD3.X R15, R15, UR8, RZ, P0, !PT ;  /* 0x000000080f0f7c10 */ /* 0x000fe200087fe4ff */
[----:B-1----:R-:W-:-:S04]  /*86f70*/  IMAD.MOV.U32 R4, RZ, RZ, R9 ;  /* 0x000000ffff047224 */ /* 0x002fc800078e0009 */
[----:B------:R-:W-:Y:S04]  /*86f80*/  STL [R1+0x19d4], R15 ;  /* 0x0019d40f01007387 */ /* 0x000fe80000100800 */
[----:B------:R-:W-:Y:S04]  /*86f90*/  STL [R1+0x19e0], R8 ;  /* 0x0019e00801007387 */ /* 0x000fe80000100800 */
[----:B------:R-:W4:Y:S01]  /*86fa0*/  LDL.LU R9, [R1+0x1a5c] ;  /* 0x001a5c0001097983 */ /* 0x000f220000300800 */
[----:B------:R-:W-:Y:S02]  /*86fb0*/  MOV R5, R15 ;  /* 0x0000000f00057202 */ /* 0x000fe40000000f00 */
[----:B------:R-:W-:-:S02]  /*86fc0*/  IADD3.X R12, R12, UR8, RZ, P2, !PT ;  /* 0x000000080c0c7c10 */ /* 0x000fc400097fe4ff */
[----:B---3--:R-:W-:Y:S01]  /*86fd0*/  IADD3 R6, P0, R6, UR16, RZ ;  /* 0x0000001006067c10 */ /* 0x008fe2000ff1e0ff */
[----:B------:R1:W-:Y:S04]  /*86fe0*/  LDGSTS.E [R72+0x3680], desc[UR14][R4.64], P1 ;  /* 0x0368000004487fae */ /* 0x0003e8000892184e */
[----:B------:R3:W-:Y:S01]  /*86ff0*/  STL [R1+0x19dc], R12 ;  /* 0x0019dc0c01007387 */ /* 0x0007e20000100800 */
[----:B-1----:R-:W-:Y:S01]  /*87000*/  IMAD.MOV.U32 R4, RZ, RZ, R8 ;  /* 0x000000ffff047224 */ /* 0x002fe200078e0008 */
[----:B------:R-:W-:Y:S02]  /*87010*/  MOV R5, R12 ;  /* 0x0000000c00057202 */ /* 0x000fe40000000f00 */
[----:B---3--:R-:W3:Y:S04]  /*87020*/  LDL.LU R12, [R1+0x1a68] ;  /* 0x001a6800010c7983 */ /* 0x008ee80000300800 */
[----:B------:R-:W3:Y:S04]  /*87030*/  LDL.LU R8, [R1+0x1ad0] ;  /* 0x001ad00001087983 */ /* 0x000ee80000300800 */
[----:B------:R-:W-:Y:S04]  /*87040*/  STL [R1+0x19e8], R6 ;  /* 0x0019e80601007387 */ /* 0x000fe80000100800 */
[----:B------:R1:W-:Y:S01]  /*87050*/  LDGSTS.E [R72+0x3700], desc[UR14][R4.64], P1 ;  /* 0x0370000004487fae */ /* 0x0003e2000892184e */
[----:B------:R-:W-:-:S05]  /*87060*/  IADD3.X R10, R10, UR8, RZ, P0, !PT ;  /* 0x000000080a0a7c10 */ /* 0x000fca00087fe4ff */
[----:B------:R1:W-:Y:S04]  /*87070*/  STL [R1+0x19e4], R10 ;  /* 0x0019e40a01007387 */ /* 0x0003e80000100800 */
[----:B------:R-:W3:Y:S01]  /*87080*/  LDL.LU R17, [R1+0x1a64] ;  /* 0x001a640001117983 */ /* 0x000ee20000300800 */
[----:B-1----:R-:W-:Y:S01]  /*87090*/  IMAD.MOV.U32 R4, RZ, RZ, R6 ;  /* 0x000000ffff047224 */ /* 0x002fe200078e0006 */
[----:B------:R-:W-:Y:S02]  /*870a0*/  MOV R5, R10 ;  /* 0x0000000a00057202 */ /* 0x000fe40000000f00 */
[----:B------:R-:W3:Y:S04]  /*870b0*/  LDL.LU R15, [R1+0x1acc] ;  /* 0x001acc00010f7983 */ /* 0x000ee80000300800 */
[----:B------:R1:W-:Y:S01]  /*870c0*/  LDGSTS.E [R72+0x3780], desc[UR14][R4.64], P1 ;  /* 0x0378000004487fae */ /* 0x0003e2000892184e */
[----:B------:R-:W-:-:S02]  /*870d0*/  IADD3 R13, P1, R13, UR16, RZ ;  /* 0x000000100d0d7c10 */ /* 0x000fc4000ff3e0ff */
[----:B------:R-:W-:Y:S01]  /*870e0*/  IADD3 R11, P2, R11, UR16, RZ ;  /* 0x000000100b0b7c10 */ /* 0x000fe2000ff5e0ff */
[----:B------:R-:W3:Y:S04]  /*870f0*/  LDL.LU R10, [R1+0x1ad8] ;  /* 0x001ad800010a7983 */ /* 0x000ee80000300800 */
        /* <DEDUP_REMOVED lines=12> */
[----:B--2---:R-:W-:Y:S02]  /*871c0*/  IADD3.X R16, R16, UR8, RZ, P2, !PT ;  /* 0x0000000810107c10 */ /* 0x004fe400097fe4ff */
[----:B----4-:R-:W-:-:S03]  /*871d0*/  IADD3 R7, P1, R7, UR16, RZ ;  /* 0x0000001007077c10 */ /* 0x010fc6000ff3e0ff */
[----:B------:R-:W-:Y:S04]  /*871e0*/  STL [R1+0x1a54], R16 ;  /* 0x001a541001007387 */ /* 0x000fe80000100800 */
[----:B------:R-:W2:Y:S04]  /*871f0*/  LDL.LU R13, [R1+0x1adc] ;  /* 0x001adc00010d7983 */ /* 0x000ea80000300800 */
[----:B------:R1:W-:Y:S04]  /*87200*/  LDGSTS.E [R72+0x3e00], desc[UR14][R4.64], P0 ;  /* 0x03e0000004487fae */ /* 0x0003e8000812184e */
[----:B------:R-:W-:Y:S01]  /*87210*/  STL [R1+0x1a60], R7 ;  /* 0x001a600701007387 */ /* 0x000fe20000100800 */
[----:B------:R-:W-:Y:S01]  /*87220*/  IADD3.X R9, R9, UR8, RZ, P1, !PT ;  /* 0x0000000809097c10 */ /* 0x000fe20008ffe4ff */
[----:B-1----:R-:W-:Y:S01]  /*87230*/  IMAD.MOV.U32 R4, RZ, RZ, R11 ;  /* 0x000000ffff047224 */ /* 0x002fe200078e000b */
[----:B------:R-:W-:-:S03]  /*87240*/  MOV R5, R16 ;  /* 0x0000001000057202 */ /* 0x000fc60000000f00 */
[----:B------:R1:W-:Y:S04]  /*87250*/  STL [R1+0x1a5c], R9 ;  /* 0x001a5c0901007387 */ /* 0x0003e80000100800 */
[----:B------:R4:W-:Y:S01]  /*87260*/  LDGSTS.E [R72+0x3e80], desc[UR14][R4.64], P0 ;  /* 0x03e8000004487fae */ /* 0x0009e2000812184e */
[----:B------:R-:W-:Y:S01]  /*87270*/  UISETP.GT.AND UP1, UPT, UR18, 0x23, UPT ;  /* 0x000000231200788c */ /* 0x000fe2000bf24270 */
[----:B----4-:R-:W-:Y:S01]  /*87280*/  MOV R5, R9 ;  /* 0x0000000900057202 */ /* 0x010fe20000000f00 */
[----:B------:R-:W-:Y:S01]  /*87290*/  IMAD.MOV.U32 R4, RZ, RZ, R7 ;  /* 0x000000ffff047224 */ /* 0x000fe200078e0007 */
[----:B-1----:R-:W4:Y:S04]  /*872a0*/  LDL.LU R9, [R1+0x1ae4] ;  /* 0x001ae40001097983 */ /* 0x002f280000300800 */
[----:B------:R-:W4:Y:S01]  /*872b0*/  LDL.LU R7, [R1+0x1ae8] ;  /* 0x001ae80001077983 */ /* 0x000f220000300800 */
[----:B---3--:R-:W-:Y:S01]  /*872c0*/  IADD3 R12, P2, R12, UR16, RZ ;  /* 0x000000100c0c7c10 */ /* 0x008fe2000ff5e0ff */
[----:B------:R-:W-:Y:S01]  /*872d0*/  USEL UR12, URZ, 0x4, !UP1 ;  /* 0x000000043f0c7887 */ /* 0x000fe2000c800000 */
[----:B------:R-:W-:Y:S01]  /*872e0*/  IADD3 R8, P3, R8, UR16, RZ ;  /* 0x0000001008087c10 */ /* 0x000fe2000ff7e0ff */
[----:B------:R-:W3:Y:S04]  /*872f0*/  LDL.LU R11, [R1+0x1b54] ;  /* 0x001b5400010b7983 */ /* 0x000ee80000300800 */
[----:B------:R-:W3:Y:S04]  /*87300*/  LDL.LU R16, [R1+0x1b5c] ;  /* 0x001b5c0001107983 */ /* 0x000ee80000300800 */
[----:B------:R1:W-:Y:S01]  /*87310*/  LDGSTS.E [R72+0x3f00], desc[UR14][R4.64], P0 ;  /* 0x03f0000004487fae */ /* 0x0003e2000812184e */
[----:B------:R-:W-:Y:S01]  /*87320*/  IADD3.X R17, R17, UR8, RZ, P2, !PT ;  /* 0x0000000811117c10 */ /* 0x000fe200097fe4ff */
[----:B------:R-:W-:-:S02]  /*87330*/  USEL UR12, UR12, URZ, !UP0 ;  /* 0x0000003f0c0c7287 */ /* 0x000fc4000c000000 */
[----:B------:R1:W-:Y:S04]  /*87340*/  STL [R1+0x1a68], R12 ;  /* 0x001a680c01007387 */ /* 0x0003e80000100800 */
[----:B------:R1:W-:Y:S04]  /*87350*/  STL [R1+0x1a64], R17 ;  /* 0x001a641101007387 */ /* 0x0003e80000100800 */
[----:B------:R1:W-:Y:S01]  /*87360*/  STL [R1+0x1ad0], R8 ;  /* 0x001ad00801007387 */ /* 0x0003e20000100800 */
[----:B------:R-:W-:Y:S02]  /*87370*/  IADD3.X R15, R15, UR8, RZ, P3, !PT ;  /* 0x000000080f0f7c10 */ /* 0x000fe40009ffe4ff */
[----:B------:R-:W-:Y:S01]  /*87380*/  ISETP.NE.U32.AND P1, PT, RZ, UR12, PT ;  /* 0x0000000cff007c0c */ /* 0x000fe2000bf25070 */
[----:B-1----:R-:W-:Y:S01]  /*87390*/  IMAD.MOV.U32 R4, RZ, RZ, R12 ;  /* 0x000000ffff047224 */ /* 0x002fe200078e000c */
[----:B------:R-:W-:Y:S01]  /*873a0*/  MOV R5, R17 ;  /* 0x0000001100057202 */ /* 0x000fe20000000f00 */
[----:B------:R-:W3:Y:S04]  /*873b0*/  LDL.LU R12, [R1+0x1b50] ;  /* 0x001b5000010c7983 */ /* 0x000ee80000300800 */
[----:B------:R-:W-:Y:S04]  /*873c0*/  STL [R1+0x1acc], R15 ;  /* 0x001acc0f01007387 */ /* 0x000fe80000100800 */
[----:B------:R-:W3:Y:S04]  /*873d0*/  LDL.LU R17, [R1+0x1b58] ;  /* 0x001b580001117983 */ /* 0x000ee80000300800 */
[----:B------:R1:W-:Y:S01]  /*873e0*/  LDGSTS.E [R72+0x3f80], desc[UR14][R4.64], P0 ;  /* 0x03f8000004487fae */ /* 0x0003e2000812184e */
[----:B------:R-:W-:-:S02]  /*873f0*/  IADD3 R10, P0, R10, UR16, RZ ;  /* 0x000000100a0a7c10 */ /* 0x000fc4000ff1e0ff */
[----:B------:R-:W-:Y:S01]  /*87400*/  IADD3 R6, P2, R6, UR16, RZ ;  /* 0x0000001006067c10 */ /* 0x000fe2000ff5e0ff */
[----:B-1----:R-:W-:Y:S01]  /*87410*/  IMAD.MOV.U32 R4, RZ, RZ, R8 ;  /* 0x000000ffff047224 */ /* 0x002fe200078e0008 */
[----:B------:R-:W-:Y:S01]  /*87420*/  MOV R5, R15 ;  /* 0x0000000f00057202 */ /* 0x000fe20000000f00 */
[----:B------:R-:W3:Y:S04]  /*87430*/  LDL.LU R8, [R1+0x1b64] ;  /* 0x001b640001087983 */ /* 0x000ee80000300800 */
[----:B------:R1:W-:Y:S04]  /*87440*/  STL [R1+0x1ad8], R10 ;  /* 0x001ad80a01007387 */ /* 0x0003e80000100800 */
[----:B------:R1:W-:Y:S02]  /*87450*/  LDGSTS.E [R72+0x4600], desc[UR14][R4.64], P1 ;  /* 0x0460000004487fae */ /* 0x0003e4000892184e */
[----:B-1----:R-:W-:Y:S01]  /*87460*/  IMAD.MOV.U32 R4, RZ, RZ, R10 ;  /* 0x000000ffff047224 */ /* 0x002fe200078e000a */
[----:B------:R-:W-:-:S05]  /*87470*/  IADD3.X R14, R14, UR8, RZ, P0, !PT ;  /* 0x000000080e0e7c10 */ /* 0x000fca00087fe4ff */
[----:B------:R1:W-:Y:S04]  /*87480*/  STL [R1+0x1ad4], R14 ;  /* 0x001ad40e01007387 */ /* 0x0003e80000100800 */
[----:B------:R-:W-:Y:S04]  /*87490*/  STL [R1+0x1ae0], R6 ;  /* 0x001ae00601007387 */ /* 0x000fe80000100800 */
[----:B------:R-:W3:Y:S01]  /*874a0*/  LDL.LU R10, [R1+0x1b60] ;  /* 0x001b6000010a7983 */ /* 0x000ee20000300800 */
[----:B------:R-:W-:-:S05]  /*874b0*/  MOV R5, R14 ;  /* 0x0000000e00057202 */ /* 0x000fca0000000f00 */
[----:B------:R1:W-:Y:S01]  /*874c0*/  LDGSTS.E [R72+0x4680], desc[UR14][R4.64], P1 ;  /* 0x0468000004487fae */ /* 0x0003e2000892184e */
[----:B------:R-:W-:Y:S01]  /*874d0*/  UISETP.GT.AND UP1, UPT, UR18, 0x27, UPT ;  /* 0x000000271200788c */ /* 0x000fe2000bf24270 */
[----:B--2---:R-:W-:Y:S01]  /*874e0*/  IADD3.X R13, R13, UR8, RZ, P2, !PT ;  /* 0x000000080d0d7c10 */ /* 0x004fe200097fe4ff */
[----:B-1----:R-:W-:-:S03]  /*874f0*/  IMAD.MOV.U32 R4, RZ, RZ, R6 ;  /* 0x000000ffff047224 */ /* 0x002fc600078e0006 */
[----:B------:R-:W-:Y:S01]  /*87500*/  MOV R5, R13 ;  /* 0x0000000d00057202 */ /* 0x000fe20000000f00 */
[----:B------:R1:W-:Y:S04]  /*87510*/  STL [R1+0x1adc], R13 ;  /* 0x001adc0d01007387 */ /* 0x0003e80000100800 */
[----:B------:R-:W2:Y:S04]  /*87520*/  LDL.LU R15, [R1+0x1b68] ;  /* 0x001b6800010f7983 */ /* 0x000ea80000300800 */
[----:B------:R-:W2:Y:S04]  /*87530*/  LDL.LU R14, [R1+0x1b6c] ;  /* 0x001b6c00010e7983 */ /* 0x000ea80000300800 */
[----:B------:R4:W-:Y:S01]  /*87540*/  LDGSTS.E [R72+0x4700], desc[UR14][R4.64], P1 ;  /* 0x0470000004487fae */ /* 0x0009e2000892184e */
[----:B------:R-:W-:-:S03]  /*87550*/  USEL UR12, URZ, 0x4, !UP1 ;  /* 0x000000043f0c7887 */ /* 0x000fc6000c800000 */
[----:B-1----:R-:W2:Y:S04]  /*87560*/  LDL.LU R13, [R1+0x1bd0] ;  /* 0x001bd000010d7983 */ /* 0x002ea80000300800 */
[----:B------:R-:W2:Y:S01]  /*87570*/  LDL.LU R6, [R1+0x1bd4] ;  /* 0x001bd40001067983 */ /* 0x000ea20000300800 */
[----:B------:R-:W-:Y:S01]  /*87580*/  USEL UR12, UR12, URZ, !UP0 ;  /* 0x0000003f0c0c7287 */ /* 0x000fe2000c000000 */
[----:B----4-:R-:W-:-:S04]  /*87590*/  IADD3 R7, P0, R7, UR16, RZ ;  /* 0x0000001007077c10 */ /* 0x010fc8000ff1e0ff */
[----:B------:R-:W-:Y:S01]  /*875a0*/  IADD3.X R9, R9, UR8, RZ, P0, !PT ;  /* 0x0000000809097c10 */ /* 0x000fe200087fe4ff */
[----:B------:R-:W-:-:S03]  /*875b0*/  IMAD.MOV.U32 R4, RZ, RZ, R7 ;  /* 0x000000ffff047224 */ /* 0x000fc600078e0007 */
[----:B------:R-:W-:-:S05]  /*875c0*/  MOV R5, R9 ;  /* 0x0000000900057202 */ /* 0x000fca0000000f00 */
[----:B------:R1:W-:Y:S01]  /*875d0*/  LDGSTS.E [R72+0x4780], desc[UR14][R4.64], P1 ;  /* 0x0478000004487fae */ /* 0x0003e2000892184e */
[----:B---3--:R-:W-:-:S03]  /*875e0*/  IADD3 R11, P1, R11, UR16, RZ ;  /* 0x000000100b0b7c10 */ /* 0x008fc6000ff3e0ff */
[----:B------:R-:W-:Y:S04]  /*875f0*/  STL [R1+0x1ae8], R7 ;  /* 0x001ae80701007387 */ /* 0x000fe80000100800 */
[----:B------:R3:W-:Y:S01]  /*87600*/  STL [R1+0x1ae4], R9 ;  /* 0x001ae40901007387 */ /* 0x0007e20000100800 */
[----:B------:R-:W-:Y:S02]  /*87610*/  IADD3 R16, P2, R16, UR16, RZ ;  /* 0x0000001010107c10 */ /* 0x000fe4000ff5e0ff */
[----:B------:R-:W-:Y:S02]  /*87620*/  ISETP.NE.U32.AND P0, PT, RZ, UR12, PT ;  /* 0x0000000cff007c0c */ /* 0x000fe4000bf05070 */
[----:B------:R-:W-:Y:S01]  /*87630*/  IADD3.X R12, R12, UR8, RZ, P1, !PT ;  /* 0x000000080c0c7c10 */ /* 0x000fe20008ffe4ff */
[----:B---3--:R-:W3:Y:S04]  /*87640*/  LDL.LU R9, [R1+0x1bdc] ;  /* 0x001bdc0001097983 */ /* 0x008ee80000300800 */
[----:B------:R-:W4:Y:S04]  /*87650*/  LDL.LU R7, [R1+0x1be4] ;  /* 0x001be40001077983 */ /* 0x000f280000300800 */
[----:B------:R-:W-:Y:S04]  /*87660*/  STL [R1+0x1b54], R11 ;  /* 0x001b540b01007387 */ /* 0x000fe80000100800 */
[----:B------:R1:W-:Y:S02]  /*87670*/  STL [R1+0x1b50], R12 ;  /* 0x001b500c01007387 */ /* 0x0003e40000100800 */
[----:B-1----:R-:W-:-:S02]  /*87680*/  MOV R5, R12 ;  /* 0x0000000c00057202 */ /* 0x002fc40000000f00 */
[----:B------:R-:W-:Y:S01]  /*87690*/  STL [R1+0x1b5c], R16 ;  /* 0x001b5c1001007387 */ /* 0x000fe20000100800 */
[----:B------:R-:W-:Y:S01]  /*876a0*/  IADD3.X R17, R17, UR8, RZ, P2, !PT ;  /* 0x0000000811117c10 */ /* 0x000fe200097fe4ff */
[----:B------:R-:W-:Y:S01]  /*876b0*/  IMAD.MOV.U32 R4, RZ, RZ, R11 ;  /* 0x000000ffff047224 */ /* 0x000fe200078e000b */
[----:B------:R-:W-:Y:S01]  /*876c0*/  IADD3 R8, P1, R8, UR16, RZ ;  /* 0x0000001008087c10 */ /* 0x000fe2000ff3e0ff */
[----:B------:R-:W4:Y:S04]  /*876d0*/  LDL.LU R12, [R1+0x1bd8] ;  /* 0x001bd800010c7983 */ /* 0x000f280000300800 */
[----:B------:R-:W-:Y:S04]  /*876e0*/  STL [R1+0x1b58], R17 ;  /* 0x001b581101007387 */ /* 0x000fe80000100800 */
[----:B------:R-:W4:Y:S04]  /*876f0*/  LDL.LU R11, [R1+0x1be0] ;  /* 0x001be000010b7983 */ /* 0x000f280000300800 */
[----:B------:R1:W-:Y:S04]  /*87700*/  LDGSTS.E [R72+0x4e00], desc[UR14][R4.64], P0 ;  /* 0x04e0000004487fae */ /* 0x0003e8000812184e */
[----:B------:R-:W-:Y:S01]  /*87710*/  STL [R1+0x1b64], R8 ;  /* 0x001b640801007387 */ /* 0x000fe20000100800 */
[----:B-1----:R-:W-:Y:S01]  /*87720*/  IMAD.MOV.U32 R4, RZ, RZ, R16 ;  /* 0x000000ffff047224 */ /* 0x002fe200078e0010 */
[----:B------:R-:W-:-:S05]  /*87730*/  MOV R5, R17 ;  /* 0x0000001100057202 */ /* 0x000fca0000000f00 */
[----:B------:R1:W-:Y:S02]  /*87740*/  LDGSTS.E [R72+0x4e80], desc[UR14][R4.64], P0 ;  /* 0x04e8000004487fae */ /* 0x0003e4000812184e */
[----:B-1----:R-:W-:Y:S01]  /*87750*/  IMAD.MOV.U32 R4, RZ, RZ, R8 ;  /* 0x000000ffff047224 */ /* 0x002fe200078e0008 */
[----:B------:R-:W-:-:S04]  /*87760*/  IADD3.X R10, R10, UR8, RZ, P1, !PT ;  /* 0x000000080a0a7c10 */ /* 0x000fc80008ffe4ff */
        /* <DEDUP_REMOVED lines=9> */
[----:B------:R-:W-:Y:S01]  /*87800*/  IADD3.X R15, R15, UR8, RZ, P2, !PT ;  /* 0x000000080f0f7c10 */ /* 0x000fe200097fe4ff */
[----:B------:R-:W-:Y:S01]  /*87810*/  STL [R1+0x1b6c], R14 ;  /* 0x001b6c0e01007387 */ /* 0x000fe20000100800 */
[----:B------:R-:W-:-:S03]  /*87820*/  IADD3 R6, P3, R6, UR16, RZ ;  /* 0x0000001006067c10 */ /* 0x000fc6000ff7e0ff */
[----:B------:R-:W-:Y:S01]  /*87830*/  STL [R1+0x1b68], R15 ;  /* 0x001b680f01007387 */ /* 0x000fe20000100800 */
[----:B------:R-:W-:Y:S01]  /*87840*/  IMAD.MOV.U32 R4, RZ, RZ, R14 ;  /* 0x000000ffff047224 */ /* 0x000fe200078e000e */
        /* <DEDUP_REMOVED lines=10> */
[----:B-1----:R-:W-:Y:S01]  /*878f0*/  IMAD.MOV.U32 R4, RZ, RZ, R6 ;  /* 0x000000ffff047224 */ /* 0x002fe200078e0006 */
[----:B------:R-:W-:-:S02]  /*87900*/  MOV R5, R13 ;  /* 0x0000000d00057202 */ /* 0x000fc40000000f00 */
[----:B------:R-:W2:Y:S04]  /*87910*/  LDL.LU R6, [R1+0x1c64] ;  /* 0x001c640001067983 */ /* 0x000ea80000300800 */
[----:B------:R1:W-:Y:S01]  /*87920*/  LDGSTS.E [R72+0x5600], desc[UR14][R4.64], P1 ;  /* 0x0560000004487fae */ /* 0x0003e2000892184e */
[----:B---3--:R-:W-:Y:S02]  /*87930*/  IADD3 R9, P0, R9, UR16, RZ ;  /* 0x0000001009097c10 */ /* 0x008fe4000ff1e0ff */
[----:B----4-:R-:W-:-:S03]  /*87940*/  IADD3 R7, P2, R7, UR16, RZ ;  /* 0x0000001007077c10 */ /* 0x010fc6000ff5e0ff */
[----:B------:R3:W-:Y:S01]  /*87950*/  STL [R1+0x1bdc], R9 ;  /* 0x001bdc0901007387 */ /* 0x0007e20000100800 */
[----:B-1----:R-:W-:Y:S01]  /*87960*/  IMAD.MOV.U32 R4, RZ, RZ, R9 ;  /* 0x000000ffff047224 */ /* 0x002fe200078e0009 */
[----:B------:R-:W-:Y:S02]  /*87970*/  IADD3.X R12, R12, UR8, RZ, P0, !PT ;  /* 0x000000080c0c7c10 */ /* 0x000fe400087fe4ff */
[----:B------:R-:W-:-:S03]  /*87980*/  IADD3.X R11, R11, UR8, RZ, P2, !PT ;  /* 0x000000080b0b7c10 */ /* 0x000fc600097fe4ff */
[----:B------:R-:W-:Y:S04]  /*87990*/  STL [R1+0x1bd8], R12 ;  /* 0x001bd80c01007387 */ /* 0x000fe80000100800 */
[----:B------:R1:W-:Y:S01]  /*879a0*/  STL [R1+0x1be4], R7 ;  /* 0x001be40701007387 */ /* 0x0003e20000100800 */
[----:B------:R-:W-:-:S03]  /*879b0*/  MOV R5, R12 ;  /* 0x0000000c00057202 */ /* 0x000fc60000000f00 */
[----:B---3--:R-:W3:Y:S04]  /*879c0*/  LDL.LU R9, [R1+0x1c60] ;  /* 0x001c600001097983 */ /* 0x008ee80000300800 */
[----:B------:R-:W-:Y:S04]  /*879d0*/  STL [R1+0x1be0], R11 ;  /* 0x001be00b01007387 */ /* 0x000fe80000100800 */
[----:B------:R4:W-:Y:S04]  /*879e0*/  LDGSTS.E [R72+0x5680], desc[UR14][R4.64], P1 ;  /* 0x0568000004487fae */ /* 0x0009e8000892184e */
[----:B------:R-:W3:Y:S01]  /*879f0*/  LDL.LU R15, [R1+0x1c68] ;  /* 0x001c6800010f7983 */ /* 0x000ee20000300800 */
[----:B----4-:R-:W-:-:S03]  /*87a00*/  IMAD.MOV.U32 R4, RZ, RZ, R7 ;  /* 0x000000ffff047224 */ /* 0x010fc600078e0007 */
[----:B-1----:R-:W4:Y:S04]  /*87a10*/  LDL.LU R7, [R1+0x1c6c] ;  /* 0x001c6c0001077983 */ /* 0x002f280000300800 */
[----:B------:R-:W4:Y:S01]  /*87a20*/  LDL.LU R14, [R1+0x1cd0] ;  /* 0x001cd000010e7983 */ /* 0x000f220000300800 */
[----:B------:R-:W-:-:S03]  /*87a30*/  MOV R5, R11 ;  /* 0x0000000b00057202 */ /* 0x000fc60000000f00 */
[----:B------:R-:W4:Y:S04]  /*87a40*/  LDL.LU R13, [R1+0x1cd4] ;  /* 0x001cd400010d7983 */ /* 0x000f280000300800 */
[----:B------:R1:W-:Y:S01]  /*87a50*/  LDGSTS.E [R72+0x5700], desc[UR14][R4.64], P1 ;  /* 0x0570000004487fae */ /* 0x0003e2000892184e */
[----:B------:R-:W-:-:S04]  /*87a60*/  IADD3 R8, P0, R8, UR16, RZ ;  /* 0x0000001008087c10 */ /* 0x000fc8000ff1e0ff */
[----:B------:R-:W-:Y:S01]  /*87a70*/  IADD3.X R10, R10, UR8, RZ, P0, !PT ;  /* 0x000000080a0a7c10 */ /* 0x000fe200087fe4ff */
[----:B------:R-:W-:Y:S03]  /*87a80*/  STL [R1+0x1bec], R8 ;  /* 0x001bec0801007387 */ /* 0x000fe60000100800 */
[----:B-1----:R-:W-:Y:S01]  /*87a90*/  MOV R5, R10 ;  /* 0x0000000a00057202 */ /* 0x002fe20000000f00 */
[----:B------:R1:W-:Y:S04]  /*87aa0*/  STL [R1+0x1be8], R10 ;  /* 0x001be80a01007387 */ /* 0x0003e80000100800 */
[----:B------:R-:W4:Y:S01]  /*87ab0*/  LDL.LU R12, [R1+0x1cd8] ;  /* 0x001cd800010c7983 */ /* 0x000f220000300800 */
[----:B------:R-:W-:Y:S01]  /*87ac0*/  IMAD.MOV.U32 R4, RZ, RZ, R8 ;  /* 0x000000ffff047224 */ /* 0x000fe200078e0008 */
[----:B------:R-:W-:-:S02]  /*87ad0*/  UISETP.GT.AND UP1, UPT, UR18, 0x2f, UPT ;  /* 0x0000002f1200788c */ /* 0x000fc4000bf24270 */
[----:B-1----:R-:W4:Y:S04]  /*87ae0*/  LDL.LU R10, [R1+0x1cdc] ;  /* 0x001cdc00010a7983 */ /* 0x002f280000300800 */
        /* <DEDUP_REMOVED lines=12> */
[----:B------:R-:W-:Y:S01]  /*87bb0*/  IADD3 R6, P1, R6, UR16, RZ ;  /* 0x0000001006067c10 */ /* 0x000fe2000ff3e0ff */
        /* <DEDUP_REMOVED lines=13> */
[----:B---3--:R-:W-:-:S04]  /*87c90*/  IADD3.X R9, R9, UR8, RZ, P1, !PT ;  /* 0x0000000809097c10 */ /* 0x008fc80008ffe4ff */
[----:B------:R-:W-:Y:S01]  /*87ca0*/  MOV R5, R9 ;  /* 0x0000000900057202 */ /* 0x000fe20000000f00 */
[----:B------:R1:W-:Y:S01]  /*87cb0*/  STL [R1+0x1c60], R9 ;  /* 0x001c600901007387 */ /* 0x0003e20000100800 */
[----:B------:R-:W-:-:S03]  /*87cc0*/  ISETP.NE.U32.AND P1, PT, RZ, UR12, PT ;  /* 0x0000000cff007c0c */ /* 0x000fc6000bf25070 */
[----:B------:R2:W-:Y:S04]  /*87cd0*/  LDGSTS.E [R72+0x5f00], desc[UR14][R4.64], P0 ;  /* 0x05f0000004487fae */ /* 0x0005e8000812184e */
[----:B-1----:R-:W3:Y:S04]  /*87ce0*/  LDL.LU R9, [R1+0x1ce8] ;  /* 0x001ce80001097983 */ /* 0x002ee80000300800 */
[----:B------:R-:W3:Y:S01]  /*87cf0*/  LDL.LU R6, [R1+0x1cec] ;  /* 0x001cec0001067983 */ /* 0x000ee20000300800 */
[----:B----4-:R-:W-:-:S04]  /*87d00*/  IADD3 R7, P2, R7, UR16, RZ ;  /* 0x0000001007077c10 */ /* 0x010fc8000ff5e0ff */
        /* <DEDUP_REMOVED lines=29> */
[----:B------:R-:W2:Y:S01]  /*87ee0*/  LDL.LU R15, [R1+0x1d68] ;  /* 0x001d6800010f7983 */ /* 0x000ea20000300800 */
[----:B------:R-:W-:-:S03]  /*87ef0*/  UISETP.GT.AND UP1, UPT, UR18, 0x37, UPT ;  /* 0x000000371200788c */ /* 0x000fc6000bf24270 */
[----:B------:R1:W-:Y:S01]  /*87f00*/  LDGSTS.E [R72+0x6680], desc[UR14][R4.64], P1 ;  /* 0x0668000004487fae */ /* 0x0003e2000892184e */
[----:B------:R-:W-:Y:S01]  /*87f10*/  USEL UR12, URZ, 0x4, !UP1 ;  /* 0x000000043f0c7887 */ /* 0x000fe2000c800000 */
[----:B-1----:R-:W-:Y:S02]  /*87f20*/  IMAD.MOV.U32 R4, RZ, RZ, R8 ;  /* 0x000000ffff047224 */ /* 0x002fe400078e0008 */
[----:B------:R-:W2:Y:S01]  /*87f30*/  LDL.LU R8, [R1+0x1d6c] ;  /* 0x001d6c0001087983 */ /* 0x000ea20000300800 */
[----:B------:R-:W-:-:S03]  /*87f40*/  MOV R5, R11 ;  /* 0x0000000b00057202 */ /* 0x000fc60000000f00 */
[----:B------:R-:W2:Y:S04]  /*87f50*/  LDL.LU R14, [R1+0x1dd0] ;  /* 0x001dd000010e7983 */ /* 0x000ea80000300800 */
[----:B------:R-:W2:Y:S01]  /*87f60*/  LDL.LU R12, [R1+0x1dd4] ;  /* 0x001dd400010c7983 */ /* 0x000ea20000300800 */
[----:B------:R-:W-:-:S03]  /*87f70*/  USEL UR12, UR12, URZ, !UP0 ;  /* 0x0000003f0c0c7287 */ /* 0x000fc6000c000000 */
[----:B------:R1:W-:Y:S01]  /*87f80*/  LDGSTS.E [R72+0x6700], desc[UR14][R4.64], P1 ;  /* 0x0670000004487fae */ /* 0x0003e2000892184e */
[----:B---3--:R-:W-:-:S04]  /*87f90*/  IADD3 R6, P0, R6, UR16, RZ ;  /* 0x0000001006067c10 */ /* 0x008fc8000ff1e0ff */
[----:B------:R-:W-:Y:S01]  /*87fa0*/  IADD3.X R9, R9, UR8, RZ, P0, !PT ;  /* 0x0000000809097c10 */ /* 0x000fe200087fe4ff */
[----:B-1----:R-:W-:Y:S01]  /*87fb0*/  IMAD.MOV.U32 R4, RZ, RZ, R6 ;  /* 0x000000ffff047224 */ /* 0x002fe200078e0006 */
[----:B------:R1:W-:Y:S02]  /*87fc0*/  STL [R1+0x1cec], R6 ;  /* 0x001cec0601007387 */ /* 0x0003e40000100800 */
[----:B------:R-:W-:Y:S02]  /*87fd0*/  MOV R5, R9 ;  /* 0x0000000900057202 */ /* 0x000fe40000000f00 */
[----:B------:R3:W-:Y:S04]  /*87fe0*/  STL [R1+0x1ce8], R9 ;  /* 0x001ce80901007387 */ /* 0x0007e80000100800 */
[----:B------:R-:W2:Y:S04]  /*87ff0*/  LDL.LU R13, [R1+0x1dd8] ;  /* 0x001dd800010d7983 */ /* 0x000ea80000300800 */
[----:B------:R3:W-:Y:S01]  /*88000*/  LDGSTS.E [R72+0x6780], desc[UR14][R4.64], P1 ;  /* 0x0678000004487fae */ /* 0x0007e2000892184e */
[----:B------:R-:W-:-:S02]  /*88010*/  ISETP.NE.U32.AND P0, PT, RZ, UR12, PT ;  /* 0x0000000cff007c0c */ /* 0x000fc4000bf05070 */
[----:B----4-:R-:W-:Y:S01]  /*88020*/  IADD3 R18, P1, R18, UR16, RZ ;  /* 0x0000001012127c10 */ /* 0x010fe2000ff3e0ff */
[----:B-1----:R-:W4:Y:S04]  /*88030*/  LDL.LU R6, [R1+0x1ddc] ;  /* 0x001ddc0001067983 */ /* 0x002f280000300800 */
[----:B------:R-:W4:Y:S04]  /*88040*/  LDL.LU R11, [R1+0x1de0] ;  /* 0x001de000010b7983 */ /* 0x000f280000300800 */
[----:B---3--:R-:W3:Y:S01]  /*88050*/  LDL.LU R9, [R1+0x1de4] ;  /* 0x001de40001097983 */ /* 0x008ee20000300800 */
        /* <DEDUP_REMOVED lines=12> */
[----:B------:R-:W3:Y:S04]  /*88120*/  LDL.LU R7, [R1+0x1dec] ;  /* 0x001dec0001077983 */ /* 0x000ee80000300800 */
[----:B------:R1:W-:Y:S01]  /*88130*/  LDGSTS.E [R72+0x6e80], desc[UR14][R4.64], P0 ;  /* 0x06e8000004487fae */ /* 0x0003e2000812184e */
[----:B--2---:R-:W-:-:S04]  /*88140*/  IADD3 R10, P1, R10, UR16, RZ ;  /* 0x000000100a0a7c10 */ /* 0x004fc8000ff3e0ff */
[----:B------:R-:W-:Y:S01]  /*88150*/  IADD3.X R16, R16, UR8, RZ, P1, !PT ;  /* 0x0000000810107c10 */ /* 0x000fe20008ffe4ff */
        /* <DEDUP_REMOVED lines=21> */
[----:B------:R-:W2:Y:S04]  /*882b0*/  LDL.LU R8, [R1+0x1e5c] ;  /* 0x001e5c0001087983 */ /* 0x000ea80000300800 */
[----:B------:R-:W2:Y:S04]  /*882c0*/  LDL.LU R19, [R1+0x1e50] ;  /* 0x001e500001137983 */ /* 0x000ea80000300800 */
[----:B------:R1:W-:Y:S02]  /*882d0*/  LDGSTS.E [R72+0x6f80], desc[UR14][R4.64], P0 ;  /* 0x06f8000004487fae */ /* 0x0003e4000812184e */
[----:B-1----:R-:W-:Y:S01]  /*882e0*/  IMAD.MOV.U32 R4, RZ, RZ, R12 ;  /* 0x000000ffff047224 */ /* 0x002fe200078e000c */
[----:B------:R-:W-:Y:S01]  /*882f0*/  MOV R5, R14 ;  /* 0x0000000e00057202 */ /* 0x000fe20000000f00 */
[----:B------:R-:W2:Y:S04]  /*88300*/  LDL.LU R12, [R1+0x1e58] ;  /* 0x001e5800010c7983 */ /* 0x000ea80000300800 */
[----:B------:R1:W-:Y:S01]  /*88310*/  LDGSTS.E [R72+0x7600], desc[UR14][R4.64], P1 ;  /* 0x0760000004487fae */ /* 0x0003e2000892184e */
[----:B----4-:R-:W-:-:S02]  /*88320*/  IADD3 R6, P0, R6, UR16, RZ ;  /* 0x0000001006067c10 */ /* 0x010fc4000ff1e0ff */
[----:B---3--:R-:W-:Y:S02]  /*88330*/  IADD3 R9, P2, R9, UR16, RZ ;  /* 0x0000001009097c10 */ /* 0x008fe4000ff5e0ff */
        /* <DEDUP_REMOVED lines=8> */
[----:B---3--:R-:W3:Y:S04]  /*883c0*/  LDL.LU R6, [R1+0x1e64] ;  /* 0x001e640001067983 */ /* 0x008ee80000300800 */
[----:B------:R-:W-:Y:S01]  /*883d0*/  STL [R1+0x1de0], R11 ;  /* 0x001de00b01007387 */ /* 0x000fe20000100800 */
[----:B----4-:R-:W-:-:S03]  /*883e0*/  IMAD.MOV.U32 R4, RZ, RZ, R9 ;  /* 0x000000ffff047224 */ /* 0x010fc600078e0009 */
[----:B-1----:R-:W4:Y:S01]  /*883f0*/  LDL.LU R9, [R1+0x1e60] ;  /* 0x001e600001097983 */ /* 0x002f220000300800 */
[----:B------:R-:W-:-:S03]  /*88400*/  IADD3 R7, P0, R7, UR16, RZ ;  /* 0x0000001007077c10 */ /* 0x000fc6000ff1e0ff */
[----:B------:R-:W4:Y:S04]  /*88410*/  LDL.LU R13, [R1+0x1e6c] ;  /* 0x001e6c00010d7983 */ /* 0x000f280000300800 */
[----:B------:R-:W4:Y:S04]  /*88420*/  LDL.LU R16, [R1+0x1ed4] ;  /* 0x001ed40001107983 */ /* 0x000f280000300800 */
[----:B------:R-:W-:Y:S01]  /*88430*/  STL [R1+0x1dec], R7 ;  /* 0x001dec0701007387 */ /* 0x000fe20000100800 */
[----:B------:R-:W-:-:S05]  /*88440*/  MOV R5, R11 ;  /* 0x0000000b00057202 */ /* 0x000fca0000000f00 */
[----:B------:R1:W-:Y:S02]  /*88450*/  LDGSTS.E [R72+0x7700], desc[UR14][R4.64], P1 ;  /* 0x0770000004487fae */ /* 0x0003e4000892184e */
[----:B-1----:R-:W-:Y:S01]  /*88460*/  IMAD.MOV.U32 R4, RZ, RZ, R7 ;  /* 0x000000ffff047224 */ /* 0x002fe200078e0007 */
[----:B--2---:R-:W-:-:S05]  /*88470*/  IADD3.X R10, R10, UR8, RZ, P0, !PT ;  /* 0x000000080a0a7c10 */ /* 0x004fca00087fe4ff */
[----:B------:R1:W-:Y:S04]  /*88480*/  STL [R1+0x1de8], R10 ;  /* 0x001de80a01007387 */ /* 0x0003e80000100800 */
[----:B------:R-:W2:Y:S04]  /*88490*/  LDL.LU R15, [R1+0x1e68] ;  /* 0x001e6800010f7983 */ /* 0x000ea80000300800 */
[----:B------:R-:W2:Y:S01]  /*884a0*/  LDL.LU R17, [R1+0x1ed0] ;  /* 0x001ed00001117983 */ /* 0x000ea20000300800 */
[----:B------:R-:W-:-:S03]  /*884b0*/  MOV R5, R10 ;  /* 0x0000000a00057202 */ /* 0x000fc60000000f00 */
[----:B------:R-:W2:Y:S01]  /*884c0*/  LDL.LU R14, [R1+0x1ed8] ;  /* 0x001ed800010e7983 */ /* 0x000ea20000300800 */
[----:B------:R-:W-:-:S03]  /*884d0*/  UISETP.GT.AND UP1, UPT, UR18, 0x3f, UPT ;  /* 0x0000003f1200788c */ /* 0x000fc6000bf24270 */
[----:B------:R1:W-:Y:S04]  /*884e0*/  LDGSTS.E [R72+0x7780], desc[UR14][R4.64], P1 ;  /* 0x0778000004487fae */ /* 0x0003e8000892184e */
[----:B-1----:R-:W2:Y:S04]  /*884f0*/  LDL.LU R10, [R1+0x1edc] ;  /* 0x001edc00010a7983 */ /* 0x002ea80000300800 */
[----:B------:R-:W2:Y:S04]  /*88500*/  LDL.LU R11, [R1+0x1ee0] ;  /* 0x001ee000010b7983 */ /* 0x000ea80000300800 */
[----:B------:R-:W2:Y:S01]  /*88510*/  LDL.LU R7, [R1+0x1ee4] ;  /* 0x001ee40001077983 */ /* 0x000ea20000300800 */
[----:B------:R-:W-:-:S04]  /*88520*/  USEL UR12, URZ, 0x4, !UP1 ;  /* 0x000000043f0c7887 */ /* 0x000fc8000c800000 */
[----:B------:R-:W-:Y:S01]  /*88530*/  USEL UR12, UR12, URZ, !UP0 ;  /* 0x0000003f0c0c7287 */ /* 0x000fe2000c000000 */
[----:B------:R-:W-:-:S05]  /*88540*/  IADD3 R18, P1, R18, UR16, RZ ;  /* 0x0000001012127c10 */ /* 0x000fca000ff3e0ff */
[----:B------:R-:W-:Y:S02]  /*88550*/  ISETP.NE.U32.AND P0, PT, RZ, UR12, PT ;  /* 0x0000000cff007c0c */ /* 0x000fe4000bf05070 */
[----:B------:R-:W-:Y:S02]  /*88560*/  IADD3.X R19, R19, UR8, RZ, P1, !PT ;  /* 0x0000000813137c10 */ /* 0x000fe40008ffe4ff */
[----:B------:R-:W-:Y:S01]  /*88570*/  IADD3 R8, P2, R8, UR16, RZ ;  /* 0x0000001008087c10 */ /* 0x000fe2000ff5e0ff */
[----:B------:R-:W-:Y:S01]  /*88580*/  IMAD.MOV.U32 R4, RZ, RZ, R18 ;  /* 0x000000ffff047224 */ /* 0x000fe200078e0012 */
[----:B------:R-:W-:Y:S01]  /*88590*/  MOV R5, R19 ;  /* 0x0000001300057202 */ /* 0x000fe20000000f00 */
[----:B------:R-:W-:Y:S04]  /*885a0*/  STL [R1+0x1e54], R18 ;  /* 0x001e541201007387 */ /* 0x000fe80000100800 */
[----:B------:R-:W-:Y:S04]  /*885b0*/  STL [R1+0x1e50], R19 ;  /* 0x001e501301007387 */ /* 0x000fe80000100800 */
[----:B------:R1:W-:Y:S04]  /*885c0*/  STL [R1+0x1e5c], R8 ;  /* 0x001e5c0801007387 */ /* 0x0003e80000100800 */
[----:B------:R1:W-:Y:S01]  /*885d0*/  LDGSTS.E [R72+0x7e00], desc[UR14][R4.64], P0 ;  /* 0x07e0000004487fae */ /* 0x0003e2000812184e */
[----:B------:R-:W-:Y:S01]  /*885e0*/  IADD3.X R12, R12, UR8, RZ, P2, !PT ;  /* 0x000000080c0c7c10 */ /* 0x000fe200097fe4ff */
[----:B------:R-:W-:-:S04]  /*885f0*/  UISETP.GT.AND UP1, UPT, UR18, 0x43, UPT ;  /* 0x000000431200788c */ /* 0x000fc8000bf24270 */
[----:B------:R-:W-:Y:S01]  /*88600*/  STL [R1+0x1e58], R12 ;  /* 0x001e580c01007387 */ /* 0x000fe20000100800 */
[----:B-1----:R-:W-:Y:S01]  /*88610*/  IMAD.MOV.U32 R4, RZ, RZ, R8 ;  /* 0x000000ffff047224 */ /* 0x002fe200078e0008 */
[----:B------:R-:W-:Y:S02]  /*88620*/  MOV R5, R12 ;  /* 0x0000000c00057202 */ /* 0x000fe40000000f00 */
[----:B------:R-:W2:Y:S04]  /*88630*/  LDL.LU R8, [R1+0x1eec] ;  /* 0x001eec0001087983 */ /* 0x000ea80000300800 */
[----:B------:R1:W-:Y:S01]  /*88640*/  LDGSTS.E [R72+0x7e80], desc[UR14][R4.64], P0 ;  /* 0x07e8000004487fae */ /* 0x0003e2000812184e */
[----:B------:R-:W-:-:S04]  /*88650*/  USEL UR12, URZ, 0x4, !UP1 ;  /* 0x000000043f0c7887 */ /* 0x000fc8000c800000 */
[----:B------:R-:W-:Y:S01]  /*88660*/  USEL UR12, UR12, URZ, !UP0 ;  /* 0x0000003f0c0c7287 */ /* 0x000fe2000c000000 */
[----:B---3--:R-:W-:-:S05]  /*88670*/  IADD3 R6, P1, R6, UR16, RZ ;  /* 0x0000001006067c10 */ /* 0x008fca000ff3e0ff */
[----:B------:R-:W-:Y:S01]  /*88680*/  STL [R1+0x1e64], R6 ;  /* 0x001e640601007387 */ /* 0x000fe20000100800 */
[----:B----4-:R-:W-:-:S04]  /*88690*/  IADD3.X R9, R9, UR8, RZ, P1, !PT ;  /* 0x0000000809097c10 */ /* 0x010fc80008ffe4ff */
[----:B-1----:R-:W-:Y:S01]  /*886a0*/  MOV R5, R9 ;  /* 0x0000000900057202 */ /* 0x002fe20000000f00 */
[----:B------:R1:W-:Y:S01]  /*886b0*/  STL [R1+0x1e60], R9 ;  /* 0x001e600901007387 */ /* 0x0003e20000100800 */
[----:B------:R-:W-:Y:S01]  /*886c0*/  IADD3 R13, P2, R13, UR16, RZ ;  /* 0x000000100d0d7c10 */ /* 0x000fe2000ff5e0ff */
[----:B------:R-:W-:Y:S01]  /*886d0*/  IMAD.MOV.U32 R4, RZ, RZ, R6 ;  /* 0x000000ffff047224 */ /* 0x000fe200078e0006 */
[----:B------:R-:W-:Y:S02]  /*886e0*/  IADD3 R16, P3, R16, UR16, RZ ;  /* 0x0000001010107c10 */ /* 0x000fe4000ff7e0ff */
[----:B------:R-:W-:Y:S02]  /*886f0*/  ISETP.NE.U32.AND P1, PT, RZ, UR12, PT ;  /* 0x0000000cff007c0c */ /* 0x000fe4000bf25070 */
[----:B------:R3:W-:Y:S04]  /*88700*/  LDGSTS.E [R72+0x7f00], desc[UR14][R4.64], P0 ;  /* 0x07f0000004487fae */ /* 0x0007e8000812184e */
[----:B-1----:R-:W4:Y:S04]  /*88710*/  LDL.LU R9, [R1+0x1ee8] ;  /* 0x001ee80001097983 */ /* 0x002f280000300800 */
[----:B------:R-:W4:Y:S04]  /*88720*/  LDL.LU R12, [R1+0x1f54] ;  /* 0x001f5400010c7983 */ /* 0x000f280000300800 */
[----:B------:R-:W4:Y:S04]  /*88730*/  LDL.LU R6, [R1+0x1f5c] ;  /* 0x001f5c0001067983 */ /* 0x000f280000300800 */
[----:B------:R-:W-:Y:S01]  /*88740*/  STL [R1+0x1e6c], R13 ;  /* 0x001e6c0d01007387 */ /* 0x000fe20000100800 */
[----:B---3--:R-:W-:Y:S01]  /*88750*/  IMAD.MOV.U32 R4, RZ, RZ, R13 ;  /* 0x000000ffff047224 */ /* 0x008fe200078e000d */
[----:B--2---:R-:W-:-:S04]  /*88760*/  IADD3.X R15, R15, UR8, RZ, P2, !PT ;  /* 0x000000080f0f7c10 */ /* 0x004fc800097fe4ff */
[----:B------:R-:W-:Y:S01]  /*88770*/  MOV R5, R15 ;  /* 0x0000000f00057202 */ /* 0x000fe20000000f00 */
[----:B------:R1:W-:Y:S04]  /*88780*/  STL [R1+0x1e68], R15 ;  /* 0x001e680f01007387 */ /* 0x0003e80000100800 */
[----:B------:R-:W-:Y:S01]  /*88790*/  STL [R1+0x1ed4], R16 ;  /* 0x001ed41001007387 */ /* 0x000fe20000100800 */
[----:B------:R-:W-:-:S03]  /*887a0*/  IADD3.X R17, R17, UR8, RZ, P3, !PT ;  /* 0x0000000811117c10 */ /* 0x000fc60009ffe4ff */
        /* <DEDUP_REMOVED lines=18> */
[----:B------:R1:W-:Y:S02]  /*888d0*/  LDGSTS.E [R72+0x8680], desc[UR14][R4.64], P1 ;  /* 0x0868000004487fae */ /* 0x0003e4000892184e */
[----:B-1----:R-:W-:-:S02]  /*888e0*/  MOV R5, R11 ;  /* 0x0000000b00057202 */ /* 0x002fc40000000f00 */
[----:B------:R-:W2:Y:S01]  /*888f0*/  LDL.LU R11, [R1+0x1f60] ;  /* 0x001f6000010b7983 */ /* 0x000ea20000300800 */
[----:B------:R-:W-:Y:S01]  /*88900*/  IADD3 R8, P0, R8, UR16, RZ ;  /* 0x0000001008087c10 */ /* 0x000fe2000ff1e0ff */
[----:B------:R-:W-:Y:S02]  /*88910*/  IMAD.MOV.U32 R4, RZ, RZ, R7 ;  /* 0x000000ffff047224 */ /* 0x000fe400078e0007 */
[----:B------:R-:W2:Y:S04]  /*88920*/  LDL.LU R14, [R1+0x1f6c] ;  /* 0x001f6c00010e7983 */ /* 0x000ea80000300800 */
[----:B------:R-:W2:Y:S04]  /*88930*/  LDL.LU R7, [R1+0x1fd4] ;  /* 0x001fd40001077983 */ /* 0x000ea80000300800 */
[----:B------:R1:W-:Y:S01]  /*88940*/  LDGSTS.E [R72+0x8700], desc[UR14][R4.64], P1 ;  /* 0x0870000004487fae */ /* 0x0003e2000892184e */
[----:B------:R-:W-:-:S03]  /*88950*/  UISETP.GT.AND UP1, UPT, UR18, 0x47, UPT ;  /* 0x000000471200788c */ /* 0x000fc6000bf24270 */
[----:B------:R4:W-:Y:S01]  /*88960*/  STL [R1+0x1eec], R8 ;  /* 0x001eec0801007387 */ /* 0x0009e20000100800 */
[----:B------:R-:W-:Y:S01]  /*88970*/  USEL UR12, URZ, 0x4, !UP1 ;  /* 0x000000043f0c7887 */ /* 0x000fe2000c800000 */
[----:B-1----:R-:W-:-:S03]  /*88980*/  IMAD.MOV.U32 R4, RZ, RZ, R8 ;  /* 0x000000ffff047224 */ /* 0x002fc600078e0008 */
[----:B------:R-:W-:Y:S01]  /*88990*/  USEL UR12, UR12, URZ, !UP0 ;  /* 0x0000003f0c0c7287 */ /* 0x000fe2000c000000 */
[----:B----4-:R-:W-:-:S04]  /*889a0*/  IADD3.X R9, R9, UR8, RZ, P0, !PT ;  /* 0x0000000809097c10 */ /* 0x010fc800087fe4ff */
[----:B------:R-:W-:Y:S01]  /*889b0*/  MOV R5, R9 ;  /* 0x0000000900057202 */ /* 0x000fe20000000f00 */
[----:B------:R1:W-:Y:S04]  /*889c0*/  STL [R1+0x1ee8], R9 ;  /* 0x001ee80901007387 */ /* 0x0003e80000100800 */
[----:B------:R-:W4:Y:S04]  /*889d0*/  LDL.LU R16, [R1+0x1f68] ;  /* 0x001f680001107983 */ /* 0x000f280000300800 */
[----:B------:R-:W4:Y:S01]  /*889e0*/  LDL.LU R17, [R1+0x1fd0] ;  /* 0x001fd00001117983 */ /* 0x000f220000300800 */
[----:B------:R-:W-:-:S03]  /*889f0*/  IADD3 R6, P2, R6, UR16, RZ ;  /* 0x0000001006067c10 */ /* 0x000fc6000ff5e0ff */
[----:B------:R1:W-:Y:S01]  /*88a00*/  LDGSTS.E [R72+0x8780], desc[UR14][R4.64], P1 ;  /* 0x0878000004487fae */ /* 0x0003e2000892184e */
[----:B------:R-:W-:-:S03]  /*88a10*/  IADD3 R12, P1, R12, UR16, RZ ;  /* 0x000000100c0c7c10 */ /* 0x000fc6000ff3e0ff */
[----:B------:R-:W4:Y:S01]  /*88a20*/  LDL.LU R8, [R1+0x1fdc] ;  /* 0x001fdc0001087983 */ /* 0x000f220000300800 */
[----:B------:R-:W-:-:S03]  /*88a30*/  ISETP.NE.U32.AND P0, PT, RZ, UR12, PT ;  /* 0x0000000cff007c0c */ /* 0x000fc6000bf05070 */
[----:B-1----:R-:W4:Y:S04]  /*88a40*/  LDL.LU R9, [R1+0x1fe4] ;  /* 0x001fe40001097983 */ /* 0x002f280000300800 */
[----:B------:R-:W-:Y:S01]  /*88a50*/  STL [R1+0x1f54], R12 ;  /* 0x001f540c01007387 */ /* 0x000fe20000100800 */
[----:B------:R-:W-:Y:S01]  /*88a60*/  IMAD.MOV.U32 R4, RZ, RZ, R12 ;  /* 0x000000ffff047224 */ /* 0x000fe200078e000c */
        /* <DEDUP_REMOVED lines=14> */
[----:B------:R-:W-:Y:S01]  /*88b50*/  STL [R1+0x1f64], R10 ;  /* 0x001f640a01007387 */ /* 0x000fe20000100800 */
[----:B------:R-:W-:-:S04]  /*88b60*/  IADD3.X R11, R11, UR8, RZ, P1, !PT ;  /* 0x000000080b0b7c10 */ /* 0x000fc80008ffe4ff */
[----:B-1----:R-:W-:Y:S01]  /*88b70*/  MOV R5, R11 ;  /* 0x0000000b00057202 */ /* 0x002fe20000000f00 */
[----:B------:R1:W-:Y:S04]  /*88b80*/  STL [R1+0x1f60], R11 ;  /* 0x001f600b01007387 */ /* 0x0003e80000100800 */
[----:B-1----:R-:W3:Y:S01]  /*88b90*/  LDL.LU R11, [R1+0x1fe8] ;  /* 0x001fe800010b7983 */ /* 0x002ee20000300800 */
[----:B------:R-:W-:Y:S01]  /*88ba0*/  UISETP.GT.AND UP1, UPT, UR18, 0x4b, UPT ;  /* 0x0000004b1200788c */ /* 0x000fe2000bf24270 */
[----:B------:R-:W-:Y:S01]  /*88bb0*/  IADD3 R14, P2, R14, UR16, RZ ;  /* 0x000000100e0e7c10 */ /* 0x000fe2000ff5e0ff */
        /* <DEDUP_REMOVED lines=10> */
[----:B----4-:R-:W-:-:S04]  /*88c60*/  IADD3.X R16, R16, UR8, RZ, P2, !PT ;  /* 0x0000000810107c10 */ /* 0x010fc800097fe4ff */
        /* <DEDUP_REMOVED lines=10> */
[----:B----4-:R-:W-:Y:S01]  /*88d10*/  IMAD.MOV.U32 R4, RZ, RZ, R7 ;  /* 0x000000ffff047224 */ /* 0x010fe200078e0007 */
        /* <DEDUP_REMOVED lines=21> */
[----:B---3--:R-:W-:-:S05]  /*88e70*/  IADD3.X R11, R11, UR8, RZ, P0, !PT ;  /* 0x000000080b0b7c10 */ /* 0x008fca00087fe4ff */
        /* <DEDUP_REMOVED lines=8> */
[----:B------:R-:W-:Y:S02]  /*88f00*/  IADD3 R13, P1, R13, UR16, RZ ;  /* 0x000000100d0d7c10 */ /* 0x000fe4000ff3e0ff */
[----:B------:R-:W-:Y:S02]  /*88f10*/  IADD3 R10, P2, R10, UR16, RZ ;  /* 0x000000100a0a7c10 */ /* 0x000fe4000ff5e0ff */
[----:B------:R-:W-:Y:S01]  /*88f20*/  ISETP.NE.U32.AND P0, PT, RZ, UR12, PT ;  /* 0x0000000cff007c0c */ /* 0x000fe2000bf05070 */
[----:B---3--:R-:W3:Y:S04]  /*88f30*/  LDL.LU R11, [R1+0x20dc] ;  /* 0x0020dc00010b7983 */ /* 0x008ee80000300800 */
[----:B------:R-:W3:Y:S04]  /*88f40*/  LDL.LU R6, [R1+0x20e4] ;  /* 0x0020e40001067983 */ /* 0x000ee80000300800 */
        /* <DEDUP_REMOVED lines=8> */
[----:B-1----:R-:W3:Y:S01]  /*88fd0*/  LDL.LU R14, [R1+0x20d8] ;  /* 0x0020d800010e7983 */ /* 0x002ee20000300800 */
[----:B----4-:R-:W-:-:S03]  /*88fe0*/  IADD3 R7, P1, R7, UR16, RZ ;  /* 0x0000001007077c10 */ /* 0x010fc6000ff3e0ff */
[----:B------:R-:W-:Y:S04]  /*88ff0*/  STL [R1+0x2058], R16 ;  /* 0x0020581001007387 */ /* 0x000fe80000100800 */
[----:B------:R-:W4:Y:S01]  /*89000*/  LDL.LU R13, [R1+0x20e0] ;  /* 0x0020e000010d7983 */ /* 0x000f220000300800 */
[----:B------:R-:W-:Y:S01]  /*89010*/  IMAD.MOV.U32 R4, RZ, RZ, R10 ;  /* 0x000000ffff047224 */ /* 0x000fe200078e000a */
[----:B------:R-:W-:Y:S02]  /*89020*/  MOV R5, R16 ;  /* 0x0000001000057202 */ /* 0x000fe40000000f00 */
[----:B------:R-:W-:Y:S04]  /*89030*/  STL [R1+0x2064], R7 ;  /* 0x0020640701007387 */ /* 0x000fe80000100800 */
[----:B------:R1:W-:Y:S02]  /*89040*/  LDGSTS.E [R72+0x9e80], desc[UR14][R4.64], P0 ;  /* 0x09e8000004487fae */ /* 0x0003e4000812184e */
[----:B-1----:R-:W-:Y:S01]  /*89050*/  IMAD.MOV.U32 R4, RZ, RZ, R7 ;  /* 0x000000ffff047224 */ /* 0x002fe200078e0007 */
        /* <DEDUP_REMOVED lines=28> */
[----:B------:R-:W-:Y:S01]  /*89220*/  IADD3 R6, P2, R6, UR16, RZ ;  /* 0x0000001006067c10 */ /* 0x000fe2000ff5e0ff */
[----:B------:R-:W3:Y:S04]  /*89230*/  LDL.LU R9, [R1+0x2164] ;  /* 0x0021640001097983 */ /* 0x000ee80000300800 */
[----:B------:R1:W-:Y:S04]  /*89240*/  STL [R1+0x20dc], R11 ;  /* 0x0020dc0b01007387 */ /* 0x0003e80000100800 */
[----:B------:R1:W-:Y:S01]  /*89250*/  LDGSTS.E [R72+0xa600], desc[UR14][R4.64], P1 ;  /* 0x0a60000004487fae */ /* 0x0003e2000892184e */
[----:B------:R-:W-:Y:S01]  /*89260*/  IADD3.X R14, R14, UR8, RZ, P0, !PT ;  /* 0x000000080e0e7c10 */ /* 0x000fe200087fe4ff */
[----:B-1----:R-:W-:-:S04]  /*89270*/  IMAD.MOV.U32 R4, RZ, RZ, R11 ;  /* 0x000000ffff047224 */ /* 0x002fc800078e000b */
[----:B------:R1:W-:Y:S04]  /*89280*/  STL [R1+0x20d8], R14 ;  /* 0x0020d80e01007387 */ /* 0x0003e80000100800 */
[----:B------:R-:W-:Y:S01]  /*89290*/  STL [R1+0x20e4], R6 ;  /* 0x0020e40601007387 */ /* 0x000fe20000100800 */
[----:B------:R-:W-:-:S03]  /*892a0*/  MOV R5, R14 ;  /* 0x0000000e00057202 */ /* 0x000fc60000000f00 */
[----:B------:R-:W3:Y:S01]  /*892b0*/  LDL.LU R11, [R1+0x2160] ;  /* 0x00216000010b7983 */ /* 0x000ee20000300800 */
        /* <DEDUP_REMOVED lines=38> */
[----:B------:R1:W-:Y:S01]  /*89520*/  LDGSTS.E [R72+0xae00], desc[UR14][R4.64], P0 ;  /* 0x0ae0000004487fae */ /* 0x0003e2000812184e */
[----:B------:R-:W-:Y:S01]  /*89530*/  IADD3.X R11, R11, UR8, RZ, P1, !PT ;  /* 0x000000080b0b7c10 */ /* 0x000fe20008ffe4ff */
[----:B-1----:R-:W-:Y:S01]  /*89540*/  IMAD.MOV.U32 R4, RZ, RZ, R16 ;  /* 0x000000ffff047224 */ /* 0x002fe200078e0010 */
[----:B------:R-:W-:-:S03]  /*89550*/  MOV R5, R17 ;  /* 0x0000001100057202 */ /* 0x000fc60000000f00 */
[----:B------:R1:W-:Y:S04]  /*89560*/  STL [R1+0x2160], R11 ;  /* 0x0021600b01007387 */ /* 0x0003e80000100800 */
[----:B------:R3:W-:Y:S01]  /*89570*/  LDGSTS.E [R72+0xae80], desc[UR14][R4.64], P0 ;  /* 0x0ae8000004487fae */ /* 0x0007e2000812184e */
[----:B------:R-:W-:Y:S01]  /*89580*/  IADD3 R14, P2, R14, UR16, RZ ;  /* 0x000000100e0e7c10 */ /* 0x000fe2000ff5e0ff */
[----:B------:R-:W-:Y:S01]  /*89590*/  USEL UR12, URZ, 0x4, !UP1 ;  /* 0x000000043f0c7887 */ /* 0x000fe2000c800000 */
[----:B---3--:R-:W-:Y:S01]  /*895a0*/  MOV R5, R11 ;  /* 0x0000000b00057202 */ /* 0x008fe20000000f00 */
[----:B------:R-:W-:Y:S01]  /*895b0*/  IMAD.MOV.U32 R4, RZ, RZ, R9 ;  /* 0x000000ffff047224 */ /* 0x000fe200078e0009 */
[----:B-1----:R-:W3:Y:S04]  /*895c0*/  LDL.LU R11, [R1+0x21e8] ;  /* 0x0021e800010b7983 */ /* 0x002ee80000300800 */
[----:B------:R-:W3:Y:S01]  /*895d0*/  LDL.LU R9, [R1+0x21ec] ;  /* 0x0021ec0001097983 */ /* 0x000ee20000300800 */
[----:B----4-:R-:W-:-:S02]  /*895e0*/  IADD3 R6, P3, R6, UR16, RZ ;  /* 0x0000001006067c10 */ /* 0x010fc4000ff7e0ff */
[----:B------:R-:W-:Y:S01]  /*895f0*/  IADD3.X R15, R15, UR8, RZ, P2, !PT ;  /* 0x000000080f0f7c10 */ /* 0x000fe200097fe4ff */
[----:B------:R-:W-:Y:S01]  /*89600*/  USEL UR12, UR12, URZ, !UP0 ;  /* 0x0000003f0c0c7287 */ /* 0x000fe2000c000000 */
[----:B------:R1:W-:Y:S01]  /*89610*/  LDGSTS.E [R72+0xaf00], desc[UR14][R4.64], P0 ;  /* 0x0af0000004487fae */ /* 0x0003e2000812184e */
[----:B------:R-:W-:-:S03]  /*89620*/  IADD3.X R13, R13, UR8, RZ, P3, !PT ;  /* 0x000000080d0d7c10 */ /* 0x000fc60009ffe4ff */
[----:B------:R-:W-:Y:S04]  /*89630*/  STL [R1+0x216c], R14 ;  /* 0x00216c0e01007387 */ /* 0x000fe80000100800 */
[----:B------:R-:W-:Y:S04]  /*89640*/  STL [R1+0x2168], R15 ;  /* 0x0021680f01007387 */ /* 0x000fe80000100800 */
[----:B------:R4:W-:Y:S01]  /*89650*/  STL [R1+0x21d4], R6 ;  /* 0x0021d40601007387 */ /* 0x0009e20000100800 */
[----:B------:R-:W-:-:S03]  /*89660*/  ISETP.NE.U32.AND P1, PT, RZ, UR12, PT ;  /* 0x0000000cff007c0c */ /* 0x000fc6000bf25070 */
[----:B------:R-:W3:Y:S04]  /*89670*/  LDL.LU R18, [R1+0x2254] ;  /* 0x0022540001127983 */ /* 0x000ee80000300800 */
[----:B------:R-:W-:Y:S04]  /*89680*/  STL [R1+0x21d0], R13 ;  /* 0x0021d00d01007387 */ /* 0x000fe80000100800 */
[----:B------:R-:W3:Y:S04]  /*89690*/  LDL.LU R16, [R1+0x225c] ;  /* 0x00225c0001107983 */ /* 0x000ee80000300800 */
[----:B------:R-:W3:Y:S01]  /*896a0*/  LDL.LU R19, [R1+0x2250] ;  /* 0x0022500001137983 */ /* 0x000ee20000300800 */
[----:B-1----:R-:W-:-:S03]  /*896b0*/  IMAD.MOV.U32 R4, RZ, RZ, R14 ;  /* 0x000000ffff047224 */ /* 0x002fc600078e000e */
[----:B------:R-:W3:Y:S01]  /*896c0*/  LDL.LU R17, [R1+0x2258] ;  /* 0x0022580001117983 */ /* 0x000ee20000300800 */
[----:B------:R-:W-:-:S05]  /*896d0*/  MOV R5, R15 ;  /* 0x0000000f00057202 */ /* 0x000fca0000000f00 */
[----:B------:R1:W-:Y:S02]  /*896e0*/  LDGSTS.E [R72+0xaf80], desc[UR14][R4.64], P0 ;  /* 0x0af8000004487fae */ /* 0x0003e4000812184e */
[----:B-1----:R-:W-:Y:S01]  /*896f0*/  IMAD.MOV.U32 R4, RZ, RZ, R6 ;  /* 0x000000ffff047224 */ /* 0x002fe200078e0006 */
[----:B------:R-:W-:Y:S01]  /*89700*/  MOV R5, R13 ;  /* 0x0000000d00057202 */ /* 0x000fe20000000f00 */
[----:B----4-:R-:W4:Y:S04]  /*89710*/  LDL.LU R6, [R1+0x2264] ;  /* 0x0022640001067983 */ /* 0x010f280000300800 */
        /* <DEDUP_REMOVED lines=23> */
[----:B---3--:R-:W-:-:S04]  /*89890*/  IADD3 R9, P0, R9, UR16, RZ ;  /* 0x0000001009097c10 */ /* 0x008fc8000ff1e0ff */
[----:B------:R-:W-:Y:S01]  /*898a0*/  IADD3.X R11, R11, UR8, RZ, P0, !PT ;  /* 0x000000080b0b7c10 */ /* 0x000fe200087fe4ff */
[----:B-1----:R-:W-:-:S03]  /*898b0*/  IMAD.MOV.U32 R4, RZ, RZ, R9 ;  /* 0x000000ffff047224 */ /* 0x002fc600078e0009 */
[----:B------:R-:W-:Y:S02]  /*898c0*/  MOV R5, R11 ;  /* 0x0000000b00057202 */ /* 0x000fe40000000f00 */
[----:B------:R-:W-:-:S03]  /*898d0*/  ISETP.NE.U32.AND P0, PT, RZ, UR12, PT ;  /* 0x0000000cff007c0c */ /* 0x000fc6000bf05070 */
[----:B------:R1:W-:Y:S01]  /*898e0*/  LDGSTS.E [R72+0xb780], desc[UR14][R4.64], P1 ;  /* 0x0b78000004487fae */ /* 0x0003e2000892184e */
[----:B------:R-:W-:Y:S02]  /*898f0*/  IADD3 R18, P1, R18, UR16, RZ ;  /* 0x0000001012127c10 */ /* 0x000fe4000ff3e0ff */
[----:B------:R-:W-:Y:S02]  /*89900*/  IADD3 R16, P2, R16, UR16, RZ ;  /* 0x0000001010107c10 */ /* 0x000fe4000ff5e0ff */
[----:B------:R-:W-:Y:S01]  /*89910*/  IADD3.X R19, R19, UR8, RZ, P1, !PT ;  /* 0x0000000813137c10 */ /* 0x000fe20008ffe4ff */
[----:B------:R-:W-:Y:S04]  /*89920*/  STL [R1+0x21ec], R9 ;  /* 0x0021ec0901007387 */ /* 0x000fe80000100800 */
[----:B------:R3:W-:Y:S04]  /*89930*/  STL [R1+0x21e8], R11 ;  /* 0x0021e80b01007387 */ /* 0x0007e80000100800 */
[----:B------:R-:W2:Y:S04]  /*89940*/  LDL.LU R13, [R1+0x22d8] ;  /* 0x0022d800010d7983 */ /* 0x000ea80000300800 */
[----:B------:R-:W2:Y:S01]  /*89950*/  LDL.LU R12, [R1+0x22dc] ;  /* 0x0022dc00010c7983 */ /* 0x000ea20000300800 */
[----:B-1----:R-:W-:Y:S01]  /*89960*/  IMAD.MOV.U32 R4, RZ, RZ, R18 ;  /* 0x000000ffff047224 */ /* 0x002fe200078e0012 */
[----:B------:R-:W-:-:S02]  /*89970*/  MOV R5, R19 ;  /* 0x0000001300057202 */ /* 0x000fc40000000f00 */
[----:B------:R-:W-:Y:S01]  /*89980*/  IADD3.X R17, R17, UR8, RZ, P2, !PT ;  /* 0x0000000811117c10 */ /* 0x000fe200097fe4ff */
[----:B---3--:R-:W3:Y:S04]  /*89990*/  LDL.LU R11, [R1+0x22e0] ;  /* 0x0022e000010b7983 */ /* 0x008ee80000300800 */
[----:B------:R1:W-:Y:S04]  /*899a0*/  LDGSTS.E [R72+0xbe00], desc[UR14][R4.64], P0 ;  /* 0x0be0000004487fae */ /* 0x0003e8000812184e */
[----:B------:R-:W3:Y:S01]  /*899b0*/  LDL.LU R9, [R1+0x22e4] ;  /* 0x0022e40001097983 */ /* 0x000ee20000300800 */
[----:B----4-:R-:W-:-:S03]  /*899c0*/  IADD3 R6, P1, R6, UR16, RZ ;  /* 0x0000001006067c10 */ /* 0x010fc6000ff3e0ff */
[----:B------:R-:W-:Y:S04]  /*899d0*/  STL [R1+0x2254], R18 ;  /* 0x0022541201007387 */ /* 0x000fe80000100800 */
[----:B------:R-:W-:Y:S04]  /*899e0*/  STL [R1+0x2250], R19 ;  /* 0x0022501301007387 */ /* 0x000fe80000100800 */
[----:B------:R-:W-:Y:S04]  /*899f0*/  STL [R1+0x225c], R16 ;  /* 0x00225c1001007387 */ /* 0x000fe80000100800 */
[----:B------:R-:W-:Y:S01]  /*89a00*/  STL [R1+0x2258], R17 ;  /* 0x0022581101007387 */ /* 0x000fe20000100800 */
[----:B-1----:R-:W-:Y:S01]  /*89a10*/  IMAD.MOV.U32 R4, RZ, RZ, R16 ;  /* 0x000000ffff047224 */ /* 0x002fe200078e0010 */
[----:B------:R-:W-:-:S02]  /*89a20*/  MOV R5, R17 ;  /* 0x0000001100057202 */ /* 0x000fc40000000f00 */
[----:B------:R-:W-:Y:S04]  /*89a30*/  STL [R1+0x2264], R6 ;  /* 0x0022640601007387 */ /* 0x000fe80000100800 */
        /* <DEDUP_REMOVED lines=28> */
[----:B------:R-:W-:Y:S02]  /*89c00*/  MOV R5, R14 ;  /* 0x0000000e00057202 */ /* 0x000fe40000000f00 */
[----:B------:R-:W-:-:S09]  /*89c10*/  IADD3 R12, P0, R12, UR16, RZ ;  /* 0x000000100c0c7c10 */ /* 0x000fd2000ff1e0ff */
[----:B------:R1:W-:Y:S01]  /*89c20*/  LDGSTS.E [R72+0xc600], desc[UR14][R4.64], P1 ;  /* 0x0c60000004487fae */ /* 0x0003e2000892184e */
[----:B------:R-:W-:-:S03]  /*89c30*/  IADD3.X R13, R13, UR8, RZ, P0, !PT ;  /* 0x000000080d0d7c10 */ /* 0x000fc600087fe4ff */
[----:B------:R-:W-:Y:S01]  /*89c40*/  STL [R1+0x22dc], R12 ;  /* 0x0022dc0c01007387 */ /* 0x000fe20000100800 */
[----:B---3--:R-:W-:-:S03]  /*89c50*/  IADD3 R9, P2, R9, UR16, RZ ;  /* 0x0000001009097c10 */ /* 0x008fc6000ff5e0ff */
[----:B------:R3:W-:Y:S01]  /*89c60*/  STL [R1+0x22d8], R13 ;  /* 0x0022d80d01007387 */ /* 0x0007e20000100800 */
[----:B-1----:R-:W-:Y:S01]  /*89c70*/  IMAD.MOV.U32 R4, RZ, RZ, R12 ;  /* 0x000000ffff047224 */ /* 0x002fe200078e000c */
[----:B------:R-:W-:Y:S02]  /*89c80*/  MOV R5, R13 ;  /* 0x0000000d00057202 */ /* 0x000fe40000000f00 */
[----:B------:R-:W-:Y:S01]  /*89c90*/  IADD3.X R11, R11, UR8, RZ, P2, !PT ;  /* 0x000000080b0b7c10 */ /* 0x000fe200097fe4ff */
[----:B------:R1:W-:Y:S01]  /*89ca0*/  STL [R1+0x22e4], R9 ;  /* 0x0022e40901007387 */ /* 0x0003e20000100800 */
[----:B------:R-:W-:-:S03]  /*89cb0*/  UISETP.GT.AND UP1, UPT, UR18, 0x67, UPT ;  /* 0x000000671200788c */ /* 0x000fc6000bf24270 */
[----:B------:R-:W2:Y:S04]  /*89cc0*/  LDL.LU R16, [R1+0x2364] ;  /* 0x0023640001107983 */ /* 0x000ea80000300800 */
[----:B------:R1:W-:Y:S04]  /*89cd0*/  LDGSTS.E [R72+0xc680], desc[UR14][R4.64], P1 ;  /* 0x0c68000004487fae */ /* 0x0003e8000892184e */
[----:B------:R1:W-:Y:S01]  /*89ce0*/  STL [R1+0x22e0], R11 ;  /* 0x0022e00b01007387 */ /* 0x0003e20000100800 */
[----:B------:R-:W-:-:S03]  /*89cf0*/  USEL UR12, URZ, 0x4, !UP1 ;  /* 0x000000043f0c7887 */ /* 0x000fc6000c800000 */
[----:B------:R-:W2:Y:S04]  /*89d00*/  LDL.LU R17, [R1+0x2360] ;  /* 0x0023600001117983 */ /* 0x000ea80000300800 */
[----:B---3--:R-:W3:Y:S01]  /*89d10*/  LDL.LU R13, [R1+0x2368] ;  /* 0x00236800010d7983 */ /* 0x008ee20000300800 */
[----:B------:R-:W-:Y:S01]  /*89d20*/  USEL UR12, UR12, URZ, !UP0 ;  /* 0x0000003f0c0c7287 */ /* 0x000fe2000c000000 */
[----:B-1----:R-:W-:Y:S01]  /*89d30*/  IMAD.MOV.U32 R4, RZ, RZ, R9 ;  /* 0x000000ffff047224 */ /* 0x002fe200078e0009 */
[----:B------:R-:W-:Y:S01]  /*89d40*/  MOV R5, R11 ;  /* 0x0000000b00057202 */ /* 0x000fe20000000f00 */
[----:B------:R-:W3:Y:S04]  /*89d50*/  LDL.LU R9, [R1+0x236c] ;  /* 0x00236c0001097983 */ /* 0x000ee80000300800 */
[----:B------:R-:W3:Y:S04]  /*89d60*/  LDL.LU R15, [R1+0x23d0] ;  /* 0x0023d000010f7983 */ /* 0x000ee80000300800 */
[----:B------:R-:W3:Y:S04]  /*89d70*/  LDL.LU R11, [R1+0x23d4] ;  /* 0x0023d400010b7983 */ /* 0x000ee80000300800 */
[----:B------:R1:W-:Y:S01]  /*89d80*/  LDGSTS.E [R72+0xc700], desc[UR14][R4.64], P1 ;  /* 0x0c70000004487fae */ /* 0x0003e2000892184e */
[----:B----4-:R-:W-:-:S04]  /*89d90*/  IADD3 R6, P0, R6, UR16, RZ ;  /* 0x0000001006067c10 */ /* 0x010fc8000ff1e0ff */
[----:B------:R-:W-:Y:S01]  /*89da0*/  IADD3.X R8, R8, UR8, RZ, P0, !PT ;  /* 0x0000000808087c10 */ /* 0x000fe200087fe4ff */
[----:B-1----:R-:W-:-:S03]  /*89db0*/  IMAD.MOV.U32 R4, RZ, RZ, R6 ;  /* 0x000000ffff047224 */ /* 0x002fc600078e0006 */
[----:B------:R-:W-:Y:S02]  /*89dc0*/  MOV R5, R8 ;  /* 0x0000000800057202 */ /* 0x000fe40000000f00 */
[----:B------:R-:W-:-:S03]  /*89dd0*/  ISETP.NE.U32.AND P0, PT, RZ, UR12, PT ;  /* 0x0000000cff007c0c */ /* 0x000fc6000bf05070 */
[----:B------:R1:W-:Y:S01]  /*89de0*/  LDGSTS.E [R72+0xc780], desc[UR14][R4.64], P1 ;  /* 0x0c78000004487fae */ /* 0x0003e2000892184e */
[----:B------:R-:W-:-:S03]  /*89df0*/  IADD3 R18, P1, R18, UR16, RZ ;  /* 0x0000001012127c10 */ /* 0x000fc6000ff3e0ff */
[----:B------:R4:W-:Y:S04]  /*89e00*/  STL [R1+0x22ec], R6 ;  /* 0x0022ec0601007387 */ /* 0x0009e80000100800 */
[----:B------:R4:W-:Y:S04]  /*89e10*/  STL [R1+0x22e8], R8 ;  /* 0x0022e80801007387 */ /* 0x0009e80000100800 */
[----:B------:R-:W3:Y:S01]  /*89e20*/  LDL.LU R14, [R1+0x23d8] ;  /* 0x0023d800010e7983 */ /* 0x000ee20000300800 */
[----:B--2---:R-:W-:Y:S02]  /*89e30*/  IADD3 R7, P2, R7, UR16, RZ ;  /* 0x0000001007077c10 */ /* 0x004fe4000ff5e0ff */
[----:B------:R-:W-:Y:S01]  /*89e40*/  IADD3.X R19, R19, UR8, RZ, P1, !PT ;  /* 0x0000000813137c10 */ /* 0x000fe20008ffe4ff */
[----:B-1----:R-:W-:-:S03]  /*89e50*/  IMAD.MOV.U32 R4, RZ, RZ, R18 ;  /* 0x000000ffff047224 */ /* 0x002fc600078e0012 */
[----:B------:R-:W-:Y:S01]  /*89e60*/  MOV R5, R19 ;  /* 0x0000001300057202 */ /* 0x000fe20000000f00 */
[----:B----4-:R-:W2:Y:S04]  /*89e70*/  LDL.LU R6, [R1+0x23dc] ;  /* 0x0023dc0001067983 */ /* 0x010ea80000300800 */
[----:B------:R-:W4:Y:S04]  /*89e80*/  LDL.LU R12, [R1+0x23e0] ;  /* 0x0023e000010c7983 */ /* 0x000f280000300800 */
[----:B------:R-:W4:Y:S04]  /*89e90*/  LDL.LU R8, [R1+0x23e4] ;  /* 0x0023e40001087983 */ /* 0x000f280000300800 */
[----:B------:R-:W-:Y:S04]  /*89ea0*/  STL [R1+0x2354], R18 ;  /* 0x0023541201007387 */ /* 0x000fe80000100800 */
[----:B------:R-:W-:Y:S04]  /*89eb0*/  STL [R1+0x2350], R19 ;  /* 0x0023501301007387 */ /* 0x000fe80000100800 */
[----:B------:R-:W-:Y:S04]  /*89ec0*/  STL [R1+0x235c], R7 ;  /* 0x00235c0701007387 */ /* 0x000fe80000100800 */
[----:B------:R1:W-:Y:S01]  /*89ed0*/  LDGSTS.E [R72+0xce00], desc[UR14][R4.64], P0 ;  /* 0x0ce0000004487fae */ /* 0x0003e2000812184e */
[----:B------:R-:W-:-:S05]  /*89ee0*/  IADD3.X R10, R10, UR8, RZ, P2, !PT ;  /* 0x000000080a0a7c10 */ /* 0x000fca00097fe4ff */
[----:B------:R1:W-:Y:S02]  /*89ef0*/  STL [R1+0x2358], R10 ;  /* 0x0023580a01007387 */ /* 0x0003e40000100800 */
[----:B-1----:R-:W-:Y:S01]  /*89f00*/  MOV R5, R10 ;  /* 0x0000000a00057202 */ /* 0x002fe20000000f00 */
[----:B------:R-:W-:Y:S01]  /*89f10*/  IMAD.MOV.U32 R4, RZ, RZ, R7 ;  /* 0x000000ffff047224 */ /* 0x000fe200078e0007 */
[----:B------:R-:W-:Y:S01]  /*89f20*/  UISETP.GT.AND UP1, UPT, UR18, 0x6b, UPT ;  /* 0x0000006b1200788c */ /* 0x000fe2000bf24270 */
[----:B------:R-:W4:Y:S04]  /*89f30*/  LDL.LU R10, [R1+0x23e8] ;  /* 0x0023e800010a7983 */ /* 0x000f280000300800 */
[----:B------:R-:W4:Y:S01]  /*89f40*/  LDL.LU R7, [R1+0x23ec] ;  /* 0x0023ec0001077983 */ /* 0x000f220000300800 */
[----:B------:R-:W-:-:S03]  /*89f50*/  USEL UR12, URZ, 0x4, !UP1 ;  /* 0x000000043f0c7887 */ /* 0x000fc6000c800000 */
[----:B------:R1:W-:Y:S01]  /*89f60*/  LDGSTS.E [R72+0xce80], desc[UR14][R4.64], P0 ;  /* 0x0ce8000004487fae */ /* 0x0003e2000812184e */
[----:B------:R-:W-:Y:S01]  /*89f70*/  USEL UR12, UR12, URZ, !UP0 ;  /* 0x0000003f0c0c7287 */ /* 0x000fe2000c000000 */
[----:B------:R-:W-:-:S04]  /*89f80*/  IADD3 R16, P1, R16, UR16, RZ ;  /* 0x0000001010107c10 */ /* 0x000fc8000ff3e0ff */
[----:B------:R-:W-:Y:S01]  /*89f90*/  IADD3.X R17, R17, UR8, RZ, P1, !PT ;  /* 0x0000000811117c10 */ /* 0x000fe20008ffe4ff */
[----:B-1----:R-:W-:-:S03]  /*89fa0*/  IMAD.MOV.U32 R4, RZ, RZ, R16 ;  /* 0x000000ffff047224 */ /* 0x002fc600078e0010 */
[----:B------:R-:W-:Y:S02]  /*89fb0*/  MOV R5, R17 ;  /* 0x0000001100057202 */ /* 0x000fe40000000f00 */
[----:B---3--:R-:W-:-:S03]  /*89fc0*/  IADD3 R9, P2, R9, UR16, RZ ;  /* 0x0000001009097c10 */ /* 0x008fc6000ff5e0ff */
[----:B------:R1:W-:Y:S01]  /*89fd0*/  LDGSTS.E [R72+0xcf00], desc[UR14][R4.64], P0 ;  /* 0x0cf0000004487fae */ /* 0x0003e2000812184e */
[----:B------:R-:W-:Y:S02]  /*89fe0*/  IADD3.X R13, R13, UR8, RZ, P2, !PT ;  /* 0x000000080d0d7c10 */ /* 0x000fe400097fe4ff */
[----:B------:R-:W-:Y:S02]  /*89ff0*/  ISETP.NE.U32.AND P1, PT, RZ, UR12, PT ;  /* 0x0000000cff007c0c */ /* 0x000fe4000bf25070 */
[----:B------:R-:W-:Y:S01]  /*8a000*/  IADD3 R11, P3, R11, UR16, RZ ;  /* 0x000000100b0b7c10 */ /* 0x000fe2000ff7e0ff */
[----:B------:R-:W-:Y:S04]  /*8a010*/  STL [R1+0x2364], R16 ;  /* 0x0023641001007387 */ /* 0x000fe80000100800 */
[----:B------:R-:W-:Y:S01]  /*8a020*/  STL [R1+0x2360], R17 ;  /* 0x0023601101007387 */ /* 0x000fe20000100800 */
[----:B-1----:R-:W-:Y:S01]  /*8a030*/  IMAD.MOV.U32 R4, RZ, RZ, R9 ;  /* 0x000000ffff047224 */ /* 0x002fe200078e0009 */
[----:B------:R-:W-:-:S02]  /*8a040*/  MOV R5, R13 ;  /* 0x0000000d00057202 */ /* 0x000fc40000000f00 */
[----:B------:R-:W-:Y:S01]  /*8a050*/  IADD3.X R15, R15, UR8, RZ, P3, !PT ;  /* 0x000000080f0f7c10 */ /* 0x000fe20009ffe4ff */
[----:B------:R-:W-:Y:S04]  /*8a060*/  STL [R1+0x236c], R9 ;  /* 0x00236c0901007387 */ /* 0x000fe80000100800 */
[----:B------:R1:W-:Y:S04]  /*8a070*/  LDGSTS.E [R72+0xcf80], desc[UR14][R4.64], P0 ;  /* 0x0cf8000004487fae */ /* 0x0003e8000812184e */
[----:B------:R3:W-:Y:S04]  /*8a080*/  STL [R1+0x2368], R13 ;  /* 0x0023680d01007387 */ /* 0x0007e80000100800 */
[----:B------:R-:W-:Y:S04]  /*8a090*/  STL [R1+0x23d4], R11 ;  /* 0x0023d40b01007387 */ /* 0x000fe80000100800 */
[----:B---3--:R-:W3:Y:S01]  /*8a0a0*/  LDL.LU R13, [R1+0x2454] ;  /* 0x00245400010d7983 */ /* 0x008ee20000300800 */
[----:B-1----:R-:W-:Y:S01]  /*8a0b0*/  IMAD.MOV.U32 R4, RZ, RZ, R11 ;  /* 0x000000ffff047224 */ /* 0x002fe200078e000b */
[----:B------:R-:W-:-:S02]  /*8a0c0*/  MOV R5, R15 ;  /* 0x0000000f00057202 */ /* 0x000fc40000000f00 */
[----:B------:R1:W-:Y:S04]  /*8a0d0*/  STL [R1+0x23d0], R15 ;  /* 0x0023d00f01007387 */ /* 0x0003e80000100800 */
[----:B------:R-:W3:Y:S04]  /*8a0e0*/  LDL.LU R9, [R1+0x245c] ;  /* 0x00245c0001097983 */ /* 0x000ee80000300800 */
[----:B------:R4:W-:Y:S04]  /*8a0f0*/  LDGSTS.E [R72+0xd600], desc[UR14][R4.64], P1 ;  /* 0x0d60000004487fae */ /* 0x0009e8000892184e */
[----:B-1----:R-:W3:Y:S04]  /*8a100*/  LDL.LU R15, [R1+0x2450] ;  /* 0x00245000010f7983 */ /* 0x002ee80000300800 */
[----:B------:R-:W3:Y:S01]  /*8a110*/  LDL.LU R11, [R1+0x2458] ;  /* 0x00245800010b7983 */ /* 0x000ee20000300800 */
[----:B--2---:R-:W-:-:S02]  /*8a120*/  IADD3 R6, P0, R6, UR16, RZ ;  /* 0x0000001006067c10 */ /* 0x004fc4000ff1e0ff */
[----:B----4-:R-:W-:Y:S02]  /*8a130*/  IADD3 R8, P2, R8, UR16, RZ ;  /* 0x0000001008087c10 */ /* 0x010fe4000ff5e0ff */
[----:B------:R-:W-:Y:S01]  /*8a140*/  IADD3.X R14, R14, UR8, RZ, P0, !PT ;  /* 0x000000080e0e7c10 */ /* 0x000fe200087fe4ff */
[----:B------:R1:W-:Y:S01]  /*8a150*/  STL [R1+0x23dc], R6 ;  /* 0x0023dc0601007387 */ /* 0x0003e20000100800 */
[----:B------:R-:W-:Y:S01]  /*8a160*/  IMAD.MOV.U32 R4, RZ, RZ, R6 ;  /* 0x000000ffff047224 */ /* 0x000fe200078e0006 */
[----:B------:R-:W-:Y:S02]  /*8a170*/  IADD3.X R12, R12, UR8, RZ, P2, !PT ;  /* 0x000000080c0c7c10 */ /* 0x000fe400097fe4ff */
[----:B------:R-:W-:Y:S01]  /*8a180*/  MOV R5, R14 ;  /* 0x0000000e00057202 */ /* 0x000fe20000000f00 */
[----:B------:R-:W-:Y:S04]  /*8a190*/  STL [R1+0x23d8], R14 ;  /* 0x0023d80e01007387 */ /* 0x000fe80000100800 */
[----:B------:R2:W-:Y:S04]  /*8a1a0*/  STL [R1+0x23e4], R8 ;  /* 0x0023e40801007387 */ /* 0x0005e80000100800 */
[----:B------:R4:W-:Y:S04]  /*8a1b0*/  LDGSTS.E [R72+0xd680], desc[UR14][R4.64], P1 ;  /* 0x0d68000004487fae */ /* 0x0009e8000892184e */
[----:B-1----:R-:W3:Y:S04]  /*8a1c0*/  LDL.LU R6, [R1+0x2464] ;  /* 0x0024640001067983 */ /* 0x002ee80000300800 */
[----:B------:R-:W-:Y:S01]  /*8a1d0*/  STL [R1+0x23e0], R12 ;  /* 0x0023e00c01007387 */ /* 0x000fe20000100800 */
[----:B------:R-:W-:Y:S01]  /*8a1e0*/  IADD3 R7, P0, R7, UR16, RZ ;  /* 0x0000001007077c10 */ /* 0x000fe2000ff1e0ff */
[----:B----4-:R-:W-:-:S02]  /*8a1f0*/  IMAD.MOV.U32 R4, RZ, RZ, R8 ;  /* 0x000000ffff047224 */ /* 0x010fc400078e0008 */
[----:B--2---:R-:W2:Y:S01]  /*8a200*/  LDL.LU R8, [R1+0x2460] ;  /* 0x0024600001087983 */ /* 0x004ea20000300800 */
[----:B------:R-:W-:-:S03]  /*8a210*/  IADD3.X R10, R10, UR8, RZ, P0, !PT ;  /* 0x000000080a0a7c10 */ /* 0x000fc600087fe4ff */
[----:B------:R1:W-:Y:S04]  /*8a220*/  STL [R1+0x23ec], R7 ;  /* 0x0023ec0701007387 */ /* 0x0003e80000100800 */
[----:B------:R4:W-:Y:S04]  /*8a230*/  STL [R1+0x23e8], R10 ;  /* 0x0023e80a01007387 */ /* 0x0009e80000100800 */
[----:B------:R-:W2:Y:S04]  /*8a240*/  LDL.LU R19, [R1+0x2468] ;  /* 0x0024680001137983 */ /* 0x000ea80000300800 */
[----:B------:R-:W2:Y:S01]  /*8a250*/  LDL.LU R18, [R1+0x246c] ;  /* 0x00246c0001127983 */ /* 0x000ea20000300800 */
[----:B------:R-:W-:-:S03]  /*8a260*/  MOV R5, R12 ;  /* 0x0000000c00057202 */ /* 0x000fc60000000f00 */
[----:B------:R-:W2:Y:S04]  /*8a270*/  LDL.LU R17, [R1+0x24d0] ;  /* 0x0024d00001117983 */ /* 0x000ea80000300800 */
[----:B------:R-:W2:Y:S04]  /*8a280*/  LDL.LU R16, [R1+0x24d4] ;  /* 0x0024d40001107983 */ /* 0x000ea80000300800 */
[----:B------:R-:W2:Y:S04]  /*8a290*/  LDL.LU R14, [R1+0x24d8] ;  /* 0x0024d800010e7983 */ /* 0x000ea80000300800 */
[----:B------:R1:W-:Y:S02]  /*8a2a0*/  LDGSTS.E [R72+0xd700], desc[UR14][R4.64], P1 ;  /* 0x0d70000004487fae */ /* 0x0003e4000892184e */
[----:B-1----:R-:W-:-:S02]  /*8a2b0*/  IMAD.MOV.U32 R4, RZ, RZ, R7 ;  /* 0x000000ffff047224 */ /* 0x002fc400078e0007 */
[----:B------:R-:W2:Y:S01]  /*8a2c0*/  LDL.LU R7, [R1+0x24dc] ;  /* 0x0024dc0001077983 */ /* 0x000ea20000300800 */
[----:B------:R-:W-:-:S03]  /*8a2d0*/  MOV R5, R10 ;  /* 0x0000000a00057202 */ /* 0x000fc60000000f00 */
[----:B------:R-:W2:Y:S04]  /*8a2e0*/  LDL.LU R12, [R1+0x24e0] ;  /* 0x0024e000010c7983 */ /* 0x000ea80000300800 */
[----:B----4-:R-:W4:Y:S01]  /*8a2f0*/  LDL.LU R10, [R1+0x24e4] ;  /* 0x0024e400010a7983 */ /* 0x010f220000300800 */
[----:B------:R-:W-:-:S03]  /*8a300*/  UISETP.GT.AND UP1, UPT, UR18, 0x6f, UPT ;  /* 0x0000006f1200788c */ /* 0x000fc6000bf24270 */
[----:B------:R1:W-:Y:S01]  /*8a310*/  LDGSTS.E [R72+0xd780], desc[UR14][R4.64], P1 ;  /* 0x0d78000004487fae */ /* 0x0003e2000892184e */
[----:B------:R-:W-:-:S04]  /*8a320*/  USEL UR12, URZ, 0x4, !UP1 ;  /* 0x000000043f0c7887 */ /* 0x000fc8000c800000 */
[----:B------:R-:W-:-:S06]  /*8a330*/  USEL UR12, UR12, URZ, !UP0 ;  /* 0x0000003f0c0c7287 */ /* 0x000fcc000c000000 */
[----:B------:R-:W-:Y:S01]  /*8a340*/  ISETP.NE.U32.AND P0, PT, RZ, UR12, PT ;  /* 0x0000000cff007c0c */ /* 0x000fe2000bf05070 */
[----:B------:R-:W-:-:S04]  /*8a350*/  UISETP.GT.AND UP1, UPT, UR18, 0x73, UPT ;  /* 0x000000731200788c */ /* 0x000fc8000bf24270 */
[----:B------:R-:W-:Y:S01]  /*8a360*/  USEL UR12, URZ, 0x4, !UP1 ;  /* 0x000000043f0c7887 */ /* 0x000fe2000c800000 */
[----:B---3--:R-:W-:Y:S02]  /*8a370*/  IADD3 R13, P1, R13, UR16, RZ ;  /* 0x000000100d0d7c10 */ /* 0x008fe4000ff3e0ff */
[----:B------:R-:W-:-:S03]  /*8a380*/  IADD3 R9, P2, R9, UR16, RZ ;  /* 0x0000001009097c10 */ /* 0x000fc6000ff5e0ff */
[----:B-1----:R-:W-:Y:S01]  /*8a390*/  IMAD.MOV.U32 R4, RZ, RZ, R13 ;  /* 0x000000ffff047224 */ /* 0x002fe200078e000d */
[----:B------:R-:W-:Y:S01]  /*8a3a0*/  STL [R1+0x2454], R13 ;  /* 0x0024540d01007387 */ /* 0x000fe20000100800 */
[----:B------:R-:W-:Y:S02]  /*8a3b0*/  IADD3.X R15, R15, UR8, RZ, P1, !PT ;  /* 0x000000080f0f7c10 */ /* 0x000fe40008ffe4ff */
[----:B------:R-:W-:Y:S02]  /*8a3c0*/  IADD3.X R11, R11, UR8, RZ, P2, !PT ;  /* 0x000000080b0b7c10 */ /* 0x000fe400097fe4ff */
[----:B------:R-:W-:Y:S01]  /*8a3d0*/  MOV R5, R15 ;  /* 0x0000000f00057202 */ /* 0x000fe20000000f00 */
[----:B------:R-:W-:Y:S04]  /*8a3e0*/  STL [R1+0x2450], R15 ;  /* 0x0024500f01007387 */ /* 0x000fe80000100800 */
[----:B------:R-:W-:Y:S04]  /*8a3f0*/  STL [R1+0x245c], R9 ;  /* 0x00245c0901007387 */ /* 0x000fe80000100800 */
[----:B------:R1:W-:Y:S04]  /*8a400*/  STL [R1+0x2458], R11 ;  /* 0x0024580b01007387 */ /* 0x0003e80000100800 */
[----:B------:R3:W-:Y:S01]  /*8a410*/  LDGSTS.E [R72+0xde00], desc[UR14][R4.64], P0 ;  /* 0x0de0000004487fae */ /* 0x0007e2000812184e */
[----:B------:R-:W-:Y:S01]  /*8a420*/  USEL UR12, UR12, URZ, !UP0 ;  /* 0x0000003f0c0c7287 */ /* 0x000fe2000c000000 */
[----:B---3--:R-:W-:Y:S01]  /*8a430*/  IMAD.MOV.U32 R4, RZ, RZ, R9 ;  /* 0x000000ffff047224 */ /* 0x008fe200078e0009 */
[----:B------:R-:W-:-:S02]  /*8a440*/  MOV R5, R11 ;  /* 0x0000000b00057202 */ /* 0x000fc40000000f00 */
[----:B-1----:R-:W3:Y:S04]  /*8a450*/  LDL.LU R11, [R1+0x24ec] ;  /* 0x0024ec00010b7983 */ /* 0x002ee80000300800 */
[----:B------:R1:W-:Y:S01]  /*8a460*/  LDGSTS.E [R72+0xde80], desc[UR14][R4.64], P0 ;  /* 0x0de8000004487fae */ /* 0x0003e2000812184e */
[----:B------:R-:W-:-:S05]  /*8a470*/  IADD3 R6, P1, R6, UR16, RZ ;  /* 0x0000001006067c10 */ /* 0x000fca000ff3e0ff */
[----:B------:R-:W-:Y:S01]  /*8a480*/  STL [R1+0x2464], R6 ;  /* 0x0024640601007387 */ /* 0x000fe20000100800 */
[----:B-1----:R-:W-:Y:S01]  /*8a490*/  IMAD.MOV.U32 R4, RZ, RZ, R6 ;  /* 0x000000ffff047224 */ /* 0x002fe200078e0006 */
[----:B--2---:R-:W-:-:S05]  /*8a4a0*/  IADD3.X R8, R8, UR8, RZ, P1, !PT ;  /* 0x0000000808087c10 */ /* 0x004fca0008ffe4ff */
[----:B------:R1:W-:Y:S04]  /*8a4b0*/  STL [R1+0x2460], R8 ;  /* 0x0024600801007387 */ /* 0x0003e80000100800 */
[----:B------:R-:W2:Y:S01]  /*8a4c0*/  LDL.LU R13, [R1+0x24e8] ;  /* 0x0024e800010d7983 */ /* 0x000ea20000300800 */
[----:B------:R-:W-:Y:S02]  /*8a4d0*/  IADD3 R18, P2, R18, UR16, RZ ;  /* 0x0000001012127c10 */ /* 0x000fe4000ff5e0ff */
[----:B------:R-:W-:Y:S01]  /*8a4e0*/  MOV R5, R8 ;  /* 0x0000000800057202 */ /* 0x000fe20000000f00 */
[----:B------:R-:W2:Y:S01]  /*8a4f0*/  LDL.LU R15, [R1+0x2550] ;  /* 0x00255000010f7983 */ /* 0x000ea20000300800 */
[----:B------:R-:W-:-:S03]  /*8a500*/  IADD3.X R19, R19, UR8, RZ, P2, !PT ;  /* 0x0000000813137c10 */ /* 0x000fc600097fe4ff */
[----:B------:R1:W-:Y:S01]  /*8a510*/  LDGSTS.E [R72+0xdf00], desc[UR14][R4.64], P0 ;  /* 0x0df0000004487fae */ /* 0x0003e2000812184e */
[----:B------:R-:W-:Y:S02]  /*8a520*/  ISETP.NE.U32.AND P1, PT, RZ, UR12, PT ;  /* 0x0000000cff007c0c */ /* 0x000fe4000bf25070 */
[----:B------:R-:W-:Y:S01]  /*8a530*/  IADD3 R16, P3, R16, UR16, RZ ;  /* 0x0000001010107c10 */ /* 0x000fe2000ff7e0ff */
[----:B-1----:R-:W2:Y:S04]  /*8a540*/  LDL.LU R8, [R1+0x2554] ;  /* 0x0025540001087983 */ /* 0x002ea80000300800 */
[----:B------:R-:W2:Y:S04]  /*8a550*/  LDL.LU R9, [R1+0x2558] ;  /* 0x0025580001097983 */ /* 0x000ea80000300800 */
[----:B------:R-:W2:Y:S01]  /*8a560*/  LDL.LU R6, [R1+0x255c] ;  /* 0x00255c0001067983 */ /* 0x000ea20000300800 */
[----:B------:R-:W-:Y:S01]  /*8a570*/  IADD3.X R17, R17, UR8, RZ, P3, !PT ;  /* 0x0000000811117c10 */ /* 0x000fe20009ffe4ff */
[----:B------:R-:W-:Y:S01]  /*8a580*/  IMAD.MOV.U32 R4, RZ, RZ, R18 ;  /* 0x000000ffff047224 */ /* 0x000fe200078e0012 */
[----:B------:R-:W-:-:S05]  /*8a590*/  MOV R5, R19 ;  /* 0x0000001300057202 */ /* 0x000fca0000000f00 */
[----:B------:R1:W-:Y:S01]  /*8a5a0*/  LDGSTS.E [R72+0xdf80], desc[UR14][R4.64], P0 ;  /* 0x0df8000004487fae */ /* 0x0003e2000812184e */
[----:B------:R-:W-:-:S03]  /*8a5b0*/  IADD3 R7, P0, R7, UR16, RZ ;  /* 0x0000001007077c10 */ /* 0x000fc6000ff1e0ff */
[----:B------:R-:W-:Y:S04]  /*8a5c0*/  STL [R1+0x246c], R18 ;  /* 0x00246c1201007387 */ /* 0x000fe80000100800 */
[----:B------:R-:W-:Y:S01]  /*8a5d0*/  STL [R1+0x2468], R19 ;  /* 0x0024681301007387 */ /* 0x000fe20000100800 */
[----:B----4-:R-:W-:Y:S02]  /*8a5e0*/  IADD3 R10, P2, R10, UR16, RZ ;  /* 0x000000100a0a7c10 */ /* 0x010fe4000ff5e0ff */
[----:B------:R-:W-:Y:S01]  /*8a5f0*/  IADD3.X R14, R14, UR8, RZ, P0, !PT ;  /* 0x000000080e0e7c10 */ /* 0x000fe200087fe4ff */
[----:B------:R-:W-:Y:S04]  /*8a600*/  STL [R1+0x24d4], R16 ;  /* 0x0024d41001007387 */ /* 0x000fe80000100800 */
[----:B------:R-:W-:Y:S04]  /*8a610*/  STL [R1+0x24d0], R17 ;  /* 0x0024d01101007387 */ /* 0x000fe80000100800 */
[----:B------:R4:W-:Y:S01]  /*8a620*/  STL [R1+0x24dc], R7 ;  /* 0x0024dc0701007387 */ /* 0x0009e20000100800 */
[----:B-1----:R-:W-:Y:S01]  /*8a630*/  IMAD.MOV.U32 R4, RZ, RZ, R16 ;  /* 0x000000ffff047224 */ /* 0x002fe200078e0010 */
[----:B------:R-:W-:-:S02]  /*8a640*/  MOV R5, R17 ;  /* 0x0000001100057202 */ /* 0x000fc40000000f00 */
[----:B------:R-:W-:Y:S01]  /*8a650*/  IADD3.X R12, R12, UR8, RZ, P2, !PT ;  /* 0x000000080c0c7c10 */ /* 0x000fe200097fe4ff */
[----:B------:R1:W-:Y:S04]  /*8a660*/  STL [R1+0x24d8], R14 ;  /* 0x0024d80e01007387 */ /* 0x0003e80000100800 */
[----:B------:R4:W-:Y:S04]  /*8a670*/  LDGSTS.E [R72+0xe600], desc[UR14][R4.64], P1 ;  /* 0x0e60000004487fae */ /* 0x0009e8000892184e */
[----:B------:R-:W-:Y:S01]  /*8a680*/  STL [R1+0x24e4], R10 ;  /* 0x0024e40a01007387 */ /* 0x000fe20000100800 */
[----:B----4-:R-:W-:-:S03]  /*8a690*/  IMAD.MOV.U32 R4, RZ, RZ, R7 ;  /* 0x000000ffff047224 */ /* 0x010fc600078e0007 */
[----:B------:R-:W4:Y:S01]  /*8a6a0*/  LDL.LU R7, [R1+0x2564] ;  /* 0x0025640001077983 */ /* 0x000f220000300800 */
[----:B------:R-:W-:-:S03]  /*8a6b0*/  MOV R5, R14 ;  /* 0x0000000e00057202 */ /* 0x000fc60000000f00 */
[----:B------:R1:W-:Y:S04]  /*8a6c0*/  STL [R1+0x24e0], R12 ;  /* 0x0024e00c01007387 */ /* 0x0003e80000100800 */
[----:B-1----:R-:W4:Y:S01]  /*8a6d0*/  LDL.LU R14, [R1+0x2560] ;  /* 0x00256000010e7983 */ /* 0x002f220000300800 */
[----:B------:R-:W-:-:S03]  /*8a6e0*/  UISETP.GT.AND UP1, UPT, UR18, 0x77, UPT ;  /* 0x000000771200788c */ /* 0x000fc6000bf24270 */
[----:B------:R1:W-:Y:S01]  /*8a6f0*/  LDGSTS.E [R72+0xe680], desc[UR14][R4.64], P1 ;  /* 0x0e68000004487fae */ /* 0x0003e2000892184e */
[----:B------:R-:W-:Y:S01]  /*8a700*/  USEL UR12, URZ, 0x4, !UP1 ;  /* 0x000000043f0c7887 */ /* 0x000fe2000c800000 */
[----:B-1----:R-:W-:Y:S01]  /*8a710*/  IMAD.MOV.U32 R4, RZ, RZ, R10 ;  /* 0x000000ffff047224 */ /* 0x002fe200078e000a */
[----:B------:R-:W-:Y:S02]  /*8a720*/  MOV R5, R12 ;  /* 0x0000000c00057202 */ /* 0x000fe40000000f00 */
[----:B------:R-:W-:Y:S01]  /*8a730*/  USEL UR12, UR12, URZ, !UP0 ;  /* 0x0000003f0c0c7287 */ /* 0x000fe2000c000000 */
[----:B------:R-:W4:Y:S04]  /*8a740*/  LDL.LU R12, [R1+0x256c] ;  /* 0x00256c00010c7983 */ /* 0x000f280000300800 */
[----:B------:R1:W-:Y:S04]  /*8a750*/  LDGSTS.E [R72+0xe700], desc[UR14][R4.64], P1 ;  /* 0x0e70000004487fae */ /* 0x0003e8000892184e */
[----:B------:R-:W4:Y:S01]  /*8a760*/  LDL.LU R10, [R1+0x25d4] ;  /* 0x0025d400010a7983 */ /* 0x000f220000300800 */
[----:B---3--:R-:W-:-:S05]  /*8a770*/  IADD3 R11, P0, R11, UR16, RZ ;  /* 0x000000100b0b7c10 */ /* 0x008fca000ff1e0ff */
[----:B-1----:R-:W-:Y:S01]  /*8a780*/  IMAD.MOV.U32 R4, RZ, RZ, R11 ;  /* 0x000000ffff047224 */ /* 0x002fe200078e000b */
[----:B------:R-:W-:Y:S01]  /*8a790*/  STL [R1+0x24ec], R11 ;  /* 0x0024ec0b01007387 */ /* 0x000fe20000100800 */
[----:B--2---:R-:W-:-:S04]  /*8a7a0*/  IADD3.X R13, R13, UR8, RZ, P0, !PT ;  /* 0x000000080d0d7c10 */ /* 0x004fc800087fe4ff */
[----:B------:R-:W-:Y:S01]  /*8a7b0*/  MOV R5, R13 ;  /* 0x0000000d00057202 */ /* 0x000fe20000000f00 */
[----:B------:R1:W-:Y:S04]  /*8a7c0*/  STL [R1+0x24e8], R13 ;  /* 0x0024e80d01007387 */ /* 0x0003e80000100800 */
[----:B------:R2:W-:Y:S01]  /*8a7d0*/  LDGSTS.E [R72+0xe780], desc[UR14][R4.64], P1 ;  /* 0x0e78000004487fae */ /* 0x0005e2000892184e */
[----:B------:R-:W-:Y:S02]  /*8a7e0*/  IADD3 R8, P1, R8, UR16, RZ ;  /* 0x0000001008087c10 */ /* 0x000fe4000ff3e0ff */
[----:B------:R-:W-:Y:S01]  /*8a7f0*/  ISETP.NE.U32.AND P0, PT, RZ, UR12, PT ;  /* 0x0000000cff007c0c */ /* 0x000fe2000bf05070 */
[----:B-1----:R-:W3:Y:S01]  /*8a800*/  LDL.LU R13, [R1+0x2568] ;  /* 0x00256800010d7983 */ /* 0x002ee20000300800 */
[----:B------:R-:W-:-:S02]  /*8a810*/  IADD3 R6, P2, R6, UR16, RZ ;  /* 0x0000001006067c10 */ /* 0x000fc4000ff5e0ff */
[----:B------:R-:W-:Y:S01]  /*8a820*/  IADD3.X R15, R15, UR8, RZ, P1, !PT ;  /* 0x000000080f0f7c10 */ /* 0x000fe20008ffe4ff */
[----:B------:R-:W3:Y:S04]  /*8a830*/  LDL.LU R11, [R1+0x25d0] ;  /* 0x0025d000010b7983 */ /* 0x000ee80000300800 */
[----:B------:R1:W-:Y:S01]  /*8a840*/  STL [R1+0x2554], R8 ;  /* 0x0025540801007387 */ /* 0x0003e20000100800 */
[----:B------:R-:W-:-:S03]  /*8a850*/  IADD3.X R9, R9, UR8, RZ, P2, !PT ;  /* 0x0000000809097c10 */ /* 0x000fc600097fe4ff */
[----:B------:R-:W-:Y:S04]  /*8a860*/  STL [R1+0x2550], R15 ;  /* 0x0025500f01007387 */ /* 0x000fe80000100800 */
[----:B------:R-:W-:Y:S01]  /*8a870*/  STL [R1+0x255c], R6 ;  /* 0x00255c0601007387 */ /* 0x000fe20000100800 */
[----:B--2---:R-:W-:Y:S01]  /*8a880*/  IMAD.MOV.U32 R4, RZ, RZ, R8 ;  /* 0x000000ffff047224 */ /* 0x004fe200078e0008 */
[----:B------:R-:W-:Y:S02]  /*8a890*/  MOV R5, R15 ;  /* 0x0000000f00057202 */ /* 0x000fe40000000f00 */
[----:B------:R-:W2:Y:S04]  /*8a8a0*/  LDL.LU R18, [R1+0x25dc] ;  /* 0x0025dc0001127983 */ /* 0x000ea80000300800 */
[----:B------:R1:W-:Y:S04]  /*8a8b0*/  STL [R1+0x2558], R9 ;  /* 0x0025580901007387 */ /* 0x0003e80000100800 */
[----:B-1----:R-:W2:Y:S04]  /*8a8c0*/  LDL.LU R8, [R1+0x25e4] ;  /* 0x0025e40001087983 */ /* 0x002ea80000300800 */
[----:B------:R-:W2:Y:S04]  /*8a8d0*/  LDL.LU R19, [R1+0x25d8] ;  /* 0x0025d80001137983 */ /* 0x000ea80000300800 */
[----:B------:R1:W-:Y:S02]  /*8a8e0*/  LDGSTS.E [R72+0xee00], desc[UR14][R4.64], P0 ;  /* 0x0ee0000004487fae */ /* 0x0003e4000812184e */
[----:B-1----:R-:W-:Y:S01]  /*8a8f0*/  IMAD.MOV.U32 R4, RZ, RZ, R6 ;  /* 0x000000ffff047224 */ /* 0x002fe200078e0006 */
[----:B------:R-:W-:-:S02]  /*8a900*/  MOV R5, R9 ;  /* 0x0000000900057202 */ /* 0x000fc40000000f00 */
[----:B------:R-:W2:Y:S04]  /*8a910*/  LDL.LU R9, [R1+0x25e0] ;  /* 0x0025e00001097983 */ /* 0x000ea80000300800 */
[----:B------:R-:W2:Y:S04]  /*8a920*/  LDL.LU R6, [R1+0x25ec] ;  /* 0x0025ec0001067983 */ /* 0x000ea80000300800 */
[----:B------:R1:W-:Y:S01]  /*8a930*/  LDGSTS.E [R72+0xee80], desc[UR14][R4.64], P0 ;  /* 0x0ee8000004487fae */ /* 0x0003e2000812184e */
[----:B----4-:R-:W-:-:S04]  /*8a940*/  IADD3 R7, P1, R7, UR16, RZ ;  /* 0x0000001007077c10 */ /* 0x010fc8000ff3e0ff */
[----:B------:R-:W-:Y:S01]  /*8a950*/  IADD3.X R14, R14, UR8, RZ, P1, !PT ;  /* 0x000000080e0e7c10 */ /* 0x000fe20008ffe4ff */
[----:B------:R4:W-:Y:S01]  /*8a960*/  STL [R1+0x2564], R7 ;  /* 0x0025640701007387 */ /* 0x0009e20000100800 */
[----:B-1----:R-:W-:-:S03]  /*8a970*/  IMAD.MOV.U32 R4, RZ, RZ, R7 ;  /* 0x000000ffff047224 */ /* 0x002fc600078e0007 */
[----:B------:R1:W-:Y:S04]  /*8a980*/  STL [R1+0x2560], R14 ;  /* 0x0025600e01007387 */ /* 0x0003e80000100800 */
[----:B----4-:R-:W4:Y:S01]  /*8a990*/  LDL.LU R7, [R1+0x25e8] ;  /* 0x0025e80001077983 */ /* 0x010f220000300800 */
[----:B------:R-:W-:Y:S01]  /*8a9a0*/  UISETP.GT.AND UP1, UPT, UR18, 0x7b, UPT ;  /* 0x0000007b1200788c */ /* 0x000fe2000bf24270 */
[----:B------:R-:W-:Y:S02]  /*8a9b0*/  MOV R5, R14 ;  /* 0x0000000e00057202 */ /* 0x000fe40000000f00 */
[----:B------:R-:W4:Y:S04]  /*8a9c0*/  LDL.LU R16, [R1+0x2654] ;  /* 0x0026540001107983 */ /* 0x000f280000300800 */
[----:B-1----:R-:W4:Y:S01]  /*8a9d0*/  LDL.LU R14, [R1+0x265c] ;  /* 0x00265c00010e7983 */ /* 0x002f220000300800 */
[----:B------:R-:W-:Y:S01]  /*8a9e0*/  USEL UR12, URZ, 0x4, !UP1 ;  /* 0x000000043f0c7887 */ /* 0x000fe2000c800000 */
[----:B------:R-:W-:-:S02]  /*8a9f0*/  IADD3 R12, P2, R12, UR16, RZ ;  /* 0x000000100c0c7c10 */ /* 0x000fc4000ff5e0ff */
[----:B------:R1:W-:Y:S01]  /*8aa00*/  LDGSTS.E [R72+0xef00], desc[UR14][R4.64], P0 ;  /* 0x0ef0000004487fae */ /* 0x0003e2000812184e */
[----:B------:R-:W-:Y:S01]  /*8aa10*/  USEL UR12, UR12, URZ, !UP0 ;  /* 0x0000003f0c0c7287 */ /* 0x000fe2000c000000 */
[----:B------:R-:W-:Y:S02]  /*8aa20*/  IADD3 R10, P3, R10, UR16, RZ ;  /* 0x000000100a0a7c10 */ /* 0x000fe4000ff7e0ff */
[----:B------:R-:W-:Y:S03]  /*8aa30*/  STL [R1+0x256c], R12 ;  /* 0x00256c0c01007387 */ /* 0x000fe60000100800 */
[----:B------:R-:W-:Y:S01]  /*8aa40*/  ISETP.NE.U32.AND P1, PT, RZ, UR12, PT ;  /* 0x0000000cff007c0c */ /* 0x000fe2000bf25070 */
[----:B-1----:R-:W-:Y:S01]  /*8aa50*/  IMAD.MOV.U32 R4, RZ, RZ, R12 ;  /* 0x000000ffff047224 */ /* 0x002fe200078e000c */
[----:B---3--:R-:W-:-:S04]  /*8aa60*/  IADD3.X R13, R13, UR8, RZ, P2, !PT ;  /* 0x000000080d0d7c10 */ /* 0x008fc800097fe4ff */
[----:B------:R-:W-:Y:S02]  /*8aa70*/  MOV R5, R13 ;  /* 0x0000000d00057202 */ /* 0x000fe40000000f00 */
[----:B------:R-:W-:Y:S01]  /*8aa80*/  IADD3.X R11, R11, UR8, RZ, P3, !PT ;  /* 0x000000080b0b7c10 */ /* 0x000fe20009ffe4ff */
[----:B------:R1:W-:Y:S04]  /*8aa90*/  STL [R1+0x2568], R13 ;  /* 0x0025680d01007387 */ /* 0x0003e80000100800 */
[----:B------:R3:W-:Y:S04]  /*8aaa0*/  LDGSTS.E [R72+0xef80], desc[UR14][R4.64], P0 ;  /* 0x0ef8000004487fae */ /* 0x0007e8000812184e */
[----:B------:R-:W-:Y:S04]  /*8aab0*/  STL [R1+0x25d4], R10 ;  /* 0x0025d40a01007387 */ /* 0x000fe80000100800 */
[----:B------:R-:W4:Y:S01]  /*8aac0*/  LDL.LU R17, [R1+0x2650] ;  /* 0x0026500001117983 */ /* 0x000f220000300800 */
[----:B--2---:R-:W-:-:S03]  /*8aad0*/  IADD3 R18, P0, R18, UR16, RZ ;  /* 0x0000001012127c10 */ /* 0x004fc6000ff1e0ff */
[----:B------:R2:W-:Y:S04]  /*8aae0*/  STL [R1+0x25d0], R11 ;  /* 0x0025d00b01007387 */ /* 0x0005e80000100800 */
[----:B------:R-:W4:Y:S01]  /*8aaf0*/  LDL.LU R15, [R1+0x2658] ;  /* 0x00265800010f7983 */ /* 0x000f220000300800 */
[----:B------:R-:W-:Y:S02]  /*8ab00*/  IADD3.X R19, R19, UR8, RZ, P0, !PT ;  /* 0x0000000813137c10 */ /* 0x000fe400087fe4ff */
[----:B------:R-:W-:Y:S01]  /*8ab10*/  IADD3 R8, P2, R8, UR16, RZ ;  /* 0x0000001008087c10 */ /* 0x000fe2000ff5e0ff */
[----:B-1----:R-:W4:Y:S04]  /*8ab20*/  LDL.LU R13, [R1+0x2660] ;  /* 0x00266000010d7983 */ /* 0x002f280000300800 */
[----:B------:R-:W4:Y:S01]  /*8ab30*/  LDL.LU R12, [R1+0x2664] ;  /* 0x00266400010c7983 */ /* 0x000f220000300800 */
[----:B---3--:R-:W-:Y:S01]  /*8ab40*/  IMAD.MOV.U32 R4, RZ, RZ, R10 ;  /* 0x000000ffff047224 */ /* 0x008fe200078e000a */
[----:B------:R-:W-:-:S02]  /*8ab50*/  MOV R5, R11 ;  /* 0x0000000b00057202 */ /* 0x000fc40000000f00 */
[----:B--2---:R-:W2:Y:S04]  /*8ab60*/  LDL.LU R11, [R1+0x2668] ;  /* 0x00266800010b7983 */ /* 0x004ea80000300800 */
[----:B------:R1:W-:Y:S04]  /*8ab70*/  LDGSTS.E [R72+0xf600], desc[UR14][R4.64], P1 ;  /* 0x0f60000004487fae */ /* 0x0003e8000892184e */
[----:B------:R-:W3:Y:S04]  /*8ab80*/  LDL.LU R10, [R1+0x266c] ;  /* 0x00266c00010a7983 */ /* 0x000ee80000300800 */
[----:B------:R-:W-:Y:S04]  /*8ab90*/  STL [R1+0x25dc], R18 ;  /* 0x0025dc1201007387 */ /* 0x000fe80000100800 */
[----:B------:R-:W-:Y:S01]  /*8aba0*/  STL [R1+0x25d8], R19 ;  /* 0x0025d81301007387 */ /* 0x000fe20000100800 */
[----:B------:R-:W-:-:S02]  /*8abb0*/  IADD3.X R9, R9, UR8, RZ, P2, !PT ;  /* 0x0000000809097c10 */ /* 0x000fc400097fe4ff */
[----:B------:R-:W-:Y:S01]  /*8abc0*/  IADD3 R6, P0, R6, UR16, RZ ;  /* 0x0000001006067c10 */ /* 0x000fe2000ff1e0ff */
[----:B-1----:R-:W-:Y:S01]  /*8abd0*/  IMAD.MOV.U32 R4, RZ, RZ, R18 ;  /* 0x000000ffff047224 */ /* 0x002fe200078e0012 */
[----:B------:R-:W-:Y:S01]  /*8abe0*/  MOV R5, R19 ;  /* 0x0000001300057202 */ /* 0x000fe20000000f00 */
[----:B------:R-:W-:Y:S04]  /*8abf0*/  STL [R1+0x25e4], R8 ;  /* 0x0025e40801007387 */ /* 0x000fe80000100800 */
[----:B------:R1:W-:Y:S04]  /*8ac00*/  STL [R1+0x25e0], R9 ;  /* 0x0025e00901007387 */ /* 0x0003e80000100800 */
[----:B------:R1:W-:Y:S04]  /*8ac10*/  LDGSTS.E [R72+0xf680], desc[UR14][R4.64], P1 ;  /* 0x0f68000004487fae */ /* 0x0003e8000892184e */
[----:B------:R-:W-:Y:S01]  /*8ac20*/  STL [R1+0x25ec], R6 ;  /* 0x0025ec0601007387 */ /* 0x000fe20000100800 */
[----:B-1----:R-:W-:Y:S01]  /*8ac30*/  IMAD.MOV.U32 R4, RZ, RZ, R8 ;  /* 0x000000ffff047224 */ /* 0x002fe200078e0008 */
[----:B------:R-:W-:-:S02]  /*8ac40*/  MOV R5, R9 ;  /* 0x0000000900057202 */ /* 0x000fc40000000f00 */
[----:B----4-:R-:W-:-:S03]  /*8ac50*/  IADD3.X R7, R7, UR8, RZ, P0, !PT ;  /* 0x0000000807077c10 */ /* 0x010fc600087fe4ff */
[----:B------:R1:W-:Y:S04]  /*8ac60*/  LDGSTS.E [R72+0xf700], desc[UR14][R4.64], P1 ;  /* 0x0f70000004487fae */ /* 0x0003e8000892184e */
[----:B------:R4:W-:Y:S04]  /*8ac70*/  STL [R1+0x25e8], R7 ;  /* 0x0025e80701007387 */ /* 0x0009e80000100800 */
[----:B------:R-:W2:Y:S04]  /*8ac80*/  LDL.LU R9, [R1+0x2670] ;  /* 0x0026700001097983 */ /* 0x000ea80000300800 */
[----:B------:R-:W2:Y:S01]  /*8ac90*/  LDL.LU R8, [R1+0x2674] ;  /* 0x0026740001087983 */ /* 0x000ea20000300800 */
[----:B-1----:R-:W-:Y:S01]  /*8aca0*/  MOV R5, R7 ;  /* 0x0000000700057202 */ /* 0x002fe20000000f00 */
[----:B------:R-:W-:-:S02]  /*8acb0*/  IMAD.MOV.U32 R4, RZ, RZ, R6 ;  /* 0x000000ffff047224 */ /* 0x000fc400078e0006 */
[----:B----4-:R-:W4:Y:S04]  /*8acc0*/  LDL.LU R7, [R1+0x2678] ;  /* 0x0026780001077983 */ /* 0x010f280000300800 */
[----:B------:R-:W4:Y:S01]  /*8acd0*/  LDL.LU R6, [R1+0x267c] ;  /* 0x00267c0001067983 */ /* 0x000f220000300800 */
[----:B------:R-:W-:-:S03]  /*8ace0*/  UISETP.GT.AND UP1, UPT, UR18, 0x7f, UPT ;  /* 0x0000007f1200788c */ /* 0x000fc6000bf24270 */
[----:B------:R1:W-:Y:S01]  /*8acf0*/  LDGSTS.E [R72+0xf780], desc[UR14][R4.64], P1 ;  /* 0x0f78000004487fae */ /* 0x0003e2000892184e */
[----:B------:R-:W-:-:S04]  /*8ad00*/  USEL UR12, URZ, 0x4, !UP1 ;  /* 0x000000043f0c7887 */ /* 0x000fc8000c800000 */
[----:B------:R-:W-:Y:S01]  /*8ad10*/  USEL UR12, UR12, URZ, !UP0 ;  /* 0x0000003f0c0c7287 */ /* 0x000fe2000c000000 */
[----:B------:R-:W-:-:S05]  /*8ad20*/  IADD3 R16, P1, R16, UR16, RZ ;  /* 0x0000001010107c10 */ /* 0x000fca000ff3e0ff */
[----:B------:R-:W-:Y:S02]  /*8ad30*/  ISETP.NE.U32.AND P0, PT, RZ, UR12, PT ;  /* 0x0000000cff007c0c */ /* 0x000fe4000bf05070 */
[----:B------:R-:W-:Y:S01]  /*8ad40*/  IADD3 R14, P2, R14, UR16, RZ ;  /* 0x000000100e0e7c10 */ /* 0x000fe2000ff5e0ff */
[----:B-1----:R-:W-:Y:S01]  /*8ad50*/  IMAD.MOV.U32 R4, RZ, RZ, R16 ;  /* 0x000000ffff047224 */ /* 0x002fe200078e0010 */
[----:B------:R-:W-:Y:S01]  /*8ad60*/  STL [R1+0x2654], R16 ;  /* 0x0026541001007387 */ /* 0x000fe20000100800 */
[----:B------:R-:W-:Y:S01]  /*8ad70*/  HMMA.1688.F32.TF32 R164, R188, R166, R236 ;  /* 0x000000a6bca4723c */ /* 0x000fe200000810ec */
[----:B------:R-:W-:-:S04]  /*8ad80*/  IADD3.X R17, R17, UR8, RZ, P1, !PT ;  /* 0x0000000811117c10 */ /* 0x000fc80008ffe4ff */
[----:B------:R-:W-:Y:S02]  /*8ad90*/  MOV R5, R17 ;  /* 0x0000001100057202 */ /* 0x000fe40000000f00 */
[----:B------:R-:W-:Y:S02]  /*8ada0*/  IADD3.X R15, R15, UR8, RZ, P2, !PT ;  /* 0x000000080f0f7c10 */ /* 0x000fe400097fe4ff */
[----:B------:R-:W-:Y:S01]  /*8adb0*/  IADD3 R12, P1, R12, UR16, RZ ;  /* 0x000000100c0c7c10 */ /* 0x000fe2000ff3e0ff */
[----:B------:R1:W-:Y:S03]  /*8adc0*/  LDGSTS.E [R72+0xfe00], desc[UR14][R4.64], P0 ;  /* 0x0fe0000004487fae */ /* 0x0003e6000812184e */
[----:B------:R-:W-:Y:S02]  /*8add0*/  IADD3.X R13, R13, UR8, RZ, P1, !PT ;  /* 0x000000080d0d7c10 */ /* 0x000fe40008ffe4ff */
[----:B---3--:R-:W-:Y:S01]  /*8ade0*/  IADD3 R10, P2, R10, UR16, RZ ;  /* 0x000000100a0a7c10 */ /* 0x008fe2000ff5e0ff */
[----:B-1----:R-:W-:Y:S01]  /*8adf0*/  IMAD.MOV.U32 R4, RZ, RZ, R14 ;  /* 0x000000ffff047224 */ /* 0x002fe200078e000e */
[----:B------:R-:W-:-:S02]  /*8ae00*/  MOV R5, R15 ;  /* 0x0000000f00057202 */ /* 0x000fc40000000f00 */
[----:B--2---:R-:W-:-:S03]  /*8ae10*/  IADD3.X R11, R11, UR8, RZ, P2, !PT ;  /* 0x000000080b0b7c10 */ /* 0x004fc600097fe4ff */
[----:B------:R1:W-:Y:S04]  /*8ae20*/  LDGSTS.E [R72+0xfe80], desc[UR14][R4.64], P0 ;  /* 0x0fe8000004487fae */ /* 0x0003e8000812184e */
[----:B------:R-:W-:Y:S04]  /*8ae30*/  STL [R1+0x2650], R17 ;  /* 0x0026501101007387 */ /* 0x000fe80000100800 */
[----:B------:R-:W-:Y:S04]  /*8ae40*/  STL [R1+0x265c], R14 ;  /* 0x00265c0e01007387 */ /* 0x000fe80000100800 */
[----:B------:R-:W-:Y:S04]  /*8ae50*/  STL [R1+0x2658], R15 ;  /* 0x0026580f01007387 */ /* 0x000fe80000100800 */
[----:B------:R-:W-:Y:S01]  /*8ae60*/  STL [R1+0x2664], R12 ;  /* 0x0026640c01007387 */ /* 0x000fe20000100800 */
[----:B-1----:R-:W-:Y:S01]  /*8ae70*/  IMAD.MOV.U32 R4, RZ, RZ, R12 ;  /* 0x000000ffff047224 */ /* 0x002fe200078e000c */
[----:B------:R-:W-:-:S02]  /*8ae80*/  MOV R5, R13 ;  /* 0x0000000d00057202 */ /* 0x000fc40000000f00 */
[----:B------:R-:W-:Y:S04]  /*8ae90*/  STL [R1+0x2660], R13 ;  /* 0x0026600d01007387 */ /* 0x000fe80000100800 */
[----:B------:R1:W-:Y:S04]  /*8aea0*/  LDGSTS.E [R72+0xff00], desc[UR14][R4.64], P0 ;  /* 0x0ff0000004487fae */ /* 0x0003e8000812184e */
[----:B------:R-:W-:Y:S01]  /*8aeb0*/  STL [R1+0x266c], R10 ;  /* 0x00266c0a01007387 */ /* 0x000fe20000100800 */
[----:B------:R-:W-:-:S03]  /*8aec0*/  IADD3 R8, P3, R8, UR17, RZ ;  /* 0x0000001108087c10 */ /* 0x000fc6000ff7e0ff */
[----:B------:R2:W-:Y:S01]  /*8aed0*/  STL [R1+0x2668], R11 ;  /* 0x0026680b01007387 */ /* 0x0005e20000100800 */
[----:B-1----:R-:W-:Y:S01]  /*8aee0*/  IMAD.MOV.U32 R4, RZ, RZ, R10 ;  /* 0x000000ffff047224 */ /* 0x002fe200078e000a */
[----:B------:R-:W-:Y:S02]  /*8aef0*/  MOV R5, R11 ;  /* 0x0000000b00057202 */ /* 0x000fe40000000f00 */
[----:B------:R-:W-:Y:S02]  /*8af00*/  IADD3.X R9, R9, UR9, RZ, P3, !PT ;  /* 0x0000000909097c10 */ /* 0x000fe40009ffe4ff */
[----:B----4-:R-:W-:Y:S01]  /*8af10*/  IADD3 R6, P4, R6, UR17, RZ ;  /* 0x0000001106067c10 */ /* 0x010fe2000ff9e0ff */
[----:B------:R1:W-:Y:S04]  /*8af20*/  LDGSTS.E [R72+0xff80], desc[UR14][R4.64], P0 ;  /* 0x0ff8000004487fae */ /* 0x0003e8000812184e */
[----:B------:R-:W-:Y:S01]  /*8af30*/  STL [R1+0x2674], R8 ;  /* 0x0026740801007387 */ /* 0x000fe20000100800 */
[----:B------:R-:W-:-:S03]  /*8af40*/  IADD3.X R7, R7, UR9, RZ, P4, !PT ;  /* 0x0000000907077c10 */ /* 0x000fc6000a7fe4ff */
[----:B------:R3:W-:Y:S01]  /*8af50*/  STL [R1+0x267c], R6 ;  /* 0x00267c0601007387 */ /* 0x0007e20000100800 */
[----:B------:R-:W-:-:S03]  /*8af60*/  ISETP.GE.AND P0, PT, R159, UR18, PT ;  /* 0x000000129f007c0c */ /* 0x000fc6000bf06270 */
[----:B------:R-:W-:Y:S04]  /*8af70*/  STL [R1+0x2670], R9 ;  /* 0x0026700901007387 */ /* 0x000fe80000100800 */
[----:B------:R4:W-:Y:S01]  /*8af80*/  STL [R1+0x2678], R7 ;  /* 0x0026780701007387 */ /* 0x0009e20000100800 */
[----:B-1----:R-:W-:Y:S02]  /*8af90*/  LOP3.LUT R4, R159, 0x20, RZ, 0xfc, !PT ;  /* 0x000000209f047812 */ /* 0x002fe400078efcff */
[----:B------:R-:W-:Y:S02]  /*8afa0*/  PLOP3.LUT P1, PT, PT, PT, UP0, 0x80, 0x0 ;  /* 0x000000000000781c */ /* 0x000fe40003f2f008 */
[----:B------:R-:W-:Y:S02]  /*8afb0*/  ISETP.GE.AND P2, PT, R4, UR18, PT ;  /* 0x0000001204007c0c */ /* 0x000fe4000bf46270 */
[----:B------:R-:W-:-:S04]  /*8afc0*/  SEL R4, RZ, 0x4, P0 ;  /* 0x00000004ff047807 */ /* 0x000fc80000000000 */
[----:B------:R-:W-:-:S04]  /*8afd0*/  SEL R4, R4, RZ, !P1 ;  /* 0x000000ff04047207 */ /* 0x000fc80004800000 */
[----:B------:R-:W-:Y:S02]  /*8afe0*/  ISETP.NE.U32.AND P0, PT, R4, RZ, PT ;  /* 0x000000ff0400720c */ /* 0x000fe40003f05070 */
[----:B------:R-:W-:-:S04]  /*8aff0*/  SEL R4, RZ, 0x4, P2 ;  /* 0x00000004ff047807 */ /* 0x000fc80001000000 */
[----:B------:R-:W-:-:S04]  /*8b000*/  SEL R4, R4, RZ, !P1 ;  /* 0x000000ff04047207 */ /* 0x000fc80004800000 */
[----:B------:R-:W-:Y:S01]  /*8b010*/  ISETP.NE.U32.AND P2, PT, R4, RZ, PT ;  /* 0x000000ff0400720c */ /* 0x000fe20003f45070 */
[----:B--2---:R-:W2:Y:S04]  /*8b020*/  LDL.LU R11, [R1+0x2680] ;  /* 0x00268000010b7983 */ /* 0x004ea80000300800 */
[----:B------:R-:W2:Y:S04]  /*8b030*/  LDL.LU R10, [R1+0x2684] ;  /* 0x00268400010a7983 */ /* 0x000ea80000300800 */
[----:B------:R-:W2:Y:S04]  /*8b040*/  LDL.LU R19, [R1+0x2688] ;  /* 0x0026880001137983 */ /* 0x000ea80000300800 */
[----:B------:R-:W2:Y:S01]  /*8b050*/  LDL.LU R18, [R1+0x268c] ;  /* 0x00268c0001127983 */ /* 0x000ea20000300800 */
[----:B------:R-:W-:Y:S01]  /*8b060*/  IMAD.MOV.U32 R4, RZ, RZ, R8 ;  /* 0x000000ffff047224 */ /* 0x000fe200078e0008 */
[----:B------:R-:W-:-:S02]  /*8b070*/  MOV R5, R9 ;  /* 0x0000000900057202 */ /* 0x000fc40000000f00 */
        /* <DEDUP_REMOVED lines=42> */
[----:B------:R-:W0:Y:S04]  /*8b320*/  LDGDEPBAR ;  /* 0x00000000000079af */ /* 0x000e280000000000 */
[----:B------:R1:W-:Y:S04]  /*8b330*/  LDGSTS.E [R3+0x20000], desc[UR14][R4.64], P0 ;  /* 0x2000000004037fae */ /* 0x0003e8000812184e */
[----:B------:R-:W2:Y:S01]  /*8b340*/  LDL.LU R12, [R1+0x2780] ;  /* 0x00278000010c7983 */ /* 0x000ea20000300800 */
[----:B-1----:R-:W-:-:S03]  /*8b350*/  IMAD.MOV.U32 R4, RZ, RZ, R6 ;  /* 0x000000ffff047224 */ /* 0x002fc600078e0006 */
[----:B---3--:R-:W3:Y:S01]  /*8b360*/  LDL.LU R6, [R1+0x2784] ;  /* 0x0027840001067983 */ /* 0x008ee20000300800 */
[----:B------:R-:W-:-:S03]  /*8b370*/  MOV R5, R7 ;  /* 0x0000000700057202 */ /* 0x000fc60000000f00 */
[----:B------:R-:W3:Y:S04]  /*8b380*/  LDL.LU R13, [R1+0x2788] ;  /* 0x00278800010d7983 */ /* 0x000ee80000300800 */
[----:B----4-:R-:W4:Y:S04]  /*8b390*/  LDL.LU R7, [R1+0x278c] ;  /* 0x00278c0001077983 */ /* 0x010f280000300800 */
[----:B------:R1:W-:Y:S04]  /*8b3a0*/  LDGSTS.E [R3+0x20080], desc[UR14][R4.64], P2 ;  /* 0x2008000004037fae */ /* 0x0003e8000912184e */
[----:B------:R-:W4:Y:S04]  /*8b3b0*/  LDL.LU R8, [R1+0x2874] ;  /* 0x0028740001087983 */ /* 0x000f280000300800 */
[----:B------:R-:W4:Y:S01]  /*8b3c0*/  LDL.LU R9, [R1+0x287c] ;  /* 0x00287c0001097983 */ /* 0x000f220000300800 */
[----:B-1----:R-:W-:-:S04]  /*8b3d0*/  LOP3.LUT R4, R159, 0x40, RZ, 0xfc, !PT ;  /* 0x000000409f047812 */ /* 0x002fc800078efcff */
[----:B------:R-:W-:Y:S02]  /*8b3e0*/  ISETP.GE.AND P3, PT, R4, UR18, PT ;  /* 0x0000001204007c0c */ /* 0x000fe4000bf66270 */
[----:B------:R-:W-:-:S04]  /*8b3f0*/  LOP3.LUT R4, R159, 0x60, RZ, 0xfc, !PT ;  /* 0x000000609f047812 */ /* 0x000fc800078efcff */
[----:B------:R-:W-:Y:S02]  /*8b400*/  ISETP.GE.AND P4, PT, R4, UR18, PT ;  /* 0x0000001204007c0c */ /* 0x000fe4000bf86270 */
[----:B------:R-:W-:-:S04]  /*8b410*/  SEL R4, RZ, 0x4, P3 ;  /* 0x00000004ff047807 */ /* 0x000fc80001800000 */
[----:B------:R-:W-:-:S04]  /*8b420*/  SEL R4, R4, RZ, !P1 ;  /* 0x000000ff04047207 */ /* 0x000fc80004800000 */
[----:B------:R-:W-:Y:S02]  /*8b430*/  ISETP.NE.U32.AND P3, PT, R4, RZ, PT ;  /* 0x000000ff0400720c */ /* 0x000fe40003f65070 */
[----:B------:R-:W-:-:S04]  /*8b440*/  SEL R4, RZ, 0x4, P4 ;  /* 0x00000004ff047807 */ /* 0x000fc80002000000 */
[----:B------:R-:W-:-:S04]  /*8b450*/  SEL R4, R4, RZ, !P1 ;  /* 0x000000ff04047207 */ /* 0x000fc80004800000 */
[----:B------:R-:W-:Y:S02]  /*8b460*/  ISETP.NE.U32.AND P1, PT, R4, RZ, PT ;  /* 0x000000ff0400720c */ /* 0x000fe40003f25070 */
[----:B--2---:R-:W-:-:S04]  /*8b470*/  IADD3 R10, P4, R10, UR17, RZ ;  /* 0x000000110a0a7c10 */ /* 0x004fc8000ff9e0ff */
[----:B------:R-:W-:Y:S01]  /*8b480*/  IADD3.X R11, R11, UR9, RZ, P4, !PT ;  /* 0x000000090b0b7c10 */ /* 0x000fe2000a7fe4ff */
[----:B------:R1:W-:Y:S01]  /*8b490*/  STL [R1+0x2684], R10 ;  /* 0x0026840a01007387 */ /* 0x0003e20000100800 */
[----:B------:R-:W-:-:S03]  /*8b4a0*/  IADD3 R18, P5, R18, UR17, RZ ;  /* 0x0000001112127c10 */ /* 0x000fc6000ffbe0ff */
[----:B------:R2:W-:Y:S01]  /*8b4b0*/  STL [R1+0x2680], R11 ;  /* 0x0026800b01007387 */ /* 0x0005e20000100800 */
[----:B------:R-:W-:Y:S01]  /*8b4c0*/  IMAD.MOV.U32 R4, RZ, RZ, R10 ;  /* 0x000000ffff047224 */ /* 0x000fe200078e000a */
[----:B------:R-:W-:Y:S02]  /*8b4d0*/  IADD3.X R19, R19, UR9, RZ, P5, !PT ;  /* 0x0000000913137c10 */ /* 0x000fe4000affe4ff */
[----:B------:R-:W-:Y:S01]  /*8b4e0*/  STL [R1+0x268c], R18 ;  /* 0x00268c1201007387 */ /* 0x000fe20000100800 */
[----:B------:R-:W-:-:S03]  /*8b4f0*/  MOV R5, R11 ;  /* 0x0000000b00057202 */ /* 0x000fc60000000f00 */
[----:B-1----:R-:W4:Y:S04]  /*8b500*/  LDL.LU R10, [R1+0x2870] ;  /* 0x00287000010a7983 */ /* 0x002f280000300800 */
[----:B------:R-:W-:Y:S04]  /*8b510*/  STL [R1+0x2688], R19 ;  /* 0x0026881301007387 */ /* 0x000fe80000100800 */
[----:B--2---:R-:W2:Y:S04]  /*8b520*/  LDL.LU R11, [R1+0x2878] ;  /* 0x00287800010b7983 */ /* 0x004ea80000300800 */
[----:B------:R1:W-:Y:S02]  /*8b530*/  LDGSTS.E [R3+0x20100], desc[UR14][R4.64], P3 ;  /* 0x2010000004037fae */ /* 0x0003e4000992184e */
[----:B-1----:R-:W-:Y:S01]  /*8b540*/  IMAD.MOV.U32 R4, RZ, RZ, R18 ;  /* 0x000000ffff047224 */ /* 0x002fe200078e0012 */
[----:B------:R-:W-:-:S05]  /*8b550*/  MOV R5, R19 ;  /* 0x0000001300057202 */ /* 0x000fca0000000f00 */
[----:B------:R1:W-:Y:S01]  /*8b560*/  LDGSTS.E [R3+0x20180], desc[UR14][R4.64], P1 ;  /* 0x2018000004037fae */ /* 0x0003e2000892184e */
[----:B------:R-:W-:Y:S02]  /*8b570*/  IADD3 R15, P4, R15, UR17, RZ ;  /* 0x000000110f0f7c10 */ /* 0x000fe4000ff9e0ff */
[----:B------:R-:W-:Y:S02]  /*8b580*/  IADD3 R14, P5, R14, UR17, RZ ;  /* 0x000000110e0e7c10 */ /* 0x000fe4000ffbe0ff */
[----:B------:R-:W-:Y:S01]  /*8b590*/  IADD3.X R17, R17, UR9, RZ, P4, !PT ;  /* 0x0000000911117c10 */ /* 0x000fe2000a7fe4ff */
[----:B------:R1:W-:Y:S02]  /*8b5a0*/  STL [R1+0x2774], R15 ;  /* 0x0027740f01007387 */ /* 0x0003e40000100800 */
[----:B-1----:R-:W-:Y:S01]  /*8b5b0*/  IMAD.MOV.U32 R4, RZ, RZ, R15 ;  /* 0x000000ffff047224 */ /* 0x002fe200078e000f */
[----:B------:R-:W-:Y:S01]  /*8b5c0*/  IADD3.X R16, R16, UR9, RZ, P5, !PT ;  /* 0x0000000910107c10 */ /* 0x000fe2000affe4ff */
[----:B------:R1:W-:Y:S04]  /*8b5d0*/  STL [R1+0x2770], R17 ;  /* 0x0027701101007387 */ /* 0x0003e80000100800 */
[----:B------:R-:W-:Y:S01]  /*8b5e0*/  STL [R1+0x277c], R14 ;  /* 0x00277c0e01007387 */ /* 0x000fe20000100800 */
[----:B------:R-:W-:-:S03]  /*8b5f0*/  MOV R5, R17 ;  /* 0x0000001100057202 */ /* 0x000fc60000000f00 */
[----:B------:R-:W2:Y:S04]  /*8b600*/  LDL.LU R15, [R1+0x2884] ;  /* 0x00288400010f7983 */ /* 0x000ea80000300800 */
[----:B------:R-:W-:Y:S04]  /*8b610*/  STL [R1+0x2778], R16 ;  /* 0x0027781001007387 */ /* 0x000fe80000100800 */
[----:B------:R-:W2:Y:S04]  /*8b620*/  LDL.LU R18, [R1+0x288c] ;  /* 0x00288c0001127983 */ /* 0x000ea80000300800 */
[----:B-1----:R-:W2:Y:S01]  /*8b630*/  LDL.LU R17, [R1+0x2880] ;  /* 0x0028800001117983 */ /* 0x002ea20000300800 */
[----:B---3--:R-:W-:-:S03]  /*8b640*/  IADD3 R6, P4, R6, UR17, RZ ;  /* 0x0000001106067c10 */ /* 0x008fc6000ff9e0ff */
[----:B------:R1:W-:Y:S01]  /*8b650*/  LDGSTS.E [R3+0x21000], desc[UR14][R4.64], P0 ;  /* 0x2100000004037fae */ /* 0x0003e2000812184e */
[----:B------:R-:W-:-:S03]  /*8b660*/  IADD3.X R12, R12, UR9, RZ, P4, !PT ;  /* 0x000000090c0c7c10 */ /* 0x000fc6000a7fe4ff */
[----:B------:R-:W3:Y:S01]  /*8b670*/  LDL.LU R19, [R1+0x2888] ;  /* 0x0028880001137983 */ /* 0x000ee20000300800 */
[----:B----4-:R-:W-:Y:S01]  /*8b680*/  IADD3 R7, P5, R7, UR17, RZ ;  /* 0x0000001107077c10 */ /* 0x010fe2000ffbe0ff */
[----:B-1----:R-:W-:Y:S01]  /*8b690*/  IMAD.MOV.U32 R4, RZ, RZ, R14 ;  /* 0x000000ffff047224 */ /* 0x002fe200078e000e */
[----:B------:R-:W-:Y:S01]  /*8b6a0*/  MOV R5, R16 ;  /* 0x0000001000057202 */ /* 0x000fe20000000f00 */
[----:B------:R-:W-:Y:S01]  /*8b6b0*/  STL [R1+0x2784], R6 ;  /* 0x0027840601007387 */ /* 0x000fe20000100800 */
[----:B------:R-:W-:-:S03]  /*8b6c0*/  IADD3.X R13, R13, UR9, RZ, P5, !PT ;  /* 0x000000090d0d7c10 */ /* 0x000fc6000affe4ff */
[----:B------:R1:W-:Y:S04]  /*8b6d0*/  LDGSTS.E [R3+0x21080], desc[UR14][R4.64], P2 ;  /* 0x2108000004037fae */ /* 0x0003e8000912184e */
[----:B------:R4:W-:Y:S04]  /*8b6e0*/  STL [R1+0x2780], R12 ;  /* 0x0027800c01007387 */ /* 0x0009e80000100800 */
[----:B------:R-:W-:Y:S01]  /*8b6f0*/  STL [R1+0x278c], R7 ;  /* 0x00278c0701007387 */ /* 0x000fe20000100800 */
[----:B-1----:R-:W-:Y:S01]  /*8b700*/  IMAD.MOV.U32 R4, RZ, RZ, R6 ;  /* 0x000000ffff047224 */ /* 0x002fe200078e0006 */
[----:B------:R-:W-:-:S02]  /*8b710*/  MOV R5, R12 ;  /* 0x0000000c00057202 */ /* 0x000fc40000000f00 */
[----:B----4-:R-:W4:Y:S04]  /*8b720*/  LDL.LU R12, [R1+0x2974] ;  /* 0x00297400010c7983 */ /* 0x010f280000300800 */
[----:B------:R1:W-:Y:S04]  /*8b730*/  STL [R1+0x2788], R13 ;  /* 0x0027880d01007387 */ /* 0x0003e80000100800 */
[----:B------:R1:W-:Y:S04]  /*8b740*/  LDGSTS.E [R3+0x21100], desc[UR14][R4.64], P3 ;  /* 0x2110000004037fae */ /* 0x0003e8000992184e */
[----:B------:R-:W4:Y:S01]  /*8b750*/  LDL.LU R6, [R1+0x297c] ;  /* 0x00297c0001067983 */ /* 0x000f220000300800 */
[----:B-1----:R-:W-:-:S03]  /*8b760*/  MOV R5, R13 ;  /* 0x0000000d00057202 */ /* 0x002fc60000000f00 */
[----:B------:R-:W4:Y:S01]  /*8b770*/  LDL.LU R13, [R1+0x2970] ;  /* 0x00297000010d7983 */ /* 0x000f220000300800 */
[----:B------:R-:W-:-:S03]  /*8b780*/  IMAD.MOV.U32 R4, RZ, RZ, R7 ;  /* 0x000000ffff047224 */ /* 0x000fc600078e0007 */
[----:B------:R-:W4:Y:S01]  /*8b790*/  LDL.LU R7, [R1+0x2978] ;  /* 0x0029780001077983 */ /* 0x000f220000300800 */
[----:B------:R-:W-:Y:S02]  /*8b7a0*/  IADD3 R8, P4, R8, UR17, RZ ;  /* 0x0000001108087c10 */ /* 0x000fe4000ff9e0ff */
[----:B------:R-:W-:Y:S01]  /*8b7b0*/  IADD3 R9, P5, R9, UR17, RZ ;  /* 0x0000001109097c10 */ /* 0x000fe2000ffbe0ff */
[----:B------:R1:W-:Y:S04]  /*8b7c0*/  LDGSTS.E [R3+0x21180], desc[UR14][R4.64], P1 ;  /* 0x2118000004037fae */ /* 0x0003e8000892184e */
[----:B------:R-:W-:Y:S01]  /*8b7d0*/  STL [R1+0x2874], R8 ;  /* 0x0028740801007387 */ /* 0x000fe20000100800 */
[----:B-1----:R-:W-:Y:S01]  /*8b7e0*/  IMAD.MOV.U32 R4, RZ, RZ, R8 ;  /* 0x000000ffff047224 */ /* 0x002fe200078e0008 */
[----:B------:R-:W-:-:S04]  /*8b7f0*/  IADD3.X R10, R10, UR9, RZ, P4, !PT ;  /* 0x000000090a0a7c10 */ /* 0x000fc8000a7fe4ff */
[----:B------:R-:W-:Y:S01]  /*8b800*/  MOV R5, R10 ;  /* 0x0000000a00057202 */ /* 0x000fe20000000f00 */
[----:B------:R1:W-:Y:S01]  /*8b810*/  STL [R1+0x2870], R10 ;  /* 0x0028700a01007387 */ /* 0x0003e20000100800 */
[----:B--2---:R-:W-:-:S03]  /*8b820*/  IADD3.X R11, R11, UR9, RZ, P5, !PT ;  /* 0x000000090b0b7c10 */ /* 0x004fc6000affe4ff */
[----:B------:R-:W-:Y:S04]  /*8b830*/  STL [R1+0x287c], R9 ;  /* 0x00287c0901007387 */ /* 0x000fe80000100800 */
[----:B------:R2:W-:Y:S04]  /*8b840*/  LDGSTS.E [R3+0x22000], desc[UR14][R4.64], P0 ;  /* 0x2200000004037fae */ /* 0x0005e8000812184e */
[----:B-1----:R-:W4:Y:S04]  /*8b850*/  LDL.LU R10, [R1+0x2984] ;  /* 0x00298400010a7983 */ /* 0x002f280000300800 */
[----:B------:R1:W-:Y:S04]  /*8b860*/  STL [R1+0x2878], R11 ;  /* 0x0028780b01007387 */ /* 0x0003e80000100800 */
[----:B------:R-:W4:Y:S01]  /*8b870*/  LDL.LU R8, [R1+0x298c] ;  /* 0x00298c0001087983 */ /* 0x000f220000300800 */
[----:B--2---:R-:W-:Y:S01]  /*8b880*/  MOV R5, R11 ;  /* 0x0000000b00057202 */ /* 0x004fe20000000f00 */
[----:B------:R-:W-:-:S02]  /*8b890*/  IMAD.MOV.U32 R4, RZ, RZ, R9 ;  /* 0x000000ffff047224 */ /* 0x000fc400078e0009 */
[----:B-1----:R-:W2:Y:S04]  /*8b8a0*/  LDL.LU R11, [R1+0x2980] ;  /* 0x00298000010b7983 */ /* 0x002ea80000300800 */
[----:B------:R-:W2:Y:S04]  /*8b8b0*/  LDL.LU R9, [R1+0x2988] ;  /* 0x0029880001097983 */ /* 0x000ea80000300800 */
[----:B------:R-:W2:Y:S04]  /*8b8c0*/  LDL.LU R14, [R1+0x2a74] ;  /* 0x002a7400010e7983 */ /* 0x000ea80000300800 */
[----:B------:R-:W2:Y:S04]  /*8b8d0*/  LDL.LU R16, [R1+0x2a7c] ;  /* 0x002a7c0001107983 */ /* 0x000ea80000300800 */
[----:B------:R1:W-:Y:S01]  /*8b8e0*/  LDGSTS.E [R3+0x22080], desc[UR14][R4.64], P2 ;  /* 0x2208000004037fae */ /* 0x0003e2000912184e */
[----:B------:R-:W-:-:S05]  /*8b8f0*/  IADD3 R15, P4, R15, UR17, RZ ;  /* 0x000000110f0f7c10 */ /* 0x000fca000ff9e0ff */
[----:B------:R3:W-:Y:S01]  /*8b900*/  STL [R1+0x2884], R15 ;  /* 0x0028840f01007387 */ /* 0x0007e20000100800 */
[----:B------:R-:W-:Y:S02]  /*8b910*/  IADD3 R18, P5, R18, UR17, RZ ;  /* 0x0000001112127c10 */ /* 0x000fe4000ffbe0ff */
[----:B------:R-:W-:Y:S01]  /*8b920*/  IADD3.X R17, R17, UR9, RZ, P4, !PT ;  /* 0x0000000911117c10 */ /* 0x000fe2000a7fe4ff */
[----:B-1----:R-:W-:-:S04]  /*8b930*/  IMAD.MOV.U32 R4, RZ, RZ, R15 ;  /* 0x000000ffff047224 */ /* 0x002fc800078e000f */
[----:B------:R1:W-:Y:S01]  /*8b940*/  STL [R1+0x2880], R17 ;  /* 0x0028801101007387 */ /* 0x0003e20000100800 */
[----:B---3--:R-:W-:-:S03]  /*8b950*/  IADD3.X R19, R19, UR9, RZ, P5, !PT ;  /* 0x0000000913137c10 */ /* 0x008fc6000affe4ff */
[----:B------:R-:W-:Y:S04]  /*8b960*/  STL [R1+0x288c], R18 ;  /* 0x00288c1201007387 */ /* 0x000fe80000100800 */
[----:B------:R-:W3:Y:S01]  /*8b970*/  LDL.LU R15, [R1+0x2a70] ;  /* 0x002a7000010f7983 */ /* 0x000ee20000300800 */
[----:B------:R-:W-:-:S03]  /*8b980*/  MOV R5, R17 ;  /* 0x0000001100057202 */ /* 0x000fc60000000f00 */
[----:B------:R-:W-:Y:S04]  /*8b990*/  STL [R1+0x2888], R19 ;  /* 0x0028881301007387 */ /* 0x000fe80000100800 */
[----:B-1----:R-:W3:Y:S04]  /*8b9a0*/  LDL.LU R17, [R1+0x2a78] ;  /* 0x002a780001117983 */ /* 0x002ee80000300800 */
[----:B------:R-:W3:Y:S04]  /*8b9b0*/  LDL.LU R22, [R1+0x2a84] ;  /* 0x002a840001167983 */ /* 0x000ee80000300800 */
[----:B------:R-:W3:Y:S04]  /*8b9c0*/  LDL.LU R20, [R1+0x2a8c] ;  /* 0x002a8c0001147983 */ /* 0x000ee80000300800 */
[----:B------:R1:W-:Y:S01]  /*8b9d0*/  LDGSTS.E [R3+0x22100], desc[UR14][R4.64], P3 ;  /* 0x2210000004037fae */ /* 0x0003e2000992184e */
[----:B----4-:R-:W-:-:S05]  /*8b9e0*/  IADD3 R12, P4, R12, UR17, RZ ;  /* 0x000000110c0c7c10 */ /* 0x010fca000ff9e0ff */
[----:B------:R-:W-:Y:S01]  /*8b9f0*/  STL [R1+0x2974], R12 ;  /* 0x0029740c01007387 */ /* 0x000fe20000100800 */
[----:B------:R-:W-:Y:S02]  /*8ba00*/  IADD3 R6, P5, R6, UR17, RZ ;  /* 0x0000001106067c10 */ /* 0x000fe4000ffbe0ff */
[----:B------:R-:W-:-:S05]  /*8ba10*/  IADD3.X R13, R13, UR9, RZ, P4, !PT ;  /* 0x000000090d0d7c10 */ /* 0x000fca000a7fe4ff */
[----:B------:R-:W-:Y:S01]  /*8ba20*/  STL [R1+0x2970], R13 ;  /* 0x0029700d01007387 */ /* 0x000fe20000100800 */
[----:B------:R-:W-:-:S03]  /*8ba30*/  IADD3.X R7, R7, UR9, RZ, P5, !PT ;  /* 0x0000000907077c10 */ /* 0x000fc6000affe4ff */
[----:B------:R-:W-:Y:S04]  /*8ba40*/  STL [R1+0x297c], R6 ;  /* 0x00297c0601007387 */ /* 0x000fe80000100800 */
[----:B------:R-:W4:Y:S04]  /*8ba50*/  LDL.LU R23, [R1+0x2a80] ;  /* 0x002a800001177983 */ /* 0x000f280000300800 */
[----:B------:R1:W-:Y:S04]  /*8ba60*/  STL [R1+0x2978], R7 ;  /* 0x0029780701007387 */ /* 0x0003e80000100800 */
[----:B------:R-:W4:Y:S01]  /*8ba70*/  LDL.LU R21, [R1+0x2a88] ;  /* 0x002a880001157983 */ /* 0x000f220000300800 */
[----:B-1----:R-:W-:Y:S01]  /*8ba80*/  IMAD.MOV.U32 R4, RZ, RZ, R18 ;  /* 0x000000ffff047224 */ /* 0x002fe200078e0012 */
[----:B------:R-:W-:-:S05]  /*8ba90*/  MOV R5, R19 ;  /* 0x0000001300057202 */ /* 0x000fca0000000f00 */
[----:B------:R1:W-:Y:S02]  /*8baa0*/  LDGSTS.E [R3+0x22180], desc[UR14][R4.64], P1 ;  /* 0x2218000004037fae */ /* 0x0003e4000892184e */
[----:B-1----:R-:W-:Y:S01]  /*8bab0*/  IMAD.MOV.U32 R4, RZ, RZ, R12 ;  /* 0x000000ffff047224 */ /* 0x002fe200078e000c */
[----:B------:R-:W-:-:S05]  /*8bac0*/  MOV R5, R13 ;  /* 0x0000000d00057202 */ /* 0x000fca0000000f00 */
[----:B------:R1:W-:Y:S02]  /*8bad0*/  LDGSTS.E [R3+0x23000], desc[UR14][R4.64], P0 ;  /* 0x2300000004037fae */ /* 0x0003e4000812184e */
[----:B-1----:R-:W-:Y:S01]  /*8bae0*/  IMAD.MOV.U32 R4, RZ, RZ, R6 ;  /* 0x000000ffff047224 */ /* 0x002fe200078e0006 */
[----:B------:R-:W-:Y:S02]  /*8baf0*/  MOV R5, R7 ;  /* 0x0000000700057202 */ /* 0x000fe40000000f00 */
[----:B------:R-:W4:Y:S04]  /*8bb00*/  LDL.LU.64 R6, [R1+0x1568] ;  /* 0x0015680001067983 */ /* 0x000f280000300a00 */
[----:B------:R1:W-:Y:S01]  /*8bb10*/  LDGSTS.E [R3+0x23080], desc[UR14][R4.64], P2 ;  /* 0x2308000004037fae */ /* 0x0003e2000912184e */
[----:B------:R-:W-:-:S05]  /*8bb20*/  IADD3 R10, P4, R10, UR17, RZ ;  /* 0x000000110a0a7c10 */ /* 0x000fca000ff9e0ff */
[----:B-1----:R-:W-:Y:S01]  /*8bb30*/  IMAD.MOV.U32 R4, RZ, RZ, R10 ;  /* 0x000000ffff047224 */ /* 0x002fe200078e000a */
[----:B------:R-:W-:Y:S02]  /*8bb40*/  IADD3 R8, P5, R8, UR17, RZ ;  /* 0x0000001108087c10 */ /* 0x000fe4000ffbe0ff */
[----:B--2---:R-:W-:Y:S01]  /*8bb50*/  IADD3.X R11, R11, UR9, RZ, P4, !PT ;  /* 0x000000090b0b7c10 */ /* 0x004fe2000a7fe4ff */
[----:B------:R-:W-:Y:S03]  /*8bb60*/  STL [R1+0x2984], R10 ;  /* 0x0029840a01007387 */ /* 0x000fe60000100800 */
[----:B------:R-:W-:Y:S02]  /*8bb70*/  MOV R5, R11 ;  /* 0x0000000b00057202 */ /* 0x000fe40000000f00 */
[----:B------:R-:W-:Y:S01]  /*8bb80*/  IADD3.X R9, R9, UR9, RZ, P5, !PT ;  /* 0x0000000909097c10 */ /* 0x000fe2000affe4ff */
[----:B------:R-:W-:Y:S04]  /*8bb90*/  STL [R1+0x2980], R11 ;  /* 0x0029800b01007387 */ /* 0x000fe80000100800 */
[----:B------:R-:W-:Y:S04]  /*8bba0*/  STL [R1+0x298c], R8 ;  /* 0x00298c0801007387 */ /* 0x000fe80000100800 */
[----:B------:R1:W-:Y:S04]  /*8bbb0*/  LDGSTS.E [R3+0x23100], desc[UR14][R4.64], P3 ;  /* 0x2310000004037fae */ /* 0x0003e8000992184e */
[----:B------:R2:W-:Y:S01]  /*8bbc0*/  STL [R1+0x2988], R9 ;  /* 0x0029880901007387 */ /* 0x0005e20000100800 */
[----:B------:R-:W-:Y:S01]  /*8bbd0*/  IADD3 R14, P4, R14, UR17, RZ ;  /* 0x000000110e0e7c10 */ /* 0x000fe2000ff9e0ff */
[----:B-1----:R-:W-:Y:S01]  /*8bbe0*/  IMAD.MOV.U32 R4, RZ, RZ, R8 ;  /* 0x000000ffff047224 */ /* 0x002fe200078e0008 */
[----:B------:R-:W-:-:S02]  /*8bbf0*/  MOV R5, R9 ;  /* 0x0000000900057202 */ /* 0x000fc40000000f00 */
[----:B--2---:R-:W2:Y:S04]  /*8bc00*/  LDL.LU.64 R8, [R1+0x1560] ;  /* 0x0015600001087983 */ /* 0x004ea80000300a00 */
[----:B------:R-:W2:Y:S01]  /*8bc10*/  LDL.LU.64 R10, [R1+0x1558] ;  /* 0x00155800010a7983 */ /* 0x000ea20000300a00 */
[----:B------:R-:W-:-:S03]  /*8bc20*/  IADD3 R16, P5, R16, UR17, RZ ;  /* 0x0000001110107c10 */ /* 0x000fc6000ffbe0ff */
[----:B------:R-:W2:Y:S04]  /*8bc30*/  LDL.LU.64 R12, [R1+0x1550] ;  /* 0x00155000010c7983 */ /* 0x000ea80000300a00 */
[----:B------:R1:W-:Y:S04]  /*8bc40*/  LDGSTS.E [R3+0x23180], desc[UR14][R4.64], P1 ;  /* 0x2318000004037fae */ /* 0x0003e8000892184e */
[----:B------:R-:W-:Y:S01]  /*8bc50*/  STL [R1+0x2a74], R14 ;  /* 0x002a740e01007387 */ /* 0x000fe20000100800 */
[----:B-1----:R-:W-:Y:S01]  /*8bc60*/  IMAD.MOV.U32 R4, RZ, RZ, R14 ;  /* 0x000000ffff047224 */ /* 0x002fe200078e000e */
[----:B---3--:R-:W-:-:S04]  /*8bc70*/  IADD3.X R15, R15, UR9, RZ, P4, !PT ;  /* 0x000000090f0f7c10 */ /* 0x008fc8000a7fe4ff */
[----:B------:R-:W-:Y:S01]  /*8bc80*/  MOV R5, R15 ;  /* 0x0000000f00057202 */ /* 0x000fe20000000f00 */
[----:B------:R1:W-:Y:S01]  /*8bc90*/  STL [R1+0x2a70], R15 ;  /* 0x002a700f01007387 */ /* 0x0003e20000100800 */
[----:B------:R-:W-:-:S03]  /*8bca0*/  IADD3.X R17, R17, UR9, RZ, P5, !PT ;  /* 0x0000000911117c10 */ /* 0x000fc6000affe4ff */
[----:B------:R-:W-:Y:S04]  /*8bcb0*/  STL [R1+0x2a7c], R16 ;  /* 0x002a7c1001007387 */ /* 0x000fe80000100800 */
[----:B------:R3:W-:Y:S04]  /*8bcc0*/  LDGSTS.E [R3+0x24000], desc[UR14][R4.64], P0 ;  /* 0x2400000004037fae */ /* 0x0007e8000812184e */
[----:B-1----:R-:W2:Y:S04]  /*8bcd0*/  LDL.LU.64 R14, [R1+0x1468] ;  /* 0x00146800010e7983 */ /* 0x002ea80000300a00 */
[----:B------:R1:W-:Y:S01]  /*8bce0*/  STL [R1+0x2a78], R17 ;  /* 0x002a781101007387 */ /* 0x0003e20000100800 */
[----:B---3--:R-:W-:Y:S01]  /*8bcf0*/  IMAD.MOV.U32 R4, RZ, RZ, R16 ;  /* 0x000000ffff047224 */ /* 0x008fe200078e0010 */
[----:B------:R-:W-:-:S02]  /*8bd00*/  MOV R5, R17 ;  /* 0x0000001100057202 */ /* 0x000fc40000000f00 */
[----:B-1----:R-:W3:Y:S01]  /*8bd10*/  LDL.LU.64 R16, [R1+0x1460] ;  /* 0x0014600001107983 */ /* 0x002ee20000300a00 */
[----:B------:R-:W-:-:S03]  /*8bd20*/  IADD3 R22, P4, R22, UR17, RZ ;  /* 0x0000001116167c10 */ /* 0x000fc6000ff9e0ff */
[----:B------:R-:W3:Y:S01]  /*8bd30*/  LDL.LU.64 R18, [R1+0x1458] ;  /* 0x0014580001127983 */ /* 0x000ee20000300a00 */
[----:B------:R-:W-:-:S03]  /*8bd40*/  IADD3 R20, P5, R20, UR17, RZ ;  /* 0x0000001114147c10 */ /* 0x000fc6000ffbe0ff */
[----:B------:R-:W3:Y:S04]  /*8bd50*/  LDL.LU.64 R24, [R1+0x1450] ;  /* 0x0014500001187983 */ /* 0x000ee80000300a00 */
[----:B------:R-:W-:Y:S04]  /*8bd60*/  STL [R1+0x2a84], R22 ;  /* 0x002a841601007387 */ /* 0x000fe80000100800 */
[----:B------:R1:W-:Y:S01]  /*8bd70*/  LDGSTS.E [R3+0x24080], desc[UR14][R4.64], P2 ;  /* 0x2408000004037fae */ /* 0x0003e2000912184e */
[----:B----4-:R-:W-:-:S05]  /*8bd80*/  IADD3.X R23, R23, UR9, RZ, P4, !PT ;  /* 0x0000000917177c10 */ /* 0x010fca000a7fe4ff */
[----:B------:R4:W-:Y:S01]  /*8bd90*/  STL [R1+0x2a80], R23 ;  /* 0x002a801701007387 */ /* 0x0009e20000100800 */
[----:B------:R-:W-:-:S03]  /*8bda0*/  IADD3.X R21, R21, UR9, RZ, P5, !PT ;  /* 0x0000000915157c10 */ /* 0x000fc6000affe4ff */
[----:B------:R-:W-:Y:S04]  /*8bdb0*/  STL [R1+0x2a8c], R20 ;  /* 0x002a8c1401007387 */ /* 0x000fe80000100800 */
[----:B------:R-:W3:Y:S04]  /*8bdc0*/  LDL.LU.64 R26, [R1+0x1368] ;  /* 0x00136800011a7983 */ /* 0x000ee80000300a00 */
[----:B------:R4:W-:Y:S04]  /*8bdd0*/  STL [R1+0x2a88], R21 ;  /* 0x002a881501007387 */ /* 0x0009e80000100800 */
[----:B------:R-:W3:Y:S04]  /*8bde0*/  LDL.LU.64 R32, [R1+0x1360] ;  /* 0x0013600001207983 */ /* 0x000ee80000300a00 */
[----:B------:R-:W3:Y:S04]  /*8bdf0*/  LDL.LU.64 R34, [R1+0x1358] ;  /* 0x0013580001227983 */ /* 0x000ee80000300a00 */
[----:B------:R-:W3:Y:S04]  /*8be00*/  LDL.LU.64 R36, [R1+0x1350] ;  /* 0x0013500001247983 */ /* 0x000ee80000300a00 */
[----:B------:R-:W3:Y:S04]  /*8be10*/  LDL.LU.64 R38, [R1+0x1268] ;  /* 0x0012680001267983 */ /* 0x000ee80000300a00 */
[----:B------:R-:W3:Y:S04]  /*8be20*/  LDL.LU.64 R40, [R1+0x1260] ;  /* 0x0012600001287983 */ /* 0x000ee80000300a00 */
[----:B------:R-:W3:Y:S04]  /*8be30*/  LDL.LU.64 R30, [R1+0x1258] ;  /* 0x00125800011e7983 */ /* 0x000ee80000300a00 */
[----:B------:R-:W3:Y:S01]  /*8be40*/  LDL.LU.64 R28, [R1+0x1250] ;  /* 0x00125000011c7983 */ /* 0x000ee20000300a00 */
[----:B-1----:R-:W-:-:S03]  /*8be50*/  IMAD.MOV.U32 R4, RZ, RZ, R22 ;  /* 0x000000ffff047224 */ /* 0x002fc600078e0016 */
[----:B------:R-:W3:Y:S01]  /*8be60*/  LDL.LU.64 R50, [R1+0xf68] ;  /* 0x000f680001327983 */ /* 0x000ee20000300a00 */
[----:B------:R-:W-:-:S03]  /*8be70*/  MOV R5, R23 ;  /* 0x0000001700057202 */ /* 0x000fc60000000f00 */
[----:B----4-:R-:W4:Y:S04]  /*8be80*/  LDL.LU.64 R22, [R1+0x1168] ;  /* 0x0011680001167983 */ /* 0x010f280000300a00 */
[----:B------:R1:W-:Y:S02]  /*8be90*/  LDGSTS.E [R3+0x24100], desc[UR14][R4.64], P3 ;  /* 0x2410000004037fae */ /* 0x0003e4000992184e */
[----:B-1----:R-:W-:Y:S01]  /*8bea0*/  IMAD.MOV.U32 R4, RZ, RZ, R20 ;  /* 0x000000ffff047224 */ /* 0x002fe200078e0014 */
[----:B------:R-:W-:Y:S02]  /*8beb0*/  MOV R5, R21 ;  /* 0x0000001500057202 */ /* 0x000fe40000000f00 */
[----:B------:R-:W4:Y:S04]  /*8bec0*/  LDL.LU.64 R20, [R1+0x1160] ;  /* 0x0011600001147983 */ /* 0x000f280000300a00 */
[----:B------:R1:W-:Y:S04]  /*8bed0*/  LDGSTS.E [R3+0x24180], desc[UR14][R4.64], P1 ;  /* 0x2418000004037fae */ /* 0x0003e8000892184e */
[----:B------:R-:W4:Y:S04]  /*8bee0*/  LDL.LU.64 R56, [R1+0x1158] ;  /* 0x0011580001387983 */ /* 0x000f280000300a00 */
[----:B------:R-:W4:Y:S01]  /*8bef0*/  LDL.LU.64 R58, [R1+0x1150] ;  /* 0x00115000013a7983 */ /* 0x000f220000300a00 */
[----:B-1----:R-:W-:-:S03]  /*8bf00*/  IADD3 R4, P4, R6, UR17, RZ ;  /* 0x0000001106047c10 */ /* 0x002fc6000ff9e0ff */
[----:B------:R-:W4:Y:S01]  /*8bf10*/  LDL.LU.64 R60, [R1+0x1068] ;  /* 0x00106800013c7983 */ /* 0x000f220000300a00 */
[----:B------:R-:W-:-:S03]  /*8bf20*/  IADD3.X R5, R7, UR9, RZ, P4, !PT ;  /* 0x0000000907057c10 */ /* 0x000fc6000a7fe4ff */
[----:B------:R-:W4:Y:S04]  /*8bf30*/  LDL.LU.64 R46, [R1+0x1060] ;  /* 0x00106000012e7983 */ /* 0x000f280000300a00 */
[----:B------:R-:W4:Y:S04]  /*8bf40*/  LDL.LU.64 R44, [R1+0x1058] ;  /* 0x00105800012c7983 */ /* 0x000f280000300a00 */
[----:B------:R-:W-:Y:S01]  /*8bf50*/  LDGSTS.E [R3+0x25000], desc[UR14][R4.64], P0 ;  /* 0x2500000004037fae */ /* 0x000fe2000812184e */
[----:B--2---:R-:W-:-:S04]  /*8bf60*/  IADD3 R6, P4, R8, UR17, RZ ;  /* 0x0000001108067c10 */ /* 0x004fc8000ff9e0ff */
[----:B------:R-:W-:Y:S02]  /*8bf70*/  IADD3.X R7, R9, UR9, RZ, P4, !PT ;  /* 0x0000000909077c10 */ /* 0x000fe4000a7fe4ff */
[----:B------:R-:W-:-:S03]  /*8bf80*/  IADD3 R8, P4, R10, UR17, RZ ;  /* 0x000000110a087c10 */ /* 0x000fc6000ff9e0ff */
[----:B------:R-:W-:Y:S01]  /*8bf90*/  LDGSTS.E [R3+0x25080], desc[UR14][R6.64], P2 ;  /* 0x2508000006037fae */ /* 0x000fe2000912184e */
[----:B------:R-:W-:Y:S02]  /*8bfa0*/  IADD3.X R9, R11, UR9, RZ, P4, !PT ;  /* 0x000000090b097c10 */ /* 0x000fe4000a7fe4ff */
[----:B------:R-:W-:-:S03]  /*8bfb0*/  IADD3 R10, P4, R12, UR17, RZ ;  /* 0x000000110c0a7c10 */ /* 0x000fc6000ff9e0ff */
[----:B------:R-:W-:Y:S01]  /*8bfc0*/  LDGSTS.E [R3+0x25100], desc[UR14][R8.64], P3 ;  /* 0x2510000008037fae */ /* 0x000fe2000992184e */
[----:B------:R-:W-:-:S05]  /*8bfd0*/  IADD3.X R11, R13, UR9, RZ, P4, !PT ;  /* 0x000000090d0b7c10 */ /* 0x000fca000a7fe4ff */
[----:B------:R-:W-:Y:S01]  /*8bfe0*/  LDGSTS.E [R3+0x25180], desc[UR14][R10.64], P1 ;  /* 0x251800000a037fae */ /* 0x000fe2000892184e */
[----:B------:R-:W-:-:S04]  /*8bff0*/  IADD3 R12, P4, R14, UR17, RZ ;  /* 0x000000110e0c7c10 */ /* 0x000fc8000ff9e0ff */
[----:B------:R-:W-:-:S05]  /*8c000*/  IADD3.X R13, R15, UR9, RZ, P4, !PT ;  /* 0x000000090f0d7c10 */ /* 0x000fca000a7fe4ff */
[----:B------:R-:W-:Y:S01]  /*8c010*/  LDGSTS.E [R3+0x26000], desc[UR14][R12.64], P0 ;  /* 0x260000000c037fae */ /* 0x000fe2000812184e */
[----:B---3--:R-:W-:-:S04]  /*8c020*/  IADD3 R14, P4, R16, UR17, RZ ;  /* 0x00000011100e7c10 */ /* 0x008fc8000ff9e0ff */
        /* <DEDUP_REMOVED lines=9> */
[----:B------:R-:W-:Y:S02]  /*8c0c0*/  IADD3.X R25, R27, UR9, RZ, P4, !PT ;  /* 0x000000091b197c10 */ /* 0x000fe4000a7fe4ff */
[----:B------:R-:W-:-:S03]  /*8c0d0*/  IADD3 R26, P4, R32, UR17, RZ ;  /* 0x00000011201a7c10 */ /* 0x000fc6000ff9e0ff */
[----:B------:R-:W-:Y:S01]  /*8c0e0*/  LDGSTS.E [R3+0x27000], desc[UR14][R24.64], P0 ;  /* 0x2700000018037fae */ /* 0x000fe2000812184e */
        /* <DEDUP_REMOVED lines=16> */
[----:B------:R-:W-:Y:S01]  /*8c1f0*/  IADD3 R42, P4, R28, UR17, RZ ;  /* 0x000000111c2a7c10 */ /* 0x000fe2000ff9e0ff */
[----:B------:R-:W2:Y:S03]  /*8c200*/  LDL.LU.64 R30, [R1+0x1050] ;  /* 0x00105000011e7983 */ /* 0x000ea60000300a00 */
[----:B------:R-:W-:Y:S01]  /*8c210*/  IADD3.X R43, R29, UR9, RZ, P4, !PT ;  /* 0x000000091d2b7c10 */ /* 0x000fe2000a7fe4ff */
[----:B------:R-:W-:Y:S01]  /*8c220*/  LDGSTS.E [R3+0x28100], desc[UR14][R40.64], P3 ;  /* 0x2810000028037fae */ /* 0x000fe2000992184e */
[----:B------:R-:W-:-:S03]  /*8c230*/  IADD3 R48, P4, R50, UR17, RZ ;  /* 0x0000001132307c10 */ /* 0x000fc6000ff9e0ff */
[----:B------:R-:W3:Y:S01]  /*8c240*/  LDL.LU.64 R28, [R1+0x1000] ;  /* 0x00100000011c7983 */ /* 0x000ee20000300a00 */
[----:B------:R-:W-:Y:S02]  /*8c250*/  IADD3.X R49, R51, UR9, RZ, P4, !PT ;  /* 0x0000000933317c10 */ /* 0x000fe4000a7fe4ff */
[----:B----4-:R-:W-:Y:S01]  /*8c260*/  IADD3 R50, P4, R22, UR17, RZ ;  /* 0x0000001116327c10 */ /* 0x010fe2000ff9e0ff */
[----:B------:R-:W-:Y:S03]  /*8c270*/  LDGSTS.E [R3+0x28180], desc[UR14][R42.64], P1 ;  /* 0x281800002a037fae */ /* 0x000fe6000892184e */
[----:B------:R-:W-:Y:S02]  /*8c280*/  IADD3.X R51, R23, UR9, RZ, P4, !PT ;  /* 0x0000000917337c10 */ /* 0x000fe4000a7fe4ff */
[----:B------:R-:W4:Y:S01]  /*8c290*/  LDL.LU.64 R22, [R1+0xff8] ;  /* 0x000ff80001167983 */ /* 0x000f220000300a00 */
[----:B------:R-:W-:-:S03]  /*8c2a0*/  IADD3 R52, P4, R20, UR17, RZ ;  /* 0x0000001114347c10 */ /* 0x000fc6000ff9e0ff */
[----:B------:R-:W-:Y:S01]  /*8c2b0*/  LDGSTS.E [R3+0x29000], desc[UR14][R50.64], P0 ;  /* 0x2900000032037fae */ /* 0x000fe2000812184e */
[----:B------:R-:W-:-:S03]  /*8c2c0*/  IADD3.X R53, R21, UR9, RZ, P4, !PT ;  /* 0x0000000915357c10 */ /* 0x000fc6000a7fe4ff */
[----:B------:R-:W4:Y:S04]  /*8c2d0*/  LDL.LU.64 R20, [R1+0xff0] ;  /* 0x000ff00001147983 */ /* 0x000f280000300a00 */
[----:B------:R-:W4:Y:S04]  /*8c2e0*/  LDL.LU.64 R94, [R1+0xfe8] ;  /* 0x000fe800015e7983 */ /* 0x000f280000300a00 */
[----:B------:R-:W4:Y:S04]  /*8c2f0*/  LDL.LU.64 R92, [R1+0xfe0] ;  /* 0x000fe000015c7983 */ /* 0x000f280000300a00 */
[----:B------:R-:W4:Y:S04]  /*8c300*/  LDL.LU.64 R90, [R1+0xfd8] ;  /* 0x000fd800015a7983 */ /* 0x000f280000300a00 */
[----:B------:R-:W4:Y:S04]  /*8c310*/  LDL.LU.64 R88, [R1+0xfd0] ;  /* 0x000fd00001587983 */ /* 0x000f280000300a00 */
[----:B------:R-:W4:Y:S04]  /*8c320*/  LDL.LU.64 R86, [R1+0xfc8] ;  /* 0x000fc80001567983 */ /* 0x000f280000300a00 */
[----:B------:R-:W4:Y:S01]  /*8c330*/  LDL.LU.64 R84, [R1+0xfc0] ;  /* 0x000fc00001547983 */ /* 0x000f220000300a00 */
[----:B------:R-:W-:-:S03]  /*8c340*/  IADD3 R54, P4, R56, UR17, RZ ;  /* 0x0000001138367c10 */ /* 0x000fc6000ff9e0ff */
[----:B------:R-:W4:Y:S01]  /*8c350*/  LDL.LU.64 R70, [R1+0xfb8] ;  /* 0x000fb80001467983 */ /* 0x000f220000300a00 */
[----:B------:R-:W-:Y:S02]  /*8c360*/  IADD3.X R55, R57, UR9, RZ, P4, !PT ;  /* 0x0000000939377c10 */ /* 0x000fe4000a7fe4ff */
[----:B------:R-:W-:Y:S01]  /*8c370*/  IADD3 R56, P4, R58, UR17, RZ ;  /* 0x000000113a387c10 */ /* 0x000fe2000ff9e0ff */
[----:B------:R-:W4:Y:S03]  /*8c380*/  LDL.LU.64 R68, [R1+0xfb0] ;  /* 0x000fb00001447983 */ /* 0x000f260000300a00 */
[----:B------:R-:W-:Y:S01]  /*8c390*/  IADD3.X R57, R59, UR9, RZ, P4, !PT ;  /* 0x000000093b397c10 */ /* 0x000fe2000a7fe4ff */
[----:B------:R-:W4:Y:S01]  /*8c3a0*/  LDL.LU.64 R66, [R1+0xfa8] ;  /* 0x000fa80001427983 */ /* 0x000f220000300a00 */
[----:B------:R-:W-:-:S03]  /*8c3b0*/  IADD3 R58, P4, R60, UR17, RZ ;  /* 0x000000113c3a7c10 */ /* 0x000fc6000ff9e0ff */
[----:B------:R-:W4:Y:S01]  /*8c3c0*/  LDL.LU.64 R64, [R1+0xfa0] ;  /* 0x000fa00001407983 */ /* 0x000f220000300a00 */
[----:B------:R-:W-:Y:S02]  /*8c3d0*/  IADD3.X R59, R61, UR9, RZ, P4, !PT ;  /* 0x000000093d3b7c10 */ /* 0x000fe4000a7fe4ff */
[----:B------:R-:W-:Y:S01]  /*8c3e0*/  IADD3 R60, P4, R46, UR17, RZ ;  /* 0x000000112e3c7c10 */ /* 0x000fe2000ff9e0ff */
[----:B------:R-:W-:Y:S03]  /*8c3f0*/  LDGSTS.E [R3+0x29080], desc[UR14][R52.64], P2 ;  /* 0x2908000034037fae */ /* 0x000fe6000912184e */
[----:B------:R-:W-:Y:S01]  /*8c400*/  IADD3.X R61, R47, UR9, RZ, P4, !PT ;  /* 0x000000092f3d7c10 */ /* 0x000fe2000a7fe4ff */
[----:B------:R-:W-:Y:S01]  /*8c410*/  LDGSTS.E [R3+0x29100], desc[UR14][R54.64], P3 ;  /* 0x2910000036037fae */ /* 0x000fe2000992184e */
[----:B------:R-:W-:-:S03]  /*8c420*/  IADD3 R73, P4, R44, UR17, RZ ;  /* 0x000000112c497c10 */ /* 0x000fc6000ff9e0ff */
[----:B------:R-:W4:Y:S01]  /*8c430*/  LDL.LU.64 R46, [R1+0xf98] ;  /* 0x000f9800012e7983 */ /* 0x000f220000300a00 */
[----:B------:R-:W-:-:S03]  /*8c440*/  IADD3.X R74, R45, UR9, RZ, P4, !PT ;  /* 0x000000092d4a7c10 */ /* 0x000fc6000a7fe4ff */
[----:B------:R-:W4:Y:S04]  /*8c450*/  LDL.LU.64 R44, [R1+0xf90] ;  /* 0x000f9000012c7983 */ /* 0x000f280000300a00 */
[----:B------:R-:W-:Y:S01]  /*8c460*/  LDGSTS.E [R3+0x29180], desc[UR14][R56.64], P1 ;  /* 0x2918000038037fae */ /* 0x000fe2000892184e */
[----:B--2---:R-:W-:Y:S01]  /*8c470*/  IADD3 R75, P4, R30, UR17, RZ ;  /* 0x000000111e4b7c10 */ /* 0x004fe2000ff9e0ff */
[----:B------:R-:W-:Y:S01]  /*8c480*/  IMAD.MOV.U32 R106, RZ, RZ, R73 ;  /* 0x000000ffff6a7224 */ /* 0x000fe200078e0049 */
[----:B------:R-:W-:Y:S01]  /*8c490*/  MOV R107, R74 ;  /* 0x0000004a006b7202 */ /* 0x000fe20000000f00 */
[----:B------:R-:W-:Y:S01]  /*8c4a0*/  LDGSTS.E [R3+0x2a000], desc[UR14][R58.64], P0 ;  /* 0x2a0000003a037fae */ /* 0x000fe2000812184e */
[----:B------:R-:W-:-:S03]  /*8c4b0*/  IADD3.X R76, R31, UR9, RZ, P4, !PT ;  /* 0x000000091f4c7c10 */ /* 0x000fc6000a7fe4ff */
[----:B------:R-:W2:Y:S01]  /*8c4c0*/  LDL.LU.64 R30, [R1+0xf88] ;  /* 0x000f8800011e7983 */ /* 0x000ea20000300a00 */
[----:B---3--:R-:W-:Y:S01]  /*8c4d0*/  IADD3 R77, P4, R28, UR17, RZ ;  /* 0x000000111c4d7c10 */ /* 0x008fe2000ff9e0ff */
[----:B------:R-:W-:Y:S02]  /*8c4e0*/  IMAD.MOV.U32 R104, RZ, RZ, R75 ;  /* 0x000000ffff687224 */ /* 0x000fe400078e004b */
[----:B------:R1:W-:Y:S01]  /*8c4f0*/  LDGSTS.E [R3+0x2a080], desc[UR14][R60.64], P2 ;  /* 0x2a0800003c037fae */ /* 0x0003e2000912184e */
[----:B------:R-:W-:-:S03]  /*8c500*/  IADD3.X R78, R29, UR9, RZ, P4, !PT ;  /* 0x000000091d4e7c10 */ /* 0x000fc6000a7fe4ff */
[----:B------:R-:W3:Y:S01]  /*8c510*/  LDL.LU.64 R28, [R1+0xf80] ;  /* 0x000f8000011c7983 */ /* 0x000ee20000300a00 */
[----:B----4-:R-:W-:Y:S01]  /*8c520*/  IADD3 R79, P4, R22, UR17, RZ ;  /* 0x00000011164f7c10 */ /* 0x010fe2000ff9e0ff */
[----:B------:R-:W-:Y:S01]  /*8c530*/  IMAD.MOV.U32 R102, RZ, RZ, R77 ;  /* 0x000000ffff667224 */ /* 0x000fe200078e004d */
[----:B------:R-:W-:Y:S01]  /*8c540*/  MOV R105, R76 ;  /* 0x0000004c00697202 */ /* 0x000fe20000000f00 */
[----:B------:R-:W-:Y:S01]  /*8c550*/  LDGSTS.E [R3+0x2a100], desc[UR14][R106.64], P3 ;  /* 0x2a1000006a037fae */ /* 0x000fe2000992184e */
[----:B------:R-:W-:-:S03]  /*8c560*/  IADD3.X R80, R23, UR9, RZ, P4, !PT ;  /* 0x0000000917507c10 */ /* 0x000fc6000a7fe4ff */
[----:B------:R-:W4:Y:S01]  /*8c570*/  LDL.LU.64 R22, [R1+0xf78] ;  /* 0x000f780001167983 */ /* 0x000f220000300a00 */
[----:B------:R-:W-:Y:S01]  /*8c580*/  IADD3 R81, P4, R20, UR17, RZ ;  /* 0x0000001114517c10 */ /* 0x000fe2000ff9e0ff */
        /* <DEDUP_REMOVED lines=9> */
[----:B------:R-:W-:Y:S02]  /*8c620*/  IADD3.X R128, R95, UR9, RZ, P4, !PT ;  /* 0x000000095f807c10 */ /* 0x000fe4000a7fe4ff */
[----:B------:R-:W-:Y:S01]  /*8c630*/  IADD3 R129, P4, R92, UR17, RZ ;  /* 0x000000115c817c10 */ /* 0x000fe2000ff9e0ff */
[----:B------:R1:W-:Y:S03]  /*8c640*/  STL.64 [R1+0x1568], R4 ;  /* 0x0015680401007387 */ /* 0x0003e60000100a00 */
[----:B------:R-:W-:Y:S01]  /*8c650*/  IADD3.X R130, R93, UR9, RZ, P4, !PT ;  /* 0x000000095d827c10 */ /* 0x000fe2000a7fe4ff */
[----:B------:R-:W-:Y:S01]  /*8c660*/  IMAD.MOV.U32 R96, RZ, RZ, R83 ;  /* 0x000000ffff607224 */ /* 0x000fe200078e0053 */
[----:B------:R-:W-:Y:S01]  /*8c670*/  IADD3 R131, P4, R90, UR17, RZ ;  /* 0x000000115a837c10 */ /* 0x000fe2000ff9e0ff */
[----:B------:R-:W-:Y:S03]  /*8c680*/  LDGSTS.E [R3+0x2b080], desc[UR14][R100.64], P2 ;  /* 0x2b08000064037fae */ /* 0x000fe6000912184e */
[----:B------:R-:W-:-:S02]  /*8c690*/  IADD3.X R132, R91, UR9, RZ, P4, !PT ;  /* 0x000000095b847c10 */ /* 0x000fc4000a7fe4ff */
[----:B------:R-:W-:-:S04]  /*8c6a0*/  IADD3 R133, P4, R88, UR17, RZ ;  /* 0x0000001158857c10 */ /* 0x000fc8000ff9e0ff */
[----:B------:R-:W-:Y:S02]  /*8c6b0*/  IADD3.X R134, R89, UR9, RZ, P4, !PT ;  /* 0x0000000959867c10 */ /* 0x000fe4000a7fe4ff */
        /* <DEDUP_REMOVED lines=15> */
[----:B------:R-:W-:Y:S01]  /*8c7b0*/  IADD3.X R150, R45, UR9, RZ, P4, !PT ;  /* 0x000000092d967c10 */ /* 0x000fe2000a7fe4ff */
[----:B------:R-:W-:Y:S04]  /*8c7c0*/  STL.64 [R1+0x1560], R6 ;  /* 0x0015600601007387 */ /* 0x000fe80000100a00 */
[----:B------:R-:W-:Y:S04]  /*8c7d0*/  STL.64 [R1+0x1558], R8 ;  /* 0x0015580801007387 */ /* 0x000fe80000100a00 */
[----:B------:R-:W-:Y:S04]  /*8c7e0*/  STL.64 [R1+0x1550], R10 ;  /* 0x0015500a01007387 */ /* 0x000fe80000100a00 */
        /* <DEDUP_REMOVED lines=35> */
[----:B------:R-:W-:Y:S01]  /*8ca20*/  LDGSTS.E [R3+0x2b100], desc[UR14][R98.64], P3 ;  /* 0x2b10000062037fae */ /* 0x000fe2000992184e */
[----:B------:R-:W-:-:S03]  /*8ca30*/  MOV R47, R150 ;  /* 0x00000096002f7202 */ /* 0x000fc60000000f00 */
        /* <DEDUP_REMOVED lines=11> */
[----:B------:R-:W-:Y:S01]  /*8caf0*/  LDGSTS.E [R3+0x2e100], desc[UR14][R46.64], P3 ;  /* 0x2e1000002e037fae */ /* 0x000fe2000992184e */
[----:B--2---:R-:W-:-:S04]  /*8cb00*/  IADD3 R151, P4, R30, UR17, RZ ;  /* 0x000000111e977c10 */ /* 0x004fc8000ff9e0ff */
[----:B------:R-:W-:Y:S02]  /*8cb10*/  IADD3.X R152, R31, UR9, RZ, P4, !PT ;  /* 0x000000091f987c10 */ /* 0x000fe4000a7fe4ff */
[----:B---3--:R-:W-:-:S04]  /*8cb20*/  IADD3 R153, P4, R28, UR17, RZ ;  /* 0x000000111c997c10 */ /* 0x008fc8000ff9e0ff */
[----:B------:R-:W-:Y:S02]  /*8cb30*/  IADD3.X R154, R29, UR9, RZ, P4, !PT ;  /* 0x000000091d9a7c10 */ /* 0x000fe4000a7fe4ff */
[----:B----4-:R-:W-:-:S04]  /*8cb40*/  IADD3 R155, P4, R22, UR17, RZ ;  /* 0x00000011169b7c10 */ /* 0x010fc8000ff9e0ff */
[----:B------:R-:W-:Y:S02]  /*8cb50*/  IADD3.X R156, R23, UR9, RZ, P4, !PT ;  /* 0x00000009179c7c10 */ /* 0x000fe4000a7fe4ff */
[----:B------:R-:W-:Y:S01]  /*8cb60*/  IADD3 R157, P4, R20, UR17, RZ ;  /* 0x00000011149d7c10 */ /* 0x000fe2000ff9e0ff */
[----:B------:R-:W-:-:S03]  /*8cb70*/  IMAD.MOV.U32 R20, RZ, RZ, R48 ;  /* 0x000000ffff147224 */ /* 0x000fc600078e0030 */
[----:B------:R-:W-:Y:S02]  /*8cb80*/  IADD3.X R158, R21, UR9, RZ, P4, !PT ;  /* 0x00000009159e7c10 */ /* 0x000fe4000a7fe4ff */
[----:B------:R-:W-:-:S05]  /*8cb90*/  MOV R21, R49 ;  /* 0x0000003100157202 */ /* 0x000fca0000000f00 */
        /* <DEDUP_REMOVED lines=16> */
[----:B------:R-:W-:-:S03]  /*8cca0*/  IMAD.MOV.U32 R44, RZ, RZ, R151 ;  /* 0x000000ffff2c7224 */ /* 0x000fc600078e0097 */
[----:B------:R-:W-:Y:S01]  /*8ccb0*/  STL.64 [R1+0xfc8], R88 ;  /* 0x000fc85801007387 */ /* 0x000fe20000100a00 */
[----:B------:R-:W-:-:S03]  /*8ccc0*/  MOV R45, R152 ;  /* 0x00000098002d7202 */ /* 0x000fc60000000f00 */
[----:B------:R-:W-:Y:S01]  /*8ccd0*/  STL.64 [R1+0xfc0], R86 ;  /* 0x000fc05601007387 */ /* 0x000fe20000100a00 */
[----:B------:R-:W-:Y:S01]  /*8cce0*/  IMAD.MOV.U32 R30, RZ, RZ, R153 ;  /* 0x000000ffff1e7224 */ /* 0x000fe200078e0099 */
[----:B------:R-:W-:Y:S02]  /*8ccf0*/  MOV R31, R154 ;  /* 0x0000009a001f7202 */ /* 0x000fe40000000f00 */
[----:B------:R-:W-:Y:S01]  /*8cd00*/  STL.64 [R1+0xfb8], R84 ;  /* 0x000fb85401007387 */ /* 0x000fe20000100a00 */
[----:B------:R-:W-:Y:S01]  /*8cd10*/  IMAD.MOV.U32 R28, RZ, RZ, R155 ;  /* 0x000000ffff1c7224 */ /* 0x000fe200078e009b */
[----:B------:R-:W-:Y:S02]  /*8cd20*/  MOV R29, R156 ;  /* 0x0000009c001d7202 */ /* 0x000fe40000000f00 */
[----:B------:R-:W-:Y:S01]  /*8cd30*/  STL.64 [R1+0xfb0], R70 ;  /* 0x000fb04601007387 */ /* 0x000fe20000100a00 */
        /* <DEDUP_REMOVED lines=22> */
[----:B------:R-:W-:Y:S04]  /*8cea0*/  LDGSTS.E [R3+0x2e180], desc[UR14][R44.64], P1 ;  /* 0x2e1800002c037fae */ /* 0x000fe8000892184e */
[----:B------:R-:W-:Y:S04]  /*8ceb0*/  LDGSTS.E [R3+0x2f000], desc[UR14][R30.64], P0 ;  /* 0x2f0000001e037fae */ /* 0x000fe8000812184e */
[----:B------:R-:W-:Y:S04]  /*8cec0*/  LDGSTS.E [R3+0x2f080], desc[UR14][R28.64], P2 ;  /* 0x2f0800001c037fae */ /* 0x000fe8000912184e */
[----:B------:R-:W-:Y:S04]  /*8ced0*/  LDGSTS.E [R3+0x2f100], desc[UR14][R22.64], P3 ;  /* 0x2f10000016037fae */ /* 0x000fe8000992184e */
[----:B------:R-:W-:Y:S04]  /*8cee0*/  LDGSTS.E [R3+0x2f180], desc[UR14][R20.64], P1 ;  /* 0x2f18000014037fae */ /* 0x000fe8000892184e */
[----:B------:R-:W4:Y:S01]  /*8cef0*/  LDL.LU R8, [R1+0x27a4] ;  /* 0x0027a40001087983 */ /* 0x000f220000300800 */
[----:B------:R-:W-:-:S03]  /*8cf00*/  IMAD.SHL.U32 R195, R159, 0x4, RZ ;  /* 0x000000049fc37824 */ /* 0x000fc600078e00ff */
[----:B------:R-:W4:Y:S02]  /*8cf10*/  LDL.LU R3, [R1+0x27ac] ;  /* 0x0027ac0001037983 */ /* 0x000f240000300800 */
[----:B--2---:R-:W-:-:S04]  /*8cf20*/  LOP3.LUT R61, R195, 0x10, RZ, 0x3c, !PT ;  /* 0x00000010c33d7812 */ /* 0x004fc800078e3cff */
[----:B------:R-:W-:Y:S02]  /*8cf30*/  IADD3 R61, R61, UR13, RZ ;  /* 0x0000000d3d3d7c10 */ /* 0x000fe4000fffe0ff */
[----:B---3--:R-:W-:Y:S02]  /*8cf40*/  IADD3 R4, P4, R4, UR17, RZ ;  /* 0x0000001104047c10 */ /* 0x008fe4000ff9e0ff */
[----:B----4-:R-:W-:-:S03]  /*8cf50*/  IADD3 R17, P5, R17, UR17, RZ ;  /* 0x0000001111117c10 */ /* 0x010fc6000ffbe0ff */
[----:B------:R1:W-:Y:S01]  /*8cf60*/  STL [R1+0x2694], R4 ;  /* 0x0026940401007387 */ /* 0x0003e20000100800 */
[----:B------:R-:W-:-:S03]  /*8cf70*/  IADD3.X R5, R5, UR9, RZ, P4, !PT ;  /* 0x0000000905057c10 */ /* 0x000fc6000a7fe4ff */
[----:B------:R-:W-:Y:S04]  /*8cf80*/  STL [R1+0x269c], R17 ;  /* 0x00269c1101007387 */ /* 0x000fe80000100800 */
[----:B------:R2:W-:Y:S04]  /*8cf90*/  STL [R1+0x2690], R5 ;  /* 0x0026900501007387 */ /* 0x0005e80000100800 */
[----:B------:R-:W3:Y:S04]  /*8cfa0*/  LDL.LU R10, [R1+0x27a0] ;  /* 0x0027a000010a7983 */ /* 0x000ee80000300800 */
[----:B------:R-:W4:Y:S01]  /*8cfb0*/  LDL.LU R9, [R1+0x27a8] ;  /* 0x0027a80001097983 */ /* 0x000f220000300800 */
[----:B------:R-:W-:-:S02]  /*8cfc0*/  IADD3.X R18, R18, UR9, RZ, P5, !PT ;  /* 0x0000000912127c10 */ /* 0x000fc4000affe4ff */
[----:B------:R-:W-:Y:S01]  /*8cfd0*/  IADD3 R11, P4, R11, UR17, RZ ;  /* 0x000000110b0b7c10 */ /* 0x000fe2000ff9e0ff */
[----:B------:R1:W-:Y:S01]  /*8cfe0*/  LDGSTS.E [R61+0x20200], desc[UR14][R4.64], P0 ;  /* 0x20200000043d7fae */ /* 0x0003e2000812184e */
[----:B------:R-:W-:Y:S02]  /*8cff0*/  IADD3 R13, P5, R13, UR17, RZ ;  /* 0x000000110d0d7c10 */ /* 0x000fe4000ffbe0ff */
[----:B------:R-:W-:Y:S01]  /*8d000*/  IADD3.X R12, R12, UR9, RZ, P4, !PT ;  /* 0x000000090c0c7c10 */ /* 0x000fe2000a7fe4ff */
[----:B------:R-:W-:Y:S01]  /*8d010*/  STL [R1+0x2698], R18 ;  /* 0x0026981201007387 */ /* 0x000fe20000100800 */
[----:B------:R-:W-:Y:S01]  /*8d020*/  IADD3.X R16, R16, UR9, RZ, P5, !PT ;  /* 0x0000000910107c10 */ /* 0x000fe2000affe4ff */
[----:B-1----:R-:W-:Y:S01]  /*8d030*/  IMAD.MOV.U32 R4, RZ, RZ, R17 ;  /* 0x000000ffff047224 */ /* 0x002fe200078e0011 */
[----:B--2---:R-:W-:Y:S01]  /*8d040*/  MOV R5, R18 ;  /* 0x0000001200057202 */ /* 0x004fe20000000f00 */
[----:B------:R1:W-:Y:S04]  /*8d050*/  STL [R1+0x26a4], R11 ;  /* 0x0026a40b01007387 */ /* 0x0003e80000100800 */
[----:B------:R2:W-:Y:S04]  /*8d060*/  LDGSTS.E [R61+0x20280], desc[UR14][R4.64], P2 ;  /* 0x20280000043d7fae */ /* 0x0005e8000912184e */
[----:B------:R1:W-:Y:S04]  /*8d070*/  STL [R1+0x26a0], R12 ;  /* 0x0026a00c01007387 */ /* 0x0003e80000100800 */
[----:B------:R-:W-:Y:S01]  /*8d080*/  STL [R1+0x26ac], R13 ;  /* 0x0026ac0d01007387 */ /* 0x000fe20000100800 */
[----:B--2---:R-:W-:Y:S01]  /*8d090*/  IMAD.MOV.U32 R4, RZ, RZ, R11 ;  /* 0x000000ffff047224 */ /* 0x004fe200078e000b */
[----:B------:R-:W-:-:S02]  /*8d0a0*/  MOV R5, R12 ;  /* 0x0000000c00057202 */ /* 0x000fc40000000f00 */
[----:B-1----:R-:W2:Y:S04]  /*8d0b0*/  LDL.LU R11, [R1+0x2894] ;  /* 0x00289400010b7983 */ /* 0x002ea80000300800 */
[----:B------:R1:W-:Y:S04]  /*8d0c0*/  STL [R1+0x26a8], R16 ;  /* 0x0026a81001007387 */ /* 0x0003e80000100800 */
[----:B------:R1:W-:Y:S04]  /*8d0d0*/  LDGSTS.E [R61+0x20300], desc[UR14][R4.64], P3 ;  /* 0x20300000043d7fae */ /* 0x0003e8000992184e */
[----:B------:R-:W2:Y:S01]  /*8d0e0*/  LDL.LU R12, [R1+0x289c] ;  /* 0x00289c00010c7983 */ /* 0x000ea20000300800 */
[----:B-1----:R-:W-:-:S03]  /*8d0f0*/  MOV R5, R16 ;  /* 0x0000001000057202 */ /* 0x002fc60000000f00 */
[----:B------:R-:W2:Y:S01]  /*8d100*/  LDL.LU R16, [R1+0x2890] ;  /* 0x0028900001107983 */ /* 0x000ea20000300800 */
[----:B------:R-:W-:-:S03]  /*8d110*/  IMAD.MOV.U32 R4, RZ, RZ, R13 ;  /* 0x000000ffff047224 */ /* 0x000fc600078e000d */
[----:B------:R-:W2:Y:S01]  /*8d120*/  LDL.LU R13, [R1+0x2898] ;  /* 0x00289800010d7983 */ /* 0x000ea20000300800 */
[----:B------:R-:W-:Y:S02]  /*8d130*/  IADD3 R6, P4, R6, UR17, RZ ;  /* 0x0000001106067c10 */ /* 0x000fe4000ff9e0ff */
[----:B------:R-:W-:Y:S01]  /*8d140*/  IADD3 R7, P5, R7, UR17, RZ ;  /* 0x0000001107077c10 */ /* 0x000fe2000ffbe0ff */
[----:B------:R1:W-:Y:S01]  /*8d150*/  LDGSTS.E [R61+0x20380], desc[UR14][R4.64], P1 ;  /* 0x20380000043d7fae */ /* 0x0003e2000892184e */
[----:B------:R-:W-:Y:S02]  /*8d160*/  IADD3.X R14, R14, UR9, RZ, P4, !PT ;  /* 0x000000090e0e7c10 */ /* 0x000fe4000a7fe4ff */
[----:B------:R-:W-:Y:S01]  /*8d170*/  IADD3.X R15, R15, UR9, RZ, P5, !PT ;  /* 0x000000090f0f7c10 */ /* 0x000fe2000affe4ff */
[----:B------:R-:W-:Y:S04]  /*8d180*/  STL [R1+0x2794], R6 ;  /* 0x0027940601007387 */ /* 0x000fe80000100800 */
[----:B------:R1:W-:Y:S02]  /*8d190*/  STL [R1+0x2790], R14 ;  /* 0x0027900e01007387 */ /* 0x0003e40000100800 */
[----:B-1----:R-:W-:Y:S01]  /*8d1a0*/  IMAD.MOV.U32 R4, RZ, RZ, R6 ;  /* 0x000000ffff047224 */ /* 0x002fe200078e0006 */
[----:B------:R-:W-:Y:S01]  /*8d1b0*/  MOV R5, R14 ;  /* 0x0000000e00057202 */ /* 0x000fe20000000f00 */
[----:B------:R-:W-:Y:S04]  /*8d1c0*/  STL [R1+0x279c], R7 ;  /* 0x00279c0701007387 */ /* 0x000fe80000100800 */
[----:B------:R-:W2:Y:S04]  /*8d1d0*/  LDL.LU R14, [R1+0x28a4] ;  /* 0x0028a400010e7983 */ /* 0x000ea80000300800 */
        /* <DEDUP_REMOVED lines=9> */
[----:B------:R1:W-:Y:S04]  /*8d270*/  LDGSTS.E [R61+0x21280], desc[UR14][R4.64], P2 ;  /* 0x21280000043d7fae */ /* 0x0003e8000912184e */
[----:B------:R4:W-:Y:S01]  /*8d280*/  STL [R1+0x27a4], R8 ;  /* 0x0027a40801007387 */ /* 0x0009e20000100800 */
[----:B-1----:R-:W-:Y:S01]  /*8d290*/  IMAD.MOV.U32 R4, RZ, RZ, R8 ;  /* 0x000000ffff047224 */ /* 0x002fe200078e0008 */
[----:B---3--:R-:W-:-:S02]  /*8d2a0*/  IADD3.X R10, R10, UR9, RZ, P4, !PT ;  /* 0x000000090a0a7c10 */ /* 0x008fc4000a7fe4ff */
[----:B----4-:R-:W-:-:S03]  /*8d2b0*/  IADD3.X R9, R9, UR9, RZ, P5, !PT ;  /* 0x0000000909097c10 */ /* 0x010fc6000affe4ff */
[----:B------:R-:W-:Y:S01]  /*8d2c0*/  STL [R1+0x27a0], R10 ;  /* 0x0027a00a01007387 */ /* 0x000fe20000100800 */
[----:B------:R-:W-:-:S03]  /*8d2d0*/  MOV R5, R10 ;  /* 0x0000000a00057202 */ /* 0x000fc60000000f00 */
[----:B------:R-:W-:Y:S04]  /*8d2e0*/  STL [R1+0x27ac], R3 ;  /* 0x0027ac0301007387 */ /* 0x000fe80000100800 */
[----:B------:R-:W3:Y:S04]  /*8d2f0*/  LDL.LU R18, [R1+0x2994] ;  /* 0x0029940001127983 */ /* 0x000ee80000300800 */
[----:B------:R1:W-:Y:S04]  /*8d300*/  STL [R1+0x27a8], R9 ;  /* 0x0027a80901007387 */ /* 0x0003e80000100800 */
[----:B------:R-:W4:Y:S04]  /*8d310*/  LDL.LU R8, [R1+0x299c] ;  /* 0x00299c0001087983 */ /* 0x000f280000300800 */
[----:B------:R1:W-:Y:S04]  /*8d320*/  LDGSTS.E [R61+0x21300], desc[UR14][R4.64], P3 ;  /* 0x21300000043d7fae */ /* 0x0003e8000992184e */
[----:B------:R-:W4:Y:S01]  /*8d330*/  LDL.LU R19, [R1+0x2990] ;  /* 0x0029900001137983 */ /* 0x000f220000300800 */
[----:B-1----:R-:W-:-:S03]  /*8d340*/  MOV R5, R9 ;  /* 0x0000000900057202 */ /* 0x002fc60000000f00 */
[----:B------:R-:W4:Y:S01]  /*8d350*/  LDL.LU R9, [R1+0x2998] ;  /* 0x0029980001097983 */ /* 0x000f220000300800 */
[----:B--2---:R-:W-:Y:S01]  /*8d360*/  IADD3 R11, P4, R11, UR17, RZ ;  /* 0x000000110b0b7c10 */ /* 0x004fe2000ff9e0ff */
[----:B------:R-:W-:Y:S02]  /*8d370*/  IMAD.MOV.U32 R4, RZ, RZ, R3 ;  /* 0x000000ffff047224 */ /* 0x000fe400078e0003 */
[----:B------:R-:W2:Y:S04]  /*8d380*/  LDL.LU R10, [R1+0x29a4] ;  /* 0x0029a400010a7983 */ /* 0x000ea80000300800 */
[----:B------:R-:W2:Y:S01]  /*8d390*/  LDL.LU R3, [R1+0x29ac] ;  /* 0x0029ac0001037983 */ /* 0x000ea20000300800 */
[----:B------:R-:W-:-:S03]  /*8d3a0*/  IADD3 R12, P5, R12, UR17, RZ ;  /* 0x000000110c0c7c10 */ /* 0x000fc6000ffbe0ff */
[----:B------:R1:W-:Y:S04]  /*8d3b0*/  STL [R1+0x2894], R11 ;  /* 0x0028940b01007387 */ /* 0x0003e80000100800 */
[----:B------:R1:W-:Y:S01]  /*8d3c0*/  LDGSTS.E [R61+0x21380], desc[UR14][R4.64], P1 ;  /* 0x21380000043d7fae */ /* 0x0003e2000892184e */
[----:B------:R-:W-:-:S05]  /*8d3d0*/  IADD3.X R16, R16, UR9, RZ, P4, !PT ;  /* 0x0000000910107c10 */ /* 0x000fca000a7fe4ff */
[----:B------:R-:W-:Y:S01]  /*8d3e0*/  STL [R1+0x2890], R16 ;  /* 0x0028901001007387 */ /* 0x000fe20000100800 */
[----:B------:R-:W-:Y:S01]  /*8d3f0*/  IADD3.X R13, R13, UR9, RZ, P5, !PT ;  /* 0x000000090d0d7c10 */ /* 0x000fe2000affe4ff */
[----:B-1----:R-:W-:Y:S02]  /*8d400*/  IMAD.MOV.U32 R4, RZ, RZ, R11 ;  /* 0x000000ffff047224 */ /* 0x002fe400078e000b */
[----:B------:R-:W-:Y:S04]  /*8d410*/  STL [R1+0x289c], R12 ;  /* 0x00289c0c01007387 */ /* 0x000fe80000100800 */
[----:B------:R-:W2:Y:S04]  /*8d420*/  LDL.LU R11, [R1+0x29a0] ;  /* 0x0029a000010b7983 */ /* 0x000ea80000300800 */
[----:B------:R1:W-:Y:S04]  /*8d430*/  STL [R1+0x2898], R13 ;  /* 0x0028980d01007387 */ /* 0x0003e80000100800 */
[----:B------:R-:W2:Y:S01]  /*8d440*/  LDL.LU R20, [R1+0x29a8] ;  /* 0x0029a80001147983 */ /* 0x000ea20000300800 */
[----:B------:R-:W-:-:S02]  /*8d450*/  MOV R5, R16 ;  /* 0x0000001000057202 */ /* 0x000fc40000000f00 */
[----:B------:R-:W-:-:S03]  /*8d460*/  IADD3 R14, P4, R14, UR17, RZ ;  /* 0x000000110e0e7c10 */ /* 0x000fc6000ff9e0ff */
[----:B------:R1:W-:Y:S01]  /*8d470*/  LDGSTS.E [R61+0x22200], desc[UR14][R4.64], P0 ;  /* 0x22200000043d7fae */ /* 0x0003e2000812184e */
[----:B------:R-:W-:Y:S01]  /*8d480*/  IADD3 R6, P5, R6, UR17, RZ ;  /* 0x0000001106067c10 */ /* 0x000fe2000ffbe0ff */
[----:B-1----:R-:W-:Y:S01]  /*8d490*/  IMAD.MOV.U32 R4, RZ, RZ, R12 ;  /* 0x000000ffff047224 */ /* 0x002fe200078e000c */
[----:B------:R-:W-:Y:S02]  /*8d4a0*/  MOV R5, R13 ;  /* 0x0000000d00057202 */ /* 0x000fe40000000f00 */
[----:B------:R-:W2:Y:S01]  /*8d4b0*/  LDL.LU.64 R12, [R1+0x1648] ;  /* 0x00164800010c7983 */ /* 0x000ea20000300a00 */
[----:B------:R-:W-:-:S03]  /*8d4c0*/  IADD3.X R15, R15, UR9, RZ, P4, !PT ;  /* 0x000000090f0f7c10 */ /* 0x000fc6000a7fe4ff */
[----:B------:R-:W-:Y:S01]  /*8d4d0*/  STL [R1+0x28a4], R14 ;  /* 0x0028a40e01007387 */ /* 0x000fe20000100800 */
[----:B------:R-:W-:-:S03]  /*8d4e0*/  IADD3.X R7, R7, UR9, RZ, P5, !PT ;  /* 0x0000000907077c10 */ /* 0x000fc6000affe4ff */
[----:B------:R1:W-:Y:S04]  /*8d4f0*/  STL [R1+0x28a0], R15 ;  /* 0x0028a00f01007387 */ /* 0x0003e80000100800 */
[----:B------:R-:W-:Y:S04]  /*8d500*/  STL [R1+0x28ac], R6 ;  /* 0x0028ac0601007387 */ /* 0x000fe80000100800 */
[----:B------:R-:W2:Y:S04]  /*8d510*/  LDL.LU.64 R24, [R1+0x1640] ;  /* 0x0016400001187983 */ /* 0x000ea80000300a00 */
[----:B------:R1:W-:Y:S04]  /*8d520*/  LDGSTS.E [R61+0x22280], desc[UR14][R4.64], P2 ;  /* 0x22280000043d7fae */ /* 0x0003e8000912184e */
[----:B------:R1:W-:Y:S02]  /*8d530*/  STL [R1+0x28a8], R7 ;  /* 0x0028a80701007387 */ /* 0x0003e40000100800 */
[----:B-1----:R-:W-:Y:S01]  /*8d540*/  IMAD.MOV.U32 R4, RZ, RZ, R14 ;  /* 0x000000ffff047224 */ /* 0x002fe200078e000e */
[----:B------:R-:W-:-:S02]  /*8d550*/  MOV R5, R15 ;  /* 0x0000000f00057202 */ /* 0x000fc40000000f00 */
[----:B------:R-:W2:Y:S04]  /*8d560*/  LDL.LU.64 R14, [R1+0x1638] ;  /* 0x00163800010e7983 */ /* 0x000ea80000300a00 */
[----:B------:R-:W2:Y:S04]  /*8d570*/  LDL.LU.64 R16, [R1+0x1630] ;  /* 0x0016300001107983 */ /* 0x000ea80000300a00 */
[----:B------:R1:W-:Y:S02]  /*8d580*/  LDGSTS.E [R61+0x22300], desc[UR14][R4.64], P3 ;  /* 0x22300000043d7fae */ /* 0x0003e4000992184e */
[----:B-1----:R-:W-:Y:S01]  /*8d590*/  IMAD.MOV.U32 R4, RZ, RZ, R6 ;  /* 0x000000ffff047224 */ /* 0x002fe200078e0006 */
[----:B------:R-:W-:-:S02]  /*8d5a0*/  MOV R5, R7 ;  /* 0x0000000700057202 */ /* 0x000fc40000000f00 */
[----:B------:R-:W2:Y:S04]  /*8d5b0*/  LDL.LU.64 R6, [R1+0x1548] ;  /* 0x0015480001067983 */ /* 0x000ea80000300a00 */
[----:B------:R1:W-:Y:S01]  /*8d5c0*/  LDGSTS.E [R61+0x22380], desc[UR14][R4.64], P1 ;  /* 0x22380000043d7fae */ /* 0x0003e2000892184e */
[----:B---3--:R-:W-:Y:S02]  /*8d5d0*/  IADD3 R18, P4, R18, UR17, RZ ;  /* 0x0000001112127c10 */ /* 0x008fe4000ff9e0ff */
[----:B----4-:R-:W-:-:S03]  /*8d5e0*/  IADD3 R8, P5, R8, UR17, RZ ;  /* 0x0000001108087c10 */ /* 0x010fc6000ffbe0ff */
[----:B------:R-:W-:Y:S01]  /*8d5f0*/  STL [R1+0x2994], R18 ;  /* 0x0029941201007387 */ /* 0x000fe20000100800 */
[----:B------:R-:W-:Y:S01]  /*8d600*/  IADD3.X R19, R19, UR9, RZ, P4, !PT ;  /* 0x0000000913137c10 */ /* 0x000fe2000a7fe4ff */
[----:B-1----:R-:W-:-:S04]  /*8d610*/  IMAD.MOV.U32 R4, RZ, RZ, R18 ;  /* 0x000000ffff047224 */ /* 0x002fc800078e0012 */
[----:B------:R1:W-:Y:S01]  /*8d620*/  STL [R1+0x2990], R19 ;  /* 0x0029901301007387 */ /* 0x0003e20000100800 */
[----:B------:R-:W-:-:S03]  /*8d630*/  IADD3.X R9, R9, UR9, RZ, P5, !PT ;  /* 0x0000000909097c10 */ /* 0x000fc6000affe4ff */
[----:B------:R-:W-:Y:S01]  /*8d640*/  STL [R1+0x299c], R8 ;  /* 0x00299c0801007387 */ /* 0x000fe20000100800 */
[----:B------:R-:W-:-:S03]  /*8d650*/  MOV R5, R19 ;  /* 0x0000001300057202 */ /* 0x000fc60000000f00 */
[----:B------:R3:W-:Y:S04]  /*8d660*/  STL [R1+0x2998], R9 ;  /* 0x0029980901007387 */ /* 0x0007e80000100800 */
[----:B-1----:R-:W4:Y:S01]  /*8d670*/  LDL.LU.64 R18, [R1+0x1540] ;  /* 0x0015400001127983 */ /* 0x002f220000300a00 */
[----:B--2---:R-:W-:-:S03]  /*8d680*/  IADD3 R10, P4, R10, UR17, RZ ;  /* 0x000000110a0a7c10 */ /* 0x004fc6000ff9e0ff */
[----:B------:R1:W-:Y:S01]  /*8d690*/  LDGSTS.E [R61+0x23200], desc[UR14][R4.64], P0 ;  /* 0x23200000043d7fae */ /* 0x0003e2000812184e */
[----:B------:R-:W-:Y:S01]  /*8d6a0*/  IADD3 R3, P5, R3, UR17, RZ ;  /* 0x0000001103037c10 */ /* 0x000fe2000ffbe0ff */
[----:B-1----:R-:W-:Y:S01]  /*8d6b0*/  IMAD.MOV.U32 R4, RZ, RZ, R8 ;  /* 0x000000ffff047224 */ /* 0x002fe200078e0008 */
[----:B------:R-:W-:Y:S02]  /*8d6c0*/  MOV R5, R9 ;  /* 0x0000000900057202 */ /* 0x000fe40000000f00 */
[----:B---3--:R-:W2:Y:S04]  /*8d6d0*/  LDL.LU.64 R8, [R1+0x1538] ;  /* 0x0015380001087983 */ /* 0x008ea80000300a00 */
[----:B------:R-:W3:Y:S01]  /*8d6e0*/  LDL.LU.64 R22, [R1+0x1530] ;  /* 0x0015300001167983 */ /* 0x000ee20000300a00 */
[----:B------:R-:W-:-:S03]  /*8d6f0*/  IADD3.X R11, R11, UR9, RZ, P4, !PT ;  /* 0x000000090b0b7c10 */ /* 0x000fc6000a7fe4ff */
[----:B------:R1:W-:Y:S04]  /*8d700*/  LDGSTS.E [R61+0x23280], desc[UR14][R4.64], P2 ;  /* 0x23280000043d7fae */ /* 0x0003e8000912184e */
[----:B------:R-:W-:Y:S01]  /*8d710*/  STL [R1+0x29a4], R10 ;  /* 0x0029a40a01007387 */ /* 0x000fe20000100800 */
[----:B------:R-:W-:-:S03]  /*8d720*/  IADD3.X R20, R20, UR9, RZ, P5, !PT ;  /* 0x0000000914147c10 */ /* 0x000fc6000affe4ff */
[----:B------:R1:W-:Y:S02]  /*8d730*/  STL [R1+0x29a0], R11 ;  /* 0x0029a00b01007387 */ /* 0x0003e40000100800 */
[----:B-1----:R-:W-:Y:S01]  /*8d740*/  IMAD.MOV.U32 R4, RZ, RZ, R10 ;  /* 0x000000ffff047224 */ /* 0x002fe200078e000a */
[----:B------:R-:W-:Y:S01]  /*8d750*/  MOV R5, R11 ;  /* 0x0000000b00057202 */ /* 0x000fe20000000f00 */
[----:B------:R-:W-:Y:S04]  /*8d760*/  STL [R1+0x29ac], R3 ;  /* 0x0029ac0301007387 */ /* 0x000fe80000100800 */
[----:B------:R-:W3:Y:S04]  /*8d770*/  LDL.LU.64 R10, [R1+0x1448] ;  /* 0x00144800010a7983 */ /* 0x000ee80000300a00 */
[----:B------:R1:W-:Y:S04]  /*8d780*/  LDGSTS.E [R61+0x23300], desc[UR14][R4.64], P3 ;  /* 0x23300000043d7fae */ /* 0x0003e8000992184e */
[----:B------:R1:W-:Y:S02]  /*8d790*/  STL [R1+0x29a8], R20 ;  /* 0x0029a81401007387 */ /* 0x0003e40000100800 */
[----:B-1----:R-:W-:-:S02]  /*8d7a0*/  MOV R5, R20 ;  /* 0x0000001400057202 */ /* 0x002fc40000000f00 */
[----:B------:R-:W3:Y:S01]  /*8d7b0*/  LDL.LU.64 R20, [R1+0x1440] ;  /* 0x0014400001147983 */ /* 0x000ee20000300a00 */
[----:B------:R-:W-:-:S04]  /*8d7c0*/  IADD3 R191, P4, R12, UR17, RZ ;  /* 0x000000110cbf7c10 */ /* 0x000fc8000ff9e0ff */
[----:B------:R-:W-:Y:S02]  /*8d7d0*/  IADD3.X R192, R13, UR9, RZ, P4, !PT ;  /* 0x000000090dc07c10 */ /* 0x000fe4000a7fe4ff */
[----:B------:R-:W3:Y:S01]  /*8d7e0*/  LDL.LU.64 R12, [R1+0x1438] ;  /* 0x00143800010c7983 */ /* 0x000ee20000300a00 */
[----:B------:R-:W-:Y:S01]  /*8d7f0*/  IMAD.MOV.U32 R4, RZ, RZ, R3 ;  /* 0x000000ffff047224 */ /* 0x000fe200078e0003 */
[----:B------:R-:W-:Y:S02]  /*8d800*/  IADD3 R190, P4, R24, UR17, RZ ;  /* 0x0000001118be7c10 */ /* 0x000fe4000ff9e0ff */
[----:B------:R-:W3:Y:S02]  /*8d810*/  LDL.LU.64 R34, [R1+0x1430] ;  /* 0x0014300001227983 */ /* 0x000ee40000300a00 */
[----:B------:R-:W-:Y:S02]  /*8d820*/  IADD3.X R3, R25, UR9, RZ, P4, !PT ;  /* 0x0000000919037c10 */ /* 0x000fe4000a7fe4ff */
[----:B------:R1:W-:Y:S01]  /*8d830*/  LDGSTS.E [R61+0x23380], desc[UR14][R4.64], P1 ;  /* 0x23380000043d7fae */ /* 0x0003e2000892184e */
[----:B------:R-:W-:-:S04]  /*8d840*/  IADD3 R189, P4, R14, UR17, RZ ;  /* 0x000000110ebd7c10 */ /* 0x000fc8000ff9e0ff */
[----:B-1----:R-:W-:Y:S02]  /*8d850*/  IADD3.X R4, R15, UR9, RZ, P4, !PT ;  /* 0x000000090f047c10 */ /* 0x002fe4000a7fe4ff */
[----:B------:R-:W3:Y:S01]  /*8d860*/  LDL.LU.64 R14, [R1+0x1348] ;  /* 0x00134800010e7983 */ /* 0x000ee20000300a00 */
[----:B------:R-:W-:-:S03]  /*8d870*/  IADD3 R188, P4, R16, UR17, RZ ;  /* 0x0000001110bc7c10 */ /* 0x000fc6000ff9e0ff */
[----:B------:R-:W3:Y:S01]  /*8d880*/  LDL.LU.64 R36, [R1+0x1340] ;  /* 0x0013400001247983 */ /* 0x000ee20000300a00 */
[----:B------:R-:W-:-:S03]  /*8d890*/  IADD3.X R5, R17, UR9, RZ, P4, !PT ;  /* 0x0000000911057c10 */ /* 0x000fc6000a7fe4ff */
[----:B------:R-:W3:Y:S04]  /*8d8a0*/  LDL.LU.64 R16, [R1+0x1338] ;  /* 0x0013380001107983 */ /* 0x000ee80000300a00 */
[----:B------:R-:W3:Y:S01]  /*8d8b0*/  LDL.LU.64 R32, [R1+0x1330] ;  /* 0x0013300001207983 */ /* 0x000ee20000300a00 */
[----:B------:R-:W-:-:S04]  /*8d8c0*/  IADD3 R159, P4, R6, UR17, RZ ;  /* 0x00000011069f7c10 */ /* 0x000fc8000ff9e0ff */
[----:B------:R-:W-:Y:S02]  /*8d8d0*/  IADD3.X R6, R7, UR9, RZ, P4, !PT ;  /* 0x0000000907067c10 */ /* 0x000fe4000a7fe4ff */
[----:B----4-:R-:W-:-:S04]  /*8d8e0*/  IADD3 R158, P4, R18, UR17, RZ ;  /* 0x00000011129e7c10 */ /* 0x010fc8000ff9e0ff */
[----:B------:R-:W-:Y:S02]  /*8d8f0*/  IADD3.X R7, R19, UR9, RZ, P4, !PT ;  /* 0x0000000913077c10 */ /* 0x000fe4000a7fe4ff */
[----:B------:R-:W4:Y:S04]  /*8d900*/  LDL.LU.64 R18, [R1+0x1248] ;  /* 0x0012480001127983 */ /* 0x000f280000300a00 */
[----:B------:R-:W4:Y:S04]  /*8d910*/  LDL.LU.64 R30, [R1+0x1240] ;  /* 0x00124000011e7983 */ /* 0x000f280000300a00 */
[----:B------:R-:W4:Y:S04]  /*8d920*/  LDL.LU.64 R24, [R1+0x1238] ;  /* 0x0012380001187983 */ /* 0x000f280000300a00 */
[----:B------:R-:W4:Y:S01]  /*8d930*/  LDL.LU.64 R28, [R1+0x1230] ;  /* 0x00123000011c7983 */ /* 0x000f220000300a00 */
[----:B--2---:R-:W-:-:S03]  /*8d940*/  IADD3 R157, P4, R8, UR17, RZ ;  /* 0x00000011089d7c10 */ /* 0x004fc6000ff9e0ff */
[----:B------:R-:W2:Y:S01]  /*8d950*/  LDL.LU.64 R26, [R1+0x1148] ;  /* 0x00114800011a7983 */ /* 0x000ea20000300a00 */
[----:B------:R-:W-:Y:S02]  /*8d960*/  IADD3.X R8, R9, UR9, RZ, P4, !PT ;  /* 0x0000000909087c10 */ /* 0x000fe4000a7fe4ff */
[----:B---3--:R-:W-:-:S04]  /*8d970*/  IADD3 R156, P4, R22, UR17, RZ ;  /* 0x00000011169c7c10 */ /* 0x008fc8000ff9e0ff */
[----:B------:R-:W-:Y:S02]  /*8d980*/  IADD3.X R9, R23, UR9, RZ, P4, !PT ;  /* 0x0000000917097c10 */ /* 0x000fe4000a7fe4ff */
[----:B------:R-:W3:Y:S01]  /*8d990*/  LDL.LU.64 R22, [R1+0x1140] ;  /* 0x0011400001167983 */ /* 0x000ee20000300a00 */
[----:B------:R-:W-:-:S04]  /*8d9a0*/  IADD3 R155, P4, R10, UR17, RZ ;  /* 0x000000110a9b7c10 */ /* 0x000fc8000ff9e0ff */
[----:B------:R-:W-:Y:S02]  /*8d9b0*/  IADD3.X R10, R11, UR9, RZ, P4, !PT ;  /* 0x000000090b0a7c10 */ /* 0x000fe4000a7fe4ff */
[----:B------:R-:W-:-:S04]  /*8d9c0*/  IADD3 R154, P4, R20, UR17, RZ ;  /* 0x00000011149a7c10 */ /* 0x000fc8000ff9e0ff */
[----:B------:R-:W-:Y:S02]  /*8d9d0*/  IADD3.X R11, R21, UR9, RZ, P4, !PT ;  /* 0x00000009150b7c10 */ /* 0x000fe4000a7fe4ff */
[----:B------:R-:W3:Y:S04]  /*8d9e0*/  LDL.LU.64 R20, [R1+0x1138] ;  /* 0x0011380001147983 */ /* 0x000ee80000300a00 */
        /* <DEDUP_REMOVED lines=11> */
[----:B------:R-:W-:Y:S01]  /*8daa0*/  IADD3 R149, P4, R16, UR17, RZ ;  /* 0x0000001110957c10 */ /* 0x000fe2000ff9e0ff */
[----:B------:R-:W3:Y:S03]  /*8dab0*/  LDL.LU.64 R36, [R1+0x1038] ;  /* 0x0010380001247983 */ /* 0x000ee60000300a00 */
[----:B------:R-:W-:Y:S01]  /*8dac0*/  IADD3.X R16, R17, UR9, RZ, P4, !PT ;  /* 0x0000000911107c10 */ /* 0x000fe2000a7fe4ff */
[----:B------:R-:W3:Y:S01]  /*8dad0*/  LDL.LU.64 R38, [R1+0x1030] ;  /* 0x0010300001267983 */ /* 0x000ee20000300a00 */
[----:B------:R-:W-:-:S04]  /*8dae0*/  IADD3 R148, P4, R32, UR17, RZ ;  /* 0x0000001120947c10 */ /* 0x000fc8000ff9e0ff */
[----:B------:R-:W-:Y:S02]  /*8daf0*/  IADD3.X R17, R33, UR9, RZ, P4, !PT ;  /* 0x0000000921117c10 */ /* 0x000fe4000a7fe4ff */
[----:B----4-:R-:W-:-:S04]  /*8db00*/  IADD3 R147, P4, R18, UR17, RZ ;  /* 0x0000001112937c10 */ /* 0x010fc8000ff9e0ff */
[----:B------:R-:W-:Y:S02]  /*8db10*/  IADD3.X R18, R19, UR9, RZ, P4, !PT ;  /* 0x0000000913127c10 */ /* 0x000fe4000a7fe4ff */
[----:B------:R-:W-:-:S04]  /*8db20*/  IADD3 R146, P4, R30, UR17, RZ ;  /* 0x000000111e927c10 */ /* 0x000fc8000ff9e0ff */
[----:B------:R-:W-:Y:S02]  /*8db30*/  IADD3.X R19, R31, UR9, RZ, P4, !PT ;  /* 0x000000091f137c10 */ /* 0x000fe4000a7fe4ff */
[----:B------:R-:W-:Y:S01]  /*8db40*/  IADD3 R145, P4, R24, UR17, RZ ;  /* 0x0000001118917c10 */ /* 0x000fe2000ff9e0ff */
[----:B------:R-:W4:Y:S03]  /*8db50*/  LDL.LU.64 R30, [R1+0xf60] ;  /* 0x000f6000011e7983 */ /* 0x000f260000300a00 */
[----:B------:R-:W-:Y:S02]  /*8db60*/  IADD3.X R24, R25, UR9, RZ, P4, !PT ;  /* 0x0000000919187c10 */ /* 0x000fe4000a7fe4ff */
[----:B------:R-:W-:-:S04]  /*8db70*/  IADD3 R144, P4, R28, UR17, RZ ;  /* 0x000000111c907c10 */ /* 0x000fc8000ff9e0ff */
[----:B------:R-:W-:Y:S02]  /*8db80*/  IADD3.X R25, R29, UR9, RZ, P4, !PT ;  /* 0x000000091d197c10 */ /* 0x000fe4000a7fe4ff */
[----:B--2---:R-:W-:Y:S01]  /*8db90*/  IADD3 R143, P4, R26, UR17, RZ ;  /* 0x000000111a8f7c10 */ /* 0x004fe2000ff9e0ff */
[----:B------:R-:W2:Y:S03]  /*8dba0*/  LDL.LU.64 R28, [R1+0xf58] ;  /* 0x000f5800011c7983 */ /* 0x000ea60000300a00 */
[----:B------:R-:W-:Y:S02]  /*8dbb0*/  IADD3.X R26, R27, UR9, RZ, P4, !PT ;  /* 0x000000091b1a7c10 */ /* 0x000fe4000a7fe4ff */
[----:B---3--:R-:W-:-:S04]  /*8dbc0*/  IADD3 R142, P4, R22, UR17, RZ ;  /* 0x00000011168e7c10 */ /* 0x008fc8000ff9e0ff */
[----:B------:R-:W-:Y:S02]  /*8dbd0*/  IADD3.X R27, R23, UR9, RZ, P4, !PT ;  /* 0x00000009171b7c10 */ /* 0x000fe4000a7fe4ff */
[----:B------:R-:W3:Y:S01]  /*8dbe0*/  LDL.LU.64 R22, [R1+0xf50] ;  /* 0x000f500001167983 */ /* 0x000ee20000300a00 */
[----:B------:R-:W-:-:S04]  /*8dbf0*/  IADD3 R141, P4, R20, UR17, RZ ;  /* 0x00000011148d7c10 */ /* 0x000fc8000ff9e0ff */
[----:B------:R-:W-:Y:S02]  /*8dc00*/  IADD3.X R32, R21, UR9, RZ, P4, !PT ;  /* 0x0000000915207c10 */ /* 0x000fe4000a7fe4ff */
[----:B------:R-:W3:Y:S01]  /*8dc10*/  LDL.LU.64 R20, [R1+0xf48] ;  /* 0x000f480001147983 */ /* 0x000ee20000300a00 */
[----:B------:R-:W-:-:S04]  /*8dc20*/  IADD3 R140, P4, R42, UR17, RZ ;  /* 0x000000112a8c7c10 */ /* 0x000fc8000ff9e0ff */
[----:B------:R-:W-:Y:S02]  /*8dc30*/  IADD3.X R33, R43, UR9, RZ, P4, !PT ;  /* 0x000000092b217c10 */ /* 0x000fe4000a7fe4ff */
[----:B------:R-:W3:Y:S04]  /*8dc40*/  LDL.LU.64 R42, [R1+0xf40] ;  /* 0x000f4000012a7983 */ /* 0x000ee80000300a00 */
[----:B------:R-:W3:Y:S04]  /*8dc50*/  LDL.LU.64 R68, [R1+0xf38] ;  /* 0x000f380001447983 */ /* 0x000ee80000300a00 */
[----:B------:R-:W3:Y:S04]  /*8dc60*/  LDL.LU.64 R48, [R1+0xf30] ;  /* 0x000f300001307983 */ /* 0x000ee80000300a00 */
[----:B------:R-:W3:Y:S04]  /*8dc70*/  LDL.LU.64 R66, [R1+0xf28] ;  /* 0x000f280001427983 */ /* 0x000ee80000300a00 */
[----:B------:R-:W3:Y:S04]  /*8dc80*/  LDL.LU.64 R50, [R1+0xf20] ;  /* 0x000f200001327983 */ /* 0x000ee80000300a00 */
[----:B------:R-:W3:Y:S04]  /*8dc90*/  LDL.LU.64 R64, [R1+0xf18] ;  /* 0x000f180001407983 */ /* 0x000ee80000300a00 */
[----:B------:R-:W3:Y:S01]  /*8dca0*/  LDL.LU.64 R52, [R1+0xf10] ;  /* 0x000f100001347983 */ /* 0x000ee20000300a00 */
[----:B------:R-:W-:-:S03]  /*8dcb0*/  IADD3 R139, P4, R34, UR17, RZ ;  /* 0x00000011228b7c10 */ /* 0x000fc6000ff9e0ff */
[----:B------:R-:W3:Y:S01]  /*8dcc0*/  LDL.LU.64 R58, [R1+0xf08] ;  /* 0x000f0800013a7983 */ /* 0x000ee20000300a00 */
[----:B------:R-:W-:Y:S02]  /*8dcd0*/  IADD3.X R34, R35, UR9, RZ, P4, !PT ;  /* 0x0000000923227c10 */ /* 0x000fe4000a7fe4ff */
[----:B------:R-:W-:Y:S01]  /*8dce0*/  IADD3 R138, P4, R40, UR17, RZ ;  /* 0x00000011288a7c10 */ /* 0x000fe2000ff9e0ff */
[----:B------:R-:W3:Y:S03]  /*8dcf0*/  LDL.LU.64 R54, [R1+0xf00] ;  /* 0x000f000001367983 */ /* 0x000ee60000300a00 */
[----:B------:R-:W-:Y:S01]  /*8dd00*/  IADD3.X R35, R41, UR9, RZ, P4, !PT ;  /* 0x0000000929237c10 */ /* 0x000fe2000a7fe4ff */
[----:B------:R-:W3:Y:S01]  /*8dd10*/  LDL.LU.64 R56, [R1+0xef8] ;  /* 0x000ef80001387983 */ /* 0x000ee20000300a00 */
[----:B------:R-:W-:-:S03]  /*8dd20*/  IADD3 R137, P4, R36, UR17, RZ ;  /* 0x0000001124897c10 */ /* 0x000fc6000ff9e0ff */
[----:B------:R-:W3:Y:S01]  /*8dd30*/  LDL.LU.64 R46, [R1+0xef0] ;  /* 0x000ef000012e7983 */ /* 0x000ee20000300a00 */
[----:B------:R-:W-:Y:S02]  /*8dd40*/  IADD3.X R36, R37, UR9, RZ, P4, !PT ;  /* 0x0000000925247c10 */ /* 0x000fe4000a7fe4ff */
[----:B------:R-:W-:Y:S01]  /*8dd50*/  IADD3 R136, P4, R38, UR17, RZ ;  /* 0x0000001126887c10 */ /* 0x000fe2000ff9e0ff */
[----:B------:R-:W3:Y:S03]  /*8dd60*/  LDL.LU.64 R44, [R1+0xee8] ;  /* 0x000ee800012c7983 */ /* 0x000ee60000300a00 */
[----:B------:R-:W-:Y:S02]  /*8dd70*/  IADD3.X R37, R39, UR9, RZ, P4, !PT ;  /* 0x0000000927257c10 */ /* 0x000fe4000a7fe4ff */
[----:B----4-:R-:W-:-:S04]  /*8dd80*/  IADD3 R135, P4, R30, UR17, RZ ;  /* 0x000000111e877c10 */ /* 0x010fc8000ff9e0ff */
[----:B------:R-:W-:Y:S02]  /*8dd90*/  IADD3.X R38, R31, UR9, RZ, P4, !PT ;  /* 0x000000091f267c10 */ /* 0x000fe4000a7fe4ff */
[----:B------:R-:W4:Y:S01]  /*8dda0*/  LDL.LU.64 R30, [R1+0xee0] ;  /* 0x000ee000011e7983 */ /* 0x000f220000300a00 */
[----:B--2---:R-:W-:-:S04]  /*8ddb0*/  IADD3 R134, P4, R28, UR17, RZ ;  /* 0x000000111c867c10 */ /* 0x004fc8000ff9e0ff */
[----:B------:R-:W-:Y:S02]  /*8ddc0*/  IADD3.X R39, R29, UR9, RZ, P4, !PT ;  /* 0x000000091d277c10 */ /* 0x000fe4000a7fe4ff */
[----:B------:R-:W2:Y:S01]  /*8ddd0*/  LDL.LU.64 R28, [R1+0xed8] ;  /* 0x000ed800011c7983 */ /* 0x000ea20000300a00 */
        /* <DEDUP_REMOVED lines=109> */
[----:B------:R-:W-:-:S02]  /*8e4b0*/  MOV R45, R57 ;  /* 0x00000039002d7202 */ /* 0x000fc40000000f00 */
[----:B----4-:R-:W-:-:S04]  /*8e4c0*/  IADD3 R75, P4, R30, UR17, RZ ;  /* 0x000000111e4b7c10 */ /* 0x010fc8000ff9e0ff */
[----:B------:R-:W-:Y:S02]  /*8e4d0*/  IADD3.X R58, R31, UR9, RZ, P4, !PT ;  /* 0x000000091f3a7c10 */ /* 0x000fe4000a7fe4ff */
[----:B--2---:R-:W-:-:S04]  /*8e4e0*/  IADD3 R74, P4, R28, UR17, RZ ;  /* 0x000000111c4a7c10 */ /* 0x004fc8000ff9e0ff */
[----:B------:R-:W-:Y:S02]  /*8e4f0*/  IADD3.X R59, R29, UR9, RZ, P4, !PT ;  /* 0x000000091d3b7c10 */ /* 0x000fe4000a7fe4ff */
[----:B---3--:R-:W-:-:S04]  /*8e500*/  IADD3 R73, P4, R22, UR17, RZ ;  /* 0x0000001116497c10 */ /* 0x008fc8000ff9e0ff */
[----:B------:R-:W-:Y:S01]  /*8e510*/  IADD3.X R60, R23, UR9, RZ, P4, !PT ;  /* 0x00000009173c7c10 */ /* 0x000fe2000a7fe4ff */
[----:B------:R-:W-:Y:S01]  /*8e520*/  IMAD.MOV.U32 R22, RZ, RZ, R190 ;  /* 0x000000ffff167224 */ /* 0x000fe200078e00be */
[----:B------:R-:W-:Y:S01]  /*8e530*/  MOV R23, R3 ;  /* 0x0000000300177202 */ /* 0x000fe20000000f00 */
[----:B------:R-:W-:Y:S01]  /*8e540*/  IMAD.MOV.U32 R28, RZ, RZ, R189 ;  /* 0x000000ffff1c7224 */ /* 0x000fe200078e00bd */
[----:B------:R-:W-:Y:S01]  /*8e550*/  MOV R29, R4 ;  /* 0x00000004001d7202 */ /* 0x000fe20000000f00 */
[----:B------:R-:W-:Y:S01]  /*8e560*/  IMAD.MOV.U32 R190, RZ, RZ, R188 ;  /* 0x000000ffffbe7224 */ /* 0x000fe200078e00bc */
[----:B------:R-:W-:Y:S01]  /*8e570*/  IADD3 R194, P4, R20, UR17, RZ ;  /* 0x0000001114c27c10 */ /* 0x000fe2000ff9e0ff */
[----:B------:R-:W-:-:S03]  /*8e580*/  IMAD.MOV.U32 R20, RZ, RZ, R191 ;  /* 0x000000ffff147224 */ /* 0x000fc600078e00bf */
[----:B------:R-:W-:Y:S02]  /*8e590*/  IADD3.X R193, R21, UR9, RZ, P4, !PT ;  /* 0x0000000915c17c10 */ /* 0x000fe4000a7fe4ff */
[----:B------:R-:W-:Y:S02]  /*8e5a0*/  MOV R21, R192 ;  /* 0x000000c000157202 */ /* 0x000fe40000000f00 */
[----:B------:R-:W-:-:S03]  /*8e5b0*/  MOV R191, R5 ;  /* 0x0000000500bf7202 */ /* 0x000fc60000000f00 */
        /* <DEDUP_REMOVED lines=38> */
[----:B------:R-:W-:Y:S01]  /*8e820*/  MOV R5, R29 ;  /* 0x0000001d00057202 */ /* 0x000fe20000000f00 */
[----:B------:R-:W-:Y:S02]  /*8e830*/  IMAD.MOV.U32 R30, RZ, RZ, R75 ;  /* 0x000000ffff1e7224 */ /* 0x000fe400078e004b */
[----:B------:R-:W-:Y:S01]  /*8e840*/  STL.64 [R1+0xf18], R84 ;  /* 0x000f185401007387 */ /* 0x000fe20000100a00 */
[----:B------:R-:W-:Y:S01]  /*8e850*/  MOV R31, R58 ;  /* 0x0000003a001f7202 */ /* 0x000fe20000000f00 */
[----:B------:R-:W-:Y:S02]  /*8e860*/  IMAD.MOV.U32 R188, RZ, RZ, R22 ;  /* 0x000000ffffbc7224 */ /* 0x000fe400078e0016 */
[----:B------:R-:W-:Y:S01]  /*8e870*/  STL.64 [R1+0xf10], R70 ;  /* 0x000f104601007387 */ /* 0x000fe20000100a00 */
[----:B------:R-:W-:Y:S01]  /*8e880*/  MOV R189, R23 ;  /* 0x0000001700bd7202 */ /* 0x000fe20000000f00 */
[----:B------:R-:W-:Y:S01]  /*8e890*/  IMAD.MOV.U32 R6, RZ, RZ, R20 ;  /* 0x000000ffff067224 */ /* 0x000fe200078e0014 */
[----:B------:R-:W-:Y:S01]  /*8e8a0*/  MOV R7, R21 ;  /* 0x0000001500077202 */ /* 0x000fe20000000f00 */
[----:B------:R-:W-:Y:S01]  /*8e8b0*/  STL.64 [R1+0xf08], R68 ;  /* 0x000f084401007387 */ /* 0x000fe20000100a00 */
[----:B-1----:R-:W-:Y:S01]  /*8e8c0*/  IMAD.MOV.U32 R28, RZ, RZ, R74 ;  /* 0x000000ffff1c7224 */ /* 0x002fe200078e004a */
[----:B------:R-:W-:Y:S01]  /*8e8d0*/  MOV R29, R59 ;  /* 0x0000003b001d7202 */ /* 0x000fe20000000f00 */
[----:B------:R-:W-:Y:S01]  /*8e8e0*/  IMAD.MOV.U32 R22, RZ, RZ, R73 ;  /* 0x000000ffff167224 */ /* 0x000fe200078e0049 */
[----:B------:R-:W-:Y:S01]  /*8e8f0*/  STL.64 [R1+0xf00], R66 ;  /* 0x000f004201007387 */ /* 0x000fe20000100a00 */
[----:B------:R-:W-:Y:S01]  /*8e900*/  MOV R23, R60 ;  /* 0x0000003c00177202 */ /* 0x000fe20000000f00 */
[----:B------:R-:W-:Y:S01]  /*8e910*/  IMAD.MOV.U32 R20, RZ, RZ, R194 ;  /* 0x000000ffff147224 */ /* 0x000fe200078e00c2 */
[----:B------:R-:W-:Y:S01]  /*8e920*/  MOV R21, R193 ;  /* 0x000000c100157202 */ /* 0x000fe20000000f00 */
[----:B------:R-:W-:Y:S04]  /*8e930*/  STL.64 [R1+0xef8], R64 ;  /* 0x000ef84001007387 */ /* 0x000fe80000100a00 */
[----:B------:R-:W-:Y:S04]  /*8e940*/  STL.64 [R1+0xef0], R46 ;  /* 0x000ef02e01007387 */ /* 0x000fe80000100a00 */
[----:B------:R-:W-:Y:S04]  /*8e950*/  STL.64 [R1+0xee8], R44 ;  /* 0x000ee82c01007387 */ /* 0x000fe80000100a00 */
[----:B------:R-:W-:Y:S04]  /*8e960*/  STL.64 [R1+0xee0], R30 ;  /* 0x000ee01e01007387 */ /* 0x000fe80000100a00 */
[----:B------:R-:W-:Y:S04]  /*8e970*/  LDGSTS.E [R61+0x24200], desc[UR14][R6.64], P0 ;  /* 0x24200000063d7fae */ /* 0x000fe8000812184e */
[----:B------:R-:W-:Y:S04]  /*8e980*/  STL.64 [R1+0xed8], R28 ;  /* 0x000ed81c01007387 */ /* 0x000fe80000100a00 */
[----:B------:R-:W-:Y:S04]  /*8e990*/  LDGSTS.E [R61+0x24280], desc[UR14][R188.64], P2 ;  /* 0x24280000bc3d7fae */ /* 0x000fe8000912184e */
[----:B------:R-:W-:Y:S04]  /*8e9a0*/  STL.64 [R1+0xed0], R22 ;  /* 0x000ed01601007387 */ /* 0x000fe80000100a00 */
[----:B------:R1:W-:Y:S04]  /*8e9b0*/  LDGSTS.E [R61+0x24300], desc[UR14][R4.64], P3 ;  /* 0x24300000043d7fae */ /* 0x0003e8000992184e */
[----:B------:R-:W-:Y:S04]  /*8e9c0*/  STL.64 [R1+0xec8], R20 ;  /* 0x000ec81401007387 */ /* 0x000fe80000100a00 */
[----:B------:R-:W-:Y:S04]  /*8e9d0*/  LDGSTS.E [R61+0x24380], desc[UR14][R190.64], P1 ;  /* 0x24380000be3d7fae */ /* 0x000fe8000892184e */
[----:B------:R-:W1:Y:S04]  /*8e9e0*/  LDL.LU R4, [R1+0x26b4] ;  /* 0x0026b40001047983 */ /* 0x000e680000300800 */
[----:B------:R-:W2:Y:S04]  /*8e9f0*/  LDL.LU R17, [R1+0x26bc] ;  /* 0x0026bc0001117983 */ /* 0x000ea80000300800 */
[----:B------:R-:W3:Y:S04]  /*8ea00*/  LDL.LU R5, [R1+0x26b0] ;  /* 0x0026b00001057983 */ /* 0x000ee80000300800 */
[----:B------:R-:W4:Y:S04]  /*8ea10*/  LDL.LU R18, [R1+0x26b8] ;  /* 0x0026b80001127983 */ /* 0x000f280000300800 */
[----:B------:R-:W4:Y:S04]  /*8ea20*/  LDL.LU R11, [R1+0x26c4] ;  /* 0x0026c400010b7983 */ /* 0x000f280000300800 */
[----:B------:R-:W4:Y:S04]  /*8ea30*/  LDL.LU R13, [R1+0x26cc] ;  /* 0x0026cc00010d7983 */ /* 0x000f280000300800 */
[----:B------:R-:W4:Y:S04]  /*8ea40*/  LDL.LU R12, [R1+0x26c0] ;  /* 0x0026c000010c7983 */ /* 0x000f280000300800 */
[----:B------:R-:W4:Y:S04]  /*8ea50*/  LDL.LU R16, [R1+0x26c8] ;  /* 0x0026c80001107983 */ /* 0x000f280000300800 */
[----:B------:R-:W-:Y:S04]  /*8ea60*/  LDGSTS.E [R61+0x25200], desc[UR14][R250.64], P0 ;  /* 0x25200000fa3d7fae */ /* 0x000fe8000812184e */
[----:B------:R-:W4:Y:S04]  /*8ea70*/  LDL.LU R6, [R1+0x27b4] ;  /* 0x0027b40001067983 */ /* 0x000f280000300800 */
[----:B------:R-:W-:Y:S04]  /*8ea80*/  LDGSTS.E [R61+0x25280], desc[UR14][R248.64], P2 ;  /* 0x25280000f83d7fae */ /* 0x000fe8000912184e */
[----:B------:R-:W-:Y:S04]  /*8ea90*/  LDGSTS.E [R61+0x25300], desc[UR14][R238.64], P3 ;  /* 0x25300000ee3d7fae */ /* 0x000fe8000992184e */
[----:B------:R-:W-:Y:S04]  /*8eaa0*/  LDGSTS.E [R61+0x25380], desc[UR14][R236.64], P1 ;  /* 0x25380000ec3d7fae */ /* 0x000fe8000892184e */
[----:B------:R-:W4:Y:S04]  /*8eab0*/  LDL.LU R7, [R1+0x27bc] ;  /* 0x0027bc0001077983 */ /* 0x000f280000300800 */
[----:B------:R-:W-:Y:S04]  /*8eac0*/  LDGSTS.E [R61+0x26200], desc[UR14][R222.64], P0 ;  /* 0x26200000de3d7fae */ /* 0x000fe8000812184e */
[----:B------:R-:W4:Y:S04]  /*8ead0*/  LDL.LU R14, [R1+0x27b0] ;  /* 0x0027b000010e7983 */ /* 0x000f280000300800 */
[----:B------:R-:W-:Y:S04]  /*8eae0*/  LDGSTS.E [R61+0x26280], desc[UR14][R220.64], P2 ;  /* 0x26280000dc3d7fae */ /* 0x000fe8000912184e */
[----:B------:R-:W-:Y:S04]  /*8eaf0*/  LDGSTS.E [R61+0x26300], desc[UR14][R170.64], P3 ;  /* 0x26300000aa3d7fae */ /* 0x000fe8000992184e */
[----:B------:R-:W-:Y:S04]  /*8eb00*/  LDGSTS.E [R61+0x26380], desc[UR14][R168.64], P1 ;  /* 0x26380000a83d7fae */ /* 0x000fe8000892184e */
[----:B------:R-:W-:Y:S04]  /*8eb10*/  LDGSTS.E [R61+0x27200], desc[UR14][R166.64], P0 ;  /* 0x27200000a63d7fae */ /* 0x000fe8000812184e */
[----:B------:R-:W4:Y:S04]  /*8eb20*/  LDL.LU R15, [R1+0x27b8] ;  /* 0x0027b800010f7983 */ /* 0x000f280000300800 */
        /* <DEDUP_REMOVED lines=37> */
[----:B-1----:R-:W-:-:S02]  /*8ed80*/  IADD3 R4, P4, R4, UR17, RZ ;  /* 0x0000001104047c10 */ /* 0x002fc4000ff9e0ff */
[----:B--2---:R-:W-:Y:S02]  /*8ed90*/  IADD3 R17, P5, R17, UR17, RZ ;  /* 0x0000001111117c10 */ /* 0x004fe4000ffbe0ff */
[----:B---3--:R-:W-:Y:S01]  /*8eda0*/  IADD3.X R5, R5, UR9, RZ, P4, !PT ;  /* 0x0000000905057c10 */ /* 0x008fe2000a7fe4ff */
[----:B------:R1:W-:Y:S01]  /*8edb0*/  STL [R1+0x26b4], R4 ;  /* 0x0026b40401007387 */ /* 0x0003e20000100800 */
[----:B----4-:R-:W-:-:S03]  /*8edc0*/  IADD3.X R18, R18, UR9, RZ, P5, !PT ;  /* 0x0000000912127c10 */ /* 0x010fc6000affe4ff */
[----:B------:R2:W-:Y:S04]  /*8edd0*/  STL [R1+0x26b0], R5 ;  /* 0x0026b00501007387 */ /* 0x0005e80000100800 */
[----:B------:R-:W-:Y:S04]  /*8ede0*/  STL [R1+0x26bc], R17 ;  /* 0x0026bc1101007387 */ /* 0x000fe80000100800 */
[----:B------:R-:W3:Y:S04]  /*8edf0*/  LDL.LU R10, [R1+0x27c0] ;  /* 0x0027c000010a7983 */ /* 0x000ee80000300800 */
[----:B------:R-:W-:Y:S04]  /*8ee00*/  STL [R1+0x26b8], R18 ;  /* 0x0026b81201007387 */ /* 0x000fe80000100800 */
[----:B------:R-:W4:Y:S01]  /*8ee10*/  LDL.LU R9, [R1+0x27c8] ;  /* 0x0027c80001097983 */ /* 0x000f220000300800 */
[----:B------:R-:W-:-:S03]  /*8ee20*/  IADD3 R11, P4, R11, UR17, RZ ;  /* 0x000000110b0b7c10 */ /* 0x000fc6000ff9e0ff */
[----:B------:R1:W-:Y:S01]  /*8ee30*/  LDGSTS.E [R62+0x20400], desc[UR14][R4.64], P0 ;  /* 0x20400000043e7fae */ /* 0x0003e2000812184e */
[----:B------:R-:W-:Y:S02]  /*8ee40*/  IADD3 R13, P5, R13, UR17, RZ ;  /* 0x000000110d0d7c10 */ /* 0x000fe4000ffbe0ff */
[----:B------:R-:W-:Y:S01]  /*8ee50*/  IADD3.X R12, R12, UR9, RZ, P4, !PT ;  /* 0x000000090c0c7c10 */ /* 0x000fe2000a7fe4ff */
[----:B------:R2:W-:Y:S01]  /*8ee60*/  STL [R1+0x26c4], R11 ;  /* 0x0026c40b01007387 */ /* 0x0005e20000100800 */
[----:B------:R-:W-:Y:S01]  /*8ee70*/  IADD3.X R16, R16, UR9, RZ, P5, !PT ;  /* 0x0000000910107c10 */ /* 0x000fe2000affe4ff */
[----:B-1----:R-:W-:Y:S01]  /*8ee80*/  IMAD.MOV.U32 R4, RZ, RZ, R17 ;  /* 0x000000ffff047224 */ /* 0x002fe200078e0011 */
[----:B--2---:R-:W-:Y:S01]  /*8ee90*/  MOV R5, R18 ;  /* 0x0000001200057202 */ /* 0x004fe20000000f00 */
[----:B------:R1:W-:Y:S04]  /*8eea0*/  STL [R1+0x26c0], R12 ;  /* 0x0026c00c01007387 */ /* 0x0003e80000100800 */
[----:B------:R2:W-:Y:S04]  /*8eeb0*/  LDGSTS.E [R62+0x20480], desc[UR14][R4.64], P2 ;  /* 0x20480000043e7fae */ /* 0x0005e8000912184e */
[----:B------:R-:W-:Y:S01]  /*8eec0*/  STL [R1+0x26cc], R13 ;  /* 0x0026cc0d01007387 */ /* 0x000fe20000100800 */
[----:B--2---:R-:W-:Y:S01]  /*8eed0*/  IMAD.MOV.U32 R4, RZ, RZ, R11 ;  /* 0x000000ffff047224 */ /* 0x004fe200078e000b */
[----:B------:R-:W-:-:S02]  /*8eee0*/  MOV R5, R12 ;  /* 0x0000000c00057202 */ /* 0x000fc40000000f00 */
[----:B------:R-:W2:Y:S04]  /*8eef0*/  LDL.LU R11, [R1+0x28b4] ;  /* 0x0028b400010b7983 */ /* 0x000ea80000300800 */
[----:B------:R1:W-:Y:S04]  /*8ef00*/  STL [R1+0x26c8], R16 ;  /* 0x0026c81001007387 */ /* 0x0003e80000100800 */
[----:B------:R1:W-:Y:S04]  /*8ef10*/  LDGSTS.E [R62+0x20500], desc[UR14][R4.64], P3 ;  /* 0x20500000043e7fae */ /* 0x0003e8000992184e */
[----:B-1----:R-:W2:Y:S01]  /*8ef20*/  LDL.LU R12, [R1+0x28bc] ;  /* 0x0028bc00010c7983 */ /* 0x002ea20000300800 */
[----:B------:R-:W-:-:S03]  /*8ef30*/  MOV R5, R16 ;  /* 0x0000001000057202 */ /* 0x000fc60000000f00 */
        /* <DEDUP_REMOVED lines=20> */
[----:B------:R-:W2:Y:S04]  /*8f080*/  LDL.LU R7, [R1+0x28c8] ;  /* 0x0028c80001077983 */ /* 0x000ea80000300800 */
[----:B------:R1:W-:Y:S01]  /*8f090*/  LDGSTS.E [R62+0x21480], desc[UR14][R4.64], P2 ;  /* 0x21480000043e7fae */ /* 0x0003e2000912184e */
[----:B------:R-:W-:Y:S02]  /*8f0a0*/  IADD3 R8, P4, R8, UR17, RZ ;  /* 0x0000001108087c10 */ /* 0x000fe4000ff9e0ff */
[----:B------:R-:W-:-:S03]  /*8f0b0*/  IADD3 R3, P5, R3, UR17, RZ ;  /* 0x0000001103037c10 */ /* 0x000fc6000ffbe0ff */
[----:B------:R4:W-:Y:S01]  /*8f0c0*/  STL [R1+0x27c4], R8 ;  /* 0x0027c40801007387 */ /* 0x0009e20000100800 */
[----:B-1----:R-:W-:Y:S01]  /*8f0d0*/  IMAD.MOV.U32 R4, RZ, RZ, R8 ;  /* 0x000000ffff047224 */ /* 0x002fe200078e0008 */
[----:B---3--:R-:W-:-:S04]  /*8f0e0*/  IADD3.X R10, R10, UR9, RZ, P4, !PT ;  /* 0x000000090a0a7c10 */ /* 0x008fc8000a7fe4ff */
[----:B------:R-:W-:Y:S01]  /*8f0f0*/  MOV R5, R10 ;  /* 0x0000000a00057202 */ /* 0x000fe20000000f00 */
[----:B------:R-:W-:Y:S01]  /*8f100*/  STL [R1+0x27c0], R10 ;  /* 0x0027c00a01007387 */ /* 0x000fe20000100800 */
[----:B----4-:R-:W-:-:S03]  /*8f110*/  IADD3.X R9, R9, UR9, RZ, P5, !PT ;  /* 0x0000000909097c10 */ /* 0x010fc6000affe4ff */
        /* <DEDUP_REMOVED lines=8> */
[----:B------:R-:W-:-:S03]  /*8f1a0*/  IMAD.MOV.U32 R4, RZ, RZ, R3 ;  /* 0x000000ffff047224 */ /* 0x000fc600078e0003 */
[----:B------:R-:W4:Y:S01]  /*8f1b0*/  LDL.LU R10, [R1+0x29c4] ;  /* 0x0029c400010a7983 */ /* 0x000f220000300800 */
[----:B--2---:R-:W-:-:S03]  /*8f1c0*/  IADD3 R11, P4, R11, UR17, RZ ;  /* 0x000000110b0b7c10 */ /* 0x004fc6000ff9e0ff */
[----:B------:R-:W2:Y:S04]  /*8f1d0*/  LDL.LU R3, [R1+0x29cc] ;  /* 0x0029cc0001037983 */ /* 0x000ea80000300800 */
[----:B------:R1:W-:Y:S04]  /*8f1e0*/  STL [R1+0x28b4], R11 ;  /* 0x0028b40b01007387 */ /* 0x0003e80000100800 */
[----:B------:R1:W-:Y:S01]  /*8f1f0*/  LDGSTS.E [R62+0x21580], desc[UR14][R4.64], P1 ;  /* 0x21580000043e7fae */ /* 0x0003e2000892184e */
[----:B------:R-:W-:Y:S02]  /*8f200*/  IADD3 R12, P5, R12, UR17, RZ ;  /* 0x000000110c0c7c10 */ /* 0x000fe4000ffbe0ff */
[----:B------:R-:W-:Y:S01]  /*8f210*/  IADD3.X R16, R16, UR9, RZ, P4, !PT ;  /* 0x0000000910107c10 */ /* 0x000fe2000a7fe4ff */
[----:B-1----:R-:W-:-:S04]  /*8f220*/  IMAD.MOV.U32 R4, RZ, RZ, R11 ;  /* 0x000000ffff047224 */ /* 0x002fc800078e000b */
[----:B------:R-:W-:Y:S01]  /*8f230*/  STL [R1+0x28b0], R16 ;  /* 0x0028b01001007387 */ /* 0x000fe20000100800 */
[----:B------:R-:W-:-:S03]  /*8f240*/  IADD3.X R13, R13, UR9, RZ, P5, !PT ;  /* 0x000000090d0d7c10 */ /* 0x000fc6000affe4ff */
        /* <DEDUP_REMOVED lines=39> */
[----:B------:R-:W-:-:S03]  /*8f4c0*/  IADD3 R10, P4, R10, UR17, RZ ;  /* 0x000000110a0a7c10 */ /* 0x000fc6000ff9e0ff */
[----:B------:R1:W-:Y:S01]  /*8f4d0*/  LDGSTS.E [R62+0x23400], desc[UR14][R4.64], P0 ;  /* 0x23400000043e7fae */ /* 0x0003e2000812184e */
[----:B--2---:R-:W-:Y:S01]  /*8f4e0*/  IADD3 R3, P5, R3, UR17, RZ ;  /* 0x0000001103037c10 */ /* 0x004fe2000ffbe0ff */
[----:B-1----:R-:W-:Y:S01]  /*8f4f0*/  IMAD.MOV.U32 R4, RZ, RZ, R8 ;  /* 0x000000ffff047224 */ /* 0x002fe200078e0008 */
[----:B------:R-:W-:Y:S02]  /*8f500*/  MOV R5, R9 ;  /* 0x0000000900057202 */ /* 0x000fe40000000f00 */
[----:B---3--:R-:W2:Y:S04]  /*8f510*/  LDL.LU.64 R8, [R1+0x1518] ;  /* 0x0015180001087983 */ /* 0x008ea80000300a00 */
[----:B------:R-:W3:Y:S04]  /*8f520*/  LDL.LU.64 R22, [R1+0x1510] ;  /* 0x0015100001167983 */ /* 0x000ee80000300a00 */
[----:B------:R1:W-:Y:S01]  /*8f530*/  LDGSTS.E [R62+0x23480], desc[UR14][R4.64], P2 ;  /* 0x23480000043e7fae */ /* 0x0003e2000912184e */
[----:B------:R-:W-:-:S03]  /*8f540*/  IADD3.X R11, R11, UR9, RZ, P4, !PT ;  /* 0x000000090b0b7c10 */ /* 0x000fc6000a7fe4ff */
[----:B------:R-:W-:Y:S04]  /*8f550*/  STL [R1+0x29c4], R10 ;  /* 0x0029c40a01007387 */ /* 0x000fe80000100800 */
[----:B------:R1:W-:Y:S02]  /*8f560*/  STL [R1+0x29c0], R11 ;  /* 0x0029c00b01007387 */ /* 0x0003e40000100800 */
[----:B-1----:R-:W-:Y:S01]  /*8f570*/  IMAD.MOV.U32 R4, RZ, RZ, R10 ;  /* 0x000000ffff047224 */ /* 0x002fe200078e000a */
[----:B------:R-:W-:Y:S01]  /*8f580*/  MOV R5, R11 ;  /* 0x0000000b00057202 */ /* 0x000fe20000000f00 */
[----:B------:R-:W-:Y:S01]  /*8f590*/  STL [R1+0x29cc], R3 ;  /* 0x0029cc0301007387 */ /* 0x000fe20000100800 */
[----:B------:R-:W-:-:S03]  /*8f5a0*/  IADD3.X R20, R20, UR9, RZ, P5, !PT ;  /* 0x0000000914147c10 */ /* 0x000fc6000affe4ff */
[----:B------:R1:W-:Y:S04]  /*8f5b0*/  LDGSTS.E [R62+0x23500], desc[UR14][R4.64], P3 ;  /* 0x23500000043e7fae */ /* 0x0003e8000992184e */
[----:B------:R-:W3:Y:S04]  /*8f5c0*/  LDL.LU.64 R10, [R1+0x1428] ;  /* 0x00142800010a7983 */ /* 0x000ee80000300a00 */
[----:B------:R1:W-:Y:S02]  /*8f5d0*/  STL [R1+0x29c8], R20 ;  /* 0x0029c81401007387 */ /* 0x0003e40000100800 */
[----:B-1----:R-:W-:-:S02]  /*8f5e0*/  MOV R5, R20 ;  /* 0x0000001400057202 */ /* 0x002fc40000000f00 */
[----:B------:R-:W3:Y:S01]  /*8f5f0*/  LDL.LU.64 R20, [R1+0x1420] ;  /* 0x0014200001147983 */ /* 0x000ee20000300a00 */
[----:B------:R-:W-:-:S04]  /*8f600*/  IADD3 R191, P4, R12, UR17, RZ ;  /* 0x000000110cbf7c10 */ /* 0x000fc8000ff9e0ff */
[----:B------:R-:W-:Y:S02]  /*8f610*/  IADD3.X R61, R13, UR9, RZ, P4, !PT ;  /* 0x000000090d3d7c10 */ /* 0x000fe4000a7fe4ff */
[----:B------:R-:W3:Y:S01]  /*8f620*/  LDL.LU.64 R12, [R1+0x1418] ;  /* 0x00141800010c7983 */ /* 0x000ee20000300a00 */
[----:B------:R-:W-:-:S03]  /*8f630*/  IMAD.MOV.U32 R4, RZ, RZ, R3 ;  /* 0x000000ffff047224 */ /* 0x000fc600078e0003 */
[----:B------:R-:W3:Y:S04]  /*8f640*/  LDL.LU.64 R34, [R1+0x1410] ;  /* 0x0014100001227983 */ /* 0x000ee80000300a00 */
[----:B------:R1:W-:Y:S01]  /*8f650*/  LDGSTS.E [R62+0x23580], desc[UR14][R4.64], P1 ;  /* 0x23580000043e7fae */ /* 0x0003e2000892184e */
[----:B------:R-:W-:-:S04]  /*8f660*/  IADD3 R190, P4, R24, UR17, RZ ;  /* 0x0000001118be7c10 */ /* 0x000fc8000ff9e0ff */
[----:B------:R-:W-:Y:S02]  /*8f670*/  IADD3.X R3, R25, UR9, RZ, P4, !PT ;  /* 0x0000000919037c10 */ /* 0x000fe4000a7fe4ff */
        /* <DEDUP_REMOVED lines=201> */
[----:B----4-:R-:W-:-:S04]  /*90310*/  IADD3 R75, P4, R30, UR17, RZ ;  /* 0x000000111e4b7c10 */ /* 0x010fc8000ff9e0ff */
[----:B------:R-:W-:Y:S02]  /*90320*/  IADD3.X R58, R31, UR9, RZ, P4, !PT ;  /* 0x000000091f3a7c10 */ /* 0x000fe4000a7fe4ff */
[----:B--2---:R-:W-:-:S04]  /*90330*/  IADD3 R74, P4, R28, UR17, RZ ;  /* 0x000000111c4a7c10 */ /* 0x004fc8000ff9e0ff */
[----:B------:R-:W-:Y:S02]  /*90340*/  IADD3.X R59, R29, UR9, RZ, P4, !PT ;  /* 0x000000091d3b7c10 */ /* 0x000fe4000a7fe4ff */
[----:B---3--:R-:W-:-:S04]  /*90350*/  IADD3 R73, P4, R22, UR17, RZ ;  /* 0x0000001116497c10 */ /* 0x008fc8000ff9e0ff */
[----:B------:R-:W-:Y:S01]  /*90360*/  IADD3.X R60, R23, UR9, RZ, P4, !PT ;  /* 0x00000009173c7c10 */ /* 0x000fe2000a7fe4ff */
[----:B------:R-:W-:Y:S01]  /*90370*/  IMAD.MOV.U32 R22, RZ, RZ, R190 ;  /* 0x000000ffff167224 */ /* 0x000fe200078e00be */
[----:B------:R-:W-:Y:S02]  /*90380*/  MOV R23, R3 ;  /* 0x0000000300177202 */ /* 0x000fe40000000f00 */
[----:B------:R-:W-:Y:S02]  /*90390*/  MOV R190, R159 ;  /* 0x0000009f00be7202 */ /* 0x000fe40000000f00 */
[----:B------:R-:W-:Y:S01]  /*903a0*/  IADD3 R193, P4, R20, UR17, RZ ;  /* 0x0000001114c17c10 */ /* 0x000fe2000ff9e0ff */
[----:B------:R-:W-:-:S03]  /*903b0*/  IMAD.MOV.U32 R20, RZ, RZ, R191 ;  /* 0x000000ffff147224 */ /* 0x000fc600078e00bf */
[----:B------:R-:W-:Y:S02]  /*903c0*/  IADD3.X R192, R21, UR9, RZ, P4, !PT ;  /* 0x0000000915c07c10 */ /* 0x000fe4000a7fe4ff */
[----:B------:R-:W-:Y:S01]  /*903d0*/  MOV R21, R61 ;  /* 0x0000003d00157202 */ /* 0x000fe20000000f00 */
[----:B------:R-:W-:-:S04]  /*903e0*/  IMAD.MOV.U32 R191, RZ, RZ, R6 ;  /* 0x000000ffffbf7224 */ /* 0x000fc800078e0006 */
[----:B------:R-:W-:Y:S04]  /*903f0*/  STL.64 [R1+0x1628], R20 ;  /* 0x0016281401007387 */ /* 0x000fe80000100a00 */
[----:B------:R1:W-:Y:S04]  /*90400*/  STL.64 [R1+0x1620], R22 ;  /* 0x0016201601007387 */ /* 0x0003e80000100a00 */
        /* <DEDUP_REMOVED lines=43> */
[----:B------:R-:W-:Y:S01]  /*906c0*/  MOV R28, R74 ;  /* 0x0000004a001c7202 */ /* 0x000fe20000000f00 */
[----:B------:R-:W-:Y:S01]  /*906d0*/  IMAD.MOV.U32 R29, RZ, RZ, R59 ;  /* 0x000000ffff1d7224 */ /* 0x000fe200078e003b */
[----:B------:R-:W-:Y:S01]  /*906e0*/  STL.64 [R1+0xe68], R68 ;  /* 0x000e684401007387 */ /* 0x000fe20000100a00 */
[----:B-1----:R-:W-:Y:S01]  /*906f0*/  MOV R22, R73 ;  /* 0x0000004900167202 */ /* 0x002fe20000000f00 */
[----:B------:R-:W-:-:S02]  /*90700*/  IMAD.MOV.U32 R23, RZ, RZ, R60 ;  /* 0x000000ffff177224 */ /* 0x000fc400078e003c */
[----:B------:R-:W-:Y:S01]  /*90710*/  STL.64 [R1+0xe60], R66 ;  /* 0x000e604201007387 */ /* 0x000fe20000100a00 */
[----:B------:R-:W-:Y:S01]  /*90720*/  MOV R20, R193 ;  /* 0x000000c100147202 */ /* 0x000fe20000000f00 */
[----:B------:R-:W-:Y:S02]  /*90730*/  IMAD.MOV.U32 R21, RZ, RZ, R192 ;  /* 0x000000ffff157224 */ /* 0x000fe400078e00c0 */
        /* <DEDUP_REMOVED lines=8> */
[----:B------:R-:W-:Y:S04]  /*907c0*/  LDGSTS.E [R62+0x24500], desc[UR14][R170.64], P3 ;  /* 0x24500000aa3e7fae */ /* 0x000fe8000992184e */
[----:B------:R1:W-:Y:S04]  /*907d0*/  LDGSTS.E [R62+0x24580], desc[UR14][R4.64], P1 ;  /* 0x24580000043e7fae */ /* 0x0003e8000892184e */
[----:B------:R-:W-:Y:S04]  /*907e0*/  LDGSTS.E [R62+0x25400], desc[UR14][R190.64], P0 ;  /* 0x25400000be3e7fae */ /* 0x000fe8000812184e */
[----:B--2---:R-:W5:Y:S04]  /*907f0*/  LDL.LU.64 R170, [R1+0x33a0] ;  /* 0x0033a00001aa7983 */ /* 0x004f680000300a00 */
[----:B------:R-:W-:Y:S04]  /*90800*/  STL.64 [R1+0xe28], R20 ;  /* 0x000e281401007387 */ /* 0x000fe80000100a00 */
[----:B---3--:R-:W1:Y:S04]  /*90810*/  LDL.LU R4, [R1+0x26d4] ;  /* 0x0026d40001047983 */ /* 0x008e680000300800 */
        /* <DEDUP_REMOVED lines=43> */
[----:B------:R-:W-:Y:S01]  /*90ad0*/  LDGSTS.E [R62+0x2c580], desc[UR14][R88.64], P1 ;  /* 0x2c580000583e7fae */ /* 0x000fe2000892184e */
[----:B------:R-:W-:-:S03]  /*90ae0*/  LOP3.LUT R61, R195, 0x30, RZ, 0x3c, !PT ;  /* 0x00000030c33d7812 */ /* 0x000fc600078e3cff */
[----:B------:R-:W-:Y:S04]  /*90af0*/  LDGSTS.E [R62+0x2d400], desc[UR14][R86.64], P0 ;  /* 0x2d400000563e7fae */ /* 0x000fe8000812184e */
[----:B------:R-:W-:Y:S04]  /*90b00*/  LDGSTS.E [R62+0x2d480], desc[UR14][R84.64], P2 ;  /* 0x2d480000543e7fae */ /* 0x000fe8000912184e */
[----:B------:R-:W-:Y:S04]  /*90b10*/  LDGSTS.E [R62+0x2d500], desc[UR14][R70.64], P3 ;  /* 0x2d500000463e7fae */ /* 0x000fe8000992184e */
[----:B------:R-:W-:Y:S01]  /*90b20*/  LDGSTS.E [R62+0x2d580], desc[UR14][R68.64], P1 ;  /* 0x2d580000443e7fae */ /* 0x000fe2000892184e */
[----:B------:R-:W-:-:S03]  /*90b30*/  IADD3 R61, R61, UR13, RZ ;  /* 0x0000000d3d3d7c10 */ /* 0x000fc6000fffe0ff */
        /* <DEDUP_REMOVED lines=9> */
[----:B--2---:R-:W-:-:S03]  /*90bd0*/  IADD3 R17, P5, R17, UR17, RZ ;  /* 0x0000001111117c10 */ /* 0x004fc6000ffbe0ff */
[----:B------:R1:W-:Y:S01]  /*90be0*/  STL [R1+0x26d4], R4 ;  /* 0x0026d40401007387 */ /* 0x0003e20000100800 */
[----:B---3--:R-:W-:-:S03]  /*90bf0*/  IADD3.X R5, R5, UR9, RZ, P4, !PT ;  /* 0x0000000905057c10 */ /* 0x008fc6000a7fe4ff */
[----:B------:R-:W-:Y:S04]  /*90c00*/  STL [R1+0x26dc], R17 ;  /* 0x0026dc1101007387 */ /* 0x000fe80000100800 */
[----:B------:R2:W-:Y:S04]  /*90c10*/  STL [R1+0x26d0], R5 ;  /* 0x0026d00501007387 */ /* 0x0005e80000100800 */
[----:B------:R-:W3:Y:S04]  /*90c20*/  LDL.LU R10, [R1+0x27e0] ;  /* 0x0027e000010a7983 */ /* 0x000ee80000300800 */
[----:B------:R-:W3:Y:S01]  /*90c30*/  LDL.LU R9, [R1+0x27e8] ;  /* 0x0027e80001097983 */ /* 0x000ee20000300800 */
[----:B----4-:R-:W-:-:S02]  /*90c40*/  IADD3.X R18, R18, UR9, RZ, P5, !PT ;  /* 0x0000000912127c10 */ /* 0x010fc4000affe4ff */
        /* <DEDUP_REMOVED lines=17> */
[----:B----4-:R-:W4:Y:S01]  /*90d60*/  LDL.LU R12, [R1+0x28dc] ;  /* 0x0028dc00010c7983 */ /* 0x010f220000300800 */
[----:B-1----:R-:W-:-:S03]  /*90d70*/  MOV R5, R16 ;  /* 0x0000001000057202 */ /* 0x002fc60000000f00 */
[----:B------:R-:W4:Y:S01]  /*90d80*/  LDL.LU R16, [R1+0x28d0] ;  /* 0x0028d00001107983 */ /* 0x000f220000300800 */
[----:B------:R-:W-:-:S03]  /*90d90*/  IMAD.MOV.U32 R4, RZ, RZ, R13 ;  /* 0x000000ffff047224 */ /* 0x000fc600078e000d */
[----:B------:R-:W4:Y:S01]  /*90da0*/  LDL.LU R13, [R1+0x28d8] ;  /* 0x0028d800010d7983 */ /* 0x000f220000300800 */
        /* <DEDUP_REMOVED lines=10> */
[----:B------:R-:W4:Y:S04]  /*90e50*/  LDL.LU R14, [R1+0x28e4] ;  /* 0x0028e400010e7983 */ /* 0x000f280000300800 */
[----:B------:R1:W-:Y:S04]  /*90e60*/  STL [R1+0x27d8], R15 ;  /* 0x0027d80f01007387 */ /* 0x0003e80000100800 */
[----:B------:R1:W-:Y:S04]  /*90e70*/  LDGSTS.E [R61+0x21600], desc[UR14][R4.64], P0 ;  /* 0x21600000043d7fae */ /* 0x0003e8000812184e */
[----:B------:R-:W4:Y:S01]  /*90e80*/  LDL.LU R6, [R1+0x28ec] ;  /* 0x0028ec0001067983 */ /* 0x000f220000300800 */
[----:B-1----:R-:W-:-:S03]  /*90e90*/  MOV R5, R15 ;  /* 0x0000000f00057202 */ /* 0x002fc60000000f00 */
[----:B------:R-:W4:Y:S01]  /*90ea0*/  LDL.LU R15, [R1+0x28e0] ;  /* 0x0028e000010f7983 */ /* 0x000f220000300800 */
[----:B------:R-:W-:-:S03]  /*90eb0*/  IMAD.MOV.U32 R4, RZ, RZ, R7 ;  /* 0x000000ffff047224 */ /* 0x000fc600078e0007 */
[----:B------:R-:W4:Y:S04]  /*90ec0*/  LDL.LU R7, [R1+0x28e8] ;  /* 0x0028e80001077983 */ /* 0x000f280000300800 */
[----:B------:R1:W-:Y:S01]  /*90ed0*/  LDGSTS.E [R61+0x21680], desc[UR14][R4.64], P2 ;  /* 0x21680000043d7fae */ /* 0x0003e2000912184e */
[----:B------:R-:W-:Y:S02]  /*90ee0*/  IADD3 R8, P4, R8, UR17, RZ ;  /* 0x0000001108087c10 */ /* 0x000fe4000ff9e0ff */
[----:B------:R-:W-:-:S03]  /*90ef0*/  IADD3 R3, P5, R3, UR17, RZ ;  /* 0x0000001103037c10 */ /* 0x000fc6000ffbe0ff */
[----:B------:R3:W-:Y:S01]  /*90f00*/  STL [R1+0x27e4], R8 ;  /* 0x0027e40801007387 */ /* 0x0007e20000100800 */
[----:B-1----:R-:W-:Y:S01]  /*90f10*/  IMAD.MOV.U32 R4, RZ, RZ, R8 ;  /* 0x000000ffff047224 */ /* 0x002fe200078e0008 */
[----:B---3--:R-:W-:Y:S02]  /*90f20*/  IADD3.X R10, R10, UR9, RZ, P4, !PT ;  /* 0x000000090a0a7c10 */ /* 0x008fe4000a7fe4ff */
[----:B------:R-:W-:-:S03]  /*90f30*/  IADD3.X R9, R9, UR9, RZ, P5, !PT ;  /* 0x0000000909097c10 */ /* 0x000fc6000affe4ff */
[----:B------:R-:W-:Y:S01]  /*90f40*/  STL [R1+0x27e0], R10 ;  /* 0x0027e00a01007387 */ /* 0x000fe20000100800 */
[----:B------:R-:W-:-:S03]  /*90f50*/  MOV R5, R10 ;  /* 0x0000000a00057202 */ /* 0x000fc60000000f00 */
[----:B------:R-:W-:Y:S04]  /*90f60*/  STL [R1+0x27ec], R3 ;  /* 0x0027ec0301007387 */ /* 0x000fe80000100800 */
[----:B------:R-:W3:Y:S04]  /*90f70*/  LDL.LU R18, [R1+0x29d4] ;  /* 0x0029d40001127983 */ /* 0x000ee80000300800 */
[----:B------:R1:W-:Y:S04]  /*90f80*/  STL [R1+0x27e8], R9 ;  /* 0x0027e80901007387 */ /* 0x0003e80000100800 */
[----:B------:R-:W3:Y:S04]  /*90f90*/  LDL.LU R8, [R1+0x29dc] ;  /* 0x0029dc0001087983 */ /* 0x000ee80000300800 */
[----:B------:R1:W-:Y:S04]  /*90fa0*/  LDGSTS.E [R61+0x21700], desc[UR14][R4.64], P3 ;  /* 0x21700000043d7fae */ /* 0x0003e8000992184e */
[----:B------:R-:W3:Y:S01]  /*90fb0*/  LDL.LU R19, [R1+0x29d0] ;  /* 0x0029d00001137983 */ /* 0x000ee20000300800 */
[----:B-1----:R-:W-:-:S03]  /*90fc0*/  MOV R5, R9 ;  /* 0x0000000900057202 */ /* 0x002fc60000000f00 */
[----:B------:R-:W3:Y:S01]  /*90fd0*/  LDL.LU R9, [R1+0x29d8] ;  /* 0x0029d80001097983 */ /* 0x000ee20000300800 */
[----:B--2---:R-:W-:Y:S01]  /*90fe0*/  IADD3 R11, P4, R11, UR17, RZ ;  /* 0x000000110b0b7c10 */ /* 0x004fe2000ff9e0ff */
[----:B------:R-:W-:Y:S02]  /*90ff0*/  IMAD.MOV.U32 R4, RZ, RZ, R3 ;  /* 0x000000ffff047224 */ /* 0x000fe400078e0003 */
[----:B------:R-:W2:Y:S04]  /*91000*/  LDL.LU R10, [R1+0x29e4] ;  /* 0x0029e400010a7983 */ /* 0x000ea80000300800 */
[----:B------:R-:W2:Y:S01]  /*91010*/  LDL.LU R3, [R1+0x29ec] ;  /* 0x0029ec0001037983 */ /* 0x000ea20000300800 */
[----:B----4-:R-:W-:-:S03]  /*91020*/  IADD3 R12, P5, R12, UR17, RZ ;  /* 0x000000110c0c7c10 */ /* 0x010fc6000ffbe0ff */
[----:B------:R1:W-:Y:S04]  /*91030*/  STL [R1+0x28d4], R11 ;  /* 0x0028d40b01007387 */ /* 0x0003e80000100800 */
[----:B------:R4:W-:Y:S01]  /*91040*/  LDGSTS.E [R61+0x21780], desc[UR14][R4.64], P1 ;  /* 0x21780000043d7fae */ /* 0x0009e2000892184e */
[----:B------:R-:W-:-:S05]  /*91050*/  IADD3.X R16, R16, UR9, RZ, P4, !PT ;  /* 0x0000000910107c10 */ /* 0x000fca000a7fe4ff */
[----:B------:R-:W-:Y:S01]  /*91060*/  STL [R1+0x28d0], R16 ;  /* 0x0028d01001007387 */ /* 0x000fe20000100800 */
[----:B------:R-:W-:Y:S01]  /*91070*/  IADD3.X R13, R13, UR9, RZ, P5, !PT ;  /* 0x000000090d0d7c10 */ /* 0x000fe2000affe4ff */
[----:B----4-:R-:W-:Y:S02]  /*91080*/  IMAD.MOV.U32 R4, RZ, RZ, R11 ;  /* 0x000000ffff047224 */ /* 0x010fe400078e000b */
[----:B------:R-:W-:Y:S04]  /*91090*/  STL [R1+0x28dc], R12 ;  /* 0x0028dc0c01007387 */ /* 0x000fe80000100800 */
[----:B-1----:R-:W4:Y:S04]  /*910a0*/  LDL.LU R11, [R1+0x29e0] ;  /* 0x0029e000010b7983 */ /* 0x002f280000300800 */
[----:B------:R1:W-:Y:S04]  /*910b0*/  STL [R1+0x28d8], R13 ;  /* 0x0028d80d01007387 */ /* 0x0003e80000100800 */
[----:B------:R-:W4:Y:S01]  /*910c0*/  LDL.LU R20, [R1+0x29e8] ;  /* 0x0029e80001147983 */ /* 0x000f220000300800 */
[----:B------:R-:W-:-:S02]  /*910d0*/  MOV R5, R16 ;  /* 0x0000001000057202 */ /* 0x000fc40000000f00 */
[----:B------:R-:W-:-:S03]  /*910e0*/  IADD3 R14, P4, R14, UR17, RZ ;  /* 0x000000110e0e7c10 */ /* 0x000fc6000ff9e0ff */
[----:B------:R1:W-:Y:S01]  /*910f0*/  LDGSTS.E [R61+0x22600], desc[UR14][R4.64], P0 ;  /* 0x22600000043d7fae */ /* 0x0003e2000812184e */
[----:B------:R-:W-:Y:S01]  /*91100*/  IADD3 R6, P5, R6, UR17, RZ ;  /* 0x0000001106067c10 */ /* 0x000fe2000ffbe0ff */
[----:B-1----:R-:W-:Y:S01]  /*91110*/  IMAD.MOV.U32 R4, RZ, RZ, R12 ;  /* 0x000000ffff047224 */ /* 0x002fe200078e000c */
[----:B------:R-:W-:Y:S02]  /*91120*/  MOV R5, R13 ;  /* 0x0000000d00057202 */ /* 0x000fe40000000f00 */
[----:B------:R-:W4:Y:S01]  /*91130*/  LDL.LU.64 R12, [R1+0x1608] ;  /* 0x00160800010c7983 */ /* 0x000f220000300a00 */
[----:B------:R-:W-:-:S03]  /*91140*/  IADD3.X R15, R15, UR9, RZ, P4, !PT ;  /* 0x000000090f0f7c10 */ /* 0x000fc6000a7fe4ff */
[----:B------:R-:W-:Y:S01]  /*91150*/  STL [R1+0x28e4], R14 ;  /* 0x0028e40e01007387 */ /* 0x000fe20000100800 */
[----:B------:R-:W-:-:S03]  /*91160*/  IADD3.X R7, R7, UR9, RZ, P5, !PT ;  /* 0x0000000907077c10 */ /* 0x000fc6000affe4ff */
[----:B------:R1:W-:Y:S04]  /*91170*/  STL [R1+0x28e0], R15 ;  /* 0x0028e00f01007387 */ /* 0x0003e80000100800 */
[----:B------:R-:W-:Y:S04]  /*91180*/  STL [R1+0x28ec], R6 ;  /* 0x0028ec0601007387 */ /* 0x000fe80000100800 */
[----:B------:R-:W4:Y:S04]  /*91190*/  LDL.LU.64 R24, [R1+0x1600] ;  /* 0x0016000001187983 */ /* 0x000f280000300a00 */
[----:B------:R1:W-:Y:S04]  /*911a0*/  LDGSTS.E [R61+0x22680], desc[UR14][R4.64], P2 ;  /* 0x22680000043d7fae */ /* 0x0003e8000912184e */
[----:B------:R1:W-:Y:S02]  /*911b0*/  STL [R1+0x28e8], R7 ;  /* 0x0028e80701007387 */ /* 0x0003e40000100800 */
[----:B-1----:R-:W-:Y:S01]  /*911c0*/  IMAD.MOV.U32 R4, RZ, RZ, R14 ;  /* 0x000000ffff047224 */ /* 0x002fe200078e000e */
[----:B------:R-:W-:-:S02]  /*911d0*/  MOV R5, R15 ;  /* 0x0000000f00057202 */ /* 0x000fc40000000f00 */
[----:B------:R-:W4:Y:S04]  /*911e0*/  LDL.LU.64 R14, [R1+0x15f8] ;  /* 0x0015f800010e7983 */ /* 0x000f280000300a00 */
[----:B------:R-:W4:Y:S04]  /*911f0*/  LDL.LU.64 R16, [R1+0x15f0] ;  /* 0x0015f00001107983 */ /* 0x000f280000300a00 */
[----:B------:R1:W-:Y:S02]  /*91200*/  LDGSTS.E [R61+0x22700], desc[UR14][R4.64], P3 ;  /* 0x22700000043d7fae */ /* 0x0003e4000992184e */
[----:B-1----:R-:W-:Y:S01]  /*91210*/  IMAD.MOV.U32 R4, RZ, RZ, R6 ;  /* 0x000000ffff047224 */ /* 0x002fe200078e0006 */
[----:B------:R-:W-:-:S02]  /*91220*/  MOV R5, R7 ;  /* 0x0000000700057202 */ /* 0x000fc40000000f00 */
[----:B------:R-:W4:Y:S04]  /*91230*/  LDL.LU.64 R6, [R1+0x1508] ;  /* 0x0015080001067983 */ /* 0x000f280000300a00 */
[----:B------:R1:W-:Y:S01]  /*91240*/  LDGSTS.E [R61+0x22780], desc[UR14][R4.64], P1 ;  /* 0x22780000043d7fae */ /* 0x0003e2000892184e */
[----:B---3--:R-:W-:Y:S02]  /*91250*/  IADD3 R18, P4, R18, UR17, RZ ;  /* 0x0000001112127c10 */ /* 0x008fe4000ff9e0ff */
[----:B------:R-:W-:-:S03]  /*91260*/  IADD3 R8, P5, R8, UR17, RZ ;  /* 0x0000001108087c10 */ /* 0x000fc6000ffbe0ff */
        /* <DEDUP_REMOVED lines=16> */
[----:B----4-:R-:W-:-:S03]  /*91370*/  IADD3.X R11, R11, UR9, RZ, P4, !PT ;  /* 0x000000090b0b7c10 */ /* 0x010fc6000a7fe4ff */
[----:B------:R1:W-:Y:S04]  /*91380*/  LDGSTS.E [R61+0x23680], desc[UR14][R4.64], P2 ;  /* 0x23680000043d7fae */ /* 0x0003e8000912184e */
[----:B------:R-:W-:Y:S01]  /*91390*/  STL [R1+0x29e4], R10 ;  /* 0x0029e40a01007387 */ /* 0x000fe20000100800 */
[----:B------:R-:W-:-:S03]  /*913a0*/  IADD3.X R20, R20, UR9, RZ, P5, !PT ;  /* 0x0000000914147c10 */ /* 0x000fc6000affe4ff */
[----:B------:R4:W-:Y:S01]  /*913b0*/  STL [R1+0x29e0], R11 ;  /* 0x0029e00b01007387 */ /* 0x0009e20000100800 */
[----:B-1----:R-:W-:Y:S01]  /*913c0*/  IMAD.MOV.U32 R4, RZ, RZ, R10 ;  /* 0x000000ffff047224 */ /* 0x002fe200078e000a */
[----:B------:R-:W-:Y:S02]  /*913d0*/  MOV R5, R11 ;  /* 0x0000000b00057202 */ /* 0x000fe40000000f00 */
[----:B------:R-:W-:Y:S04]  /*913e0*/  STL [R1+0x29ec], R3 ;  /* 0x0029ec0301007387 */ /* 0x000fe80000100800 */
[----:B----4-:R-:W4:Y:S04]  /*913f0*/  LDL.LU.64 R10, [R1+0x1408] ;  /* 0x00140800010a7983 */ /* 0x010f280000300a00 */
[----:B------:R1:W-:Y:S04]  /*91400*/  LDGSTS.E [R61+0x23700], desc[UR14][R4.64], P3 ;  /* 0x23700000043d7fae */ /* 0x0003e8000992184e */
[----:B------:R1:W-:Y:S02]  /*91410*/  STL [R1+0x29e8], R20 ;  /* 0x0029e81401007387 */ /* 0x0003e40000100800 */
[----:B-1----:R-:W-:-:S02]  /*91420*/  MOV R5, R20 ;  /* 0x0000001400057202 */ /* 0x002fc40000000f00 */
[----:B------:R-:W4:Y:S01]  /*91430*/  LDL.LU.64 R20, [R1+0x1400] ;  /* 0x0014000001147983 */ /* 0x000f220000300a00 */
[----:B------:R-:W-:-:S04]  /*91440*/  IADD3 R191, P4, R12, UR17, RZ ;  /* 0x000000110cbf7c10 */ /* 0x000fc8000ff9e0ff */
[----:B------:R-:W-:Y:S02]  /*91450*/  IADD3.X R60, R13, UR9, RZ, P4, !PT ;  /* 0x000000090d3c7c10 */ /* 0x000fe4000a7fe4ff */
[----:B------:R-:W4:Y:S01]  /*91460*/  LDL.LU.64 R12, [R1+0x13f8] ;  /* 0x0013f800010c7983 */ /* 0x000f220000300a00 */
[----:B------:R-:W-:Y:S01]  /*91470*/  IMAD.MOV.U32 R4, RZ, RZ, R3 ;  /* 0x000000ffff047224 */ /* 0x000fe200078e0003 */
[----:B------:R-:W-:Y:S02]  /*91480*/  IADD3 R190, P4, R24, UR17, RZ ;  /* 0x0000001118be7c10 */ /* 0x000fe4000ff9e0ff */
[----:B------:R-:W4:Y:S02]  /*91490*/  LDL.LU.64 R34, [R1+0x13f0] ;  /* 0x0013f00001227983 */ /* 0x000f240000300a00 */
[----:B------:R-:W-:Y:S02]  /*914a0*/  IADD3.X R3, R25, UR9, RZ, P4, !PT ;  /* 0x0000000919037c10 */ /* 0x000fe4000a7fe4ff */
[----:B------:R1:W-:Y:S01]  /*914b0*/  LDGSTS.E [R61+0x23780], desc[UR14][R4.64], P1 ;  /* 0x23780000043d7fae */ /* 0x0003e2000892184e */
[----:B------:R-:W-:-:S04]  /*914c0*/  IADD3 R189, P4, R14, UR17, RZ ;  /* 0x000000110ebd7c10 */ /* 0x000fc8000ff9e0ff */
[----:B-1----:R-:W-:Y:S02]  /*914d0*/  IADD3.X R4, R15, UR9, RZ, P4, !PT ;  /* 0x000000090f047c10 */ /* 0x002fe4000a7fe4ff */
[----:B------:R-:W4:Y:S01]  /*914e0*/  LDL.LU.64 R14, [R1+0x1308] ;  /* 0x00130800010e7983 */ /* 0x000f220000300a00 */
[----:B------:R-:W-:-:S03]  /*914f0*/  IADD3 R188, P4, R16, UR17, RZ ;  /* 0x0000001110bc7c10 */ /* 0x000fc6000ff9e0ff */
[----:B------:R-:W4:Y:S01]  /*91500*/  LDL.LU.64 R36, [R1+0x1300] ;  /* 0x0013000001247983 */ /* 0x000f220000300a00 */
[----:B------:R-:W-:-:S03]  /*91510*/  IADD3.X R5, R17, UR9, RZ, P4, !PT ;  /* 0x0000000911057c10 */ /* 0x000fc6000a7fe4ff */
[----:B------:R-:W4:Y:S04]  /*91520*/  LDL.LU.64 R16, [R1+0x12f8] ;  /* 0x0012f80001107983 */ /* 0x000f280000300a00 */
[----:B------:R-:W4:Y:S01]  /*91530*/  LDL.LU.64 R32, [R1+0x12f0] ;  /* 0x0012f00001207983 */ /* 0x000f220000300a00 */
[----:B------:R-:W-:-:S04]  /*91540*/  IADD3 R159, P4, R6, UR17, RZ ;  /* 0x00000011069f7c10 */ /* 0x000fc8000ff9e0ff */
[----:B------:R-:W-:Y:S02]  /*91550*/  IADD3.X R6, R7, UR9, RZ, P4, !PT ;  /* 0x0000000907067c10 */ /* 0x000fe4000a7fe4ff */
[----:B------:R-:W-:-:S04]  /*91560*/  IADD3 R158, P4, R18, UR17, RZ ;  /* 0x00000011129e7c10 */ /* 0x000fc8000ff9e0ff */
        /* <DEDUP_REMOVED lines=11> */
[----:B----4-:R-:W-:-:S04]  /*91620*/  IADD3 R155, P4, R10, UR17, RZ ;  /* 0x000000110a9b7c10 */ /* 0x010fc8000ff9e0ff */
[----:B------:R-:W-:Y:S02]  /*91630*/  IADD3.X R10, R11, UR9, RZ, P4, !PT ;  /* 0x000000090b0a7c10 */ /* 0x000fe4000a7fe4ff */
[----:B------:R-:W-:-:S04]  /*91640*/  IADD3 R154, P4, R20, UR17, RZ ;  /* 0x00000011149a7c10 */ /* 0x000fc8000ff9e0ff */
[----:B------:R-:W-:Y:S02]  /*91650*/  IADD3.X R11, R21, UR9, RZ, P4, !PT ;  /* 0x00000009150b7c10 */ /* 0x000fe4000a7fe4ff */
[----:B------:R-:W4:Y:S04]  /*91660*/  LDL.LU.64 R20, [R1+0x10f8] ;  /* 0x0010f80001147983 */ /* 0x000f280000300a00 */
[----:B------:R-:W4:Y:S01]  /*91670*/  LDL.LU.64 R42, [R1+0x10f0] ;  /* 0x0010f000012a7983 */ /* 0x000f220000300a00 */
[----:B------:R-:W-:-:S04]  /*91680*/  IADD3 R153, P4, R12, UR17, RZ ;  /* 0x000000110c997c10 */ /* 0x000fc8000ff9e0ff */
        /* <DEDUP_REMOVED lines=9> */
[----:B------:R-:W-:Y:S01]  /*91720*/  IADD3 R149, P4, R16, UR17, RZ ;  /* 0x0000001110957c10 */ /* 0x000fe2000ff9e0ff */
[----:B------:R-:W4:Y:S03]  /*91730*/  LDL.LU.64 R36, [R1+0xe18] ;  /* 0x000e180001247983 */ /* 0x000f260000300a00 */
[----:B------:R-:W-:Y:S01]  /*91740*/  IADD3.X R16, R17, UR9, RZ, P4, !PT ;  /* 0x0000000911107c10 */ /* 0x000fe2000a7fe4ff */
[----:B------:R-:W4:Y:S01]  /*91750*/  LDL.LU.64 R38, [R1+0xe10] ;  /* 0x000e100001267983 */ /* 0x000f220000300a00 */
[----:B------:R-:W-:-:S04]  /*91760*/  IADD3 R148, P4, R32, UR17, RZ ;  /* 0x0000001120947c10 */ /* 0x000fc8000ff9e0ff */
[----:B------:R-:W-:Y:S02]  /*91770*/  IADD3.X R17, R33, UR9, RZ, P4, !PT ;  /* 0x0000000921117c10 */ /* 0x000fe4000a7fe4ff */
[----:B------:R-:W-:-:S04]  /*91780*/  IADD3 R147, P4, R18, UR17, RZ ;  /* 0x0000001112937c10 */ /* 0x000fc8000ff9e0ff */
        /* <DEDUP_REMOVED lines=14> */
[----:B----4-:R-:W-:-:S04]  /*91870*/  IADD3 R141, P4, R20, UR17, RZ ;  /* 0x00000011148d7c10 */ /* 0x010fc8000ff9e0ff */
[----:B------:R-:W-:Y:S02]  /*91880*/  IADD3.X R32, R21, UR9, RZ, P4, !PT ;  /* 0x0000000915207c10 */ /* 0x000fe4000a7fe4ff */
[----:B------:R-:W4:Y:S01]  /*91890*/  LDL.LU.64 R20, [R1+0xdf8] ;  /* 0x000df80001147983 */ /* 0x000f220000300a00 */
[----:B------:R-:W-:-:S03]  /*918a0*/  IADD3 R140, P4, R42, UR17, RZ ;  /* 0x000000112a8c7c10 */ /* 0x000fc6000ff9e0ff */
[----:B------:R-:W4:Y:S01]  /*918b0*/  LDL.LU.64 R68, [R1+0xdf0] ;  /* 0x000df00001447983 */ /* 0x000f220000300a00 */
[----:B------:R-:W-:-:S03]  /*918c0*/  IADD3.X R33, R43, UR9, RZ, P4, !PT ;  /* 0x000000092b217c10 */ /* 0x000fc6000a7fe4ff */
        /* <DEDUP_REMOVED lines=17> */
[----:B------:R-:W4:Y:S03]  /*919e0*/  LDL.LU.64 R44, [R1+0xd98] ;  /* 0x000d9800012c7983 */ /* 0x000f260000300a00 */
[----:B------:R-:W-:Y:S02]  /*919f0*/  IADD3.X R37, R39, UR9, RZ, P4, !PT ;  /* 0x0000000927257c10 */ /* 0x000fe4000a7fe4ff */
[----:B------:R-:W-:-:S04]  /*91a00*/  IADD3 R135, P4, R30, UR17, RZ ;  /* 0x000000111e877c10 */ /* 0x000fc8000ff9e0ff */
        /* <DEDUP_REMOVED lines=8> */
[----:B----4-:R-:W-:-:S04]  /*91a90*/  IADD3 R132, P4, R20, UR17, RZ ;  /* 0x0000001114847c10 */ /* 0x010fc8000ff9e0ff */
[----:B------:R-:W-:Y:S02]  /*91aa0*/  IADD3.X R40, R21, UR9, RZ, P4, !PT ;  /* 0x0000000915287c10 */ /* 0x000fe4000a7fe4ff */
[----:B------:R-:W4:Y:S01]  /*91ab0*/  LDL.LU.64 R20, [R1+0xd78] ;  /* 0x000d780001147983 */ /* 0x000f220000300a00 */
        /* <DEDUP_REMOVED lines=18> */
[----:B------:R-:W-:Y:S01]  /*91be0*/  IADD3 R78, P4, R54, UR17, RZ ;  /* 0x00000011364e7c10 */ /* 0x000fe2000ff9e0ff */
[----:B------:R-:W-:-:S03]  /*91bf0*/  IMAD.MOV.U32 R168, RZ, RZ, R191 ;  /* 0x000000ffffa87224 */ /* 0x000fc600078e00bf */
[----:B------:R-:W-:Y:S02]  /*91c00*/  IADD3.X R54, R55, UR9, RZ, P4, !PT ;  /* 0x0000000937367c10 */ /* 0x000fe4000a7fe4ff */
[----:B------:R-:W-:Y:S01]  /*91c10*/  IADD3 R77, P4, R46, UR17, RZ ;  /* 0x000000112e4d7c10 */ /* 0x000fe2000ff9e0ff */
[----:B------:R-:W-:Y:S01]  /*91c20*/  IMAD.MOV.U32 R166, RZ, RZ, R190 ;  /* 0x000000ffffa67224 */ /* 0x000fe200078e00be */
[----:B------:R-:W-:Y:S01]  /*91c30*/  MOV R169, R60 ;  /* 0x0000003c00a97202 */ /* 0x000fe20000000f00 */
[----:B------:R-:W-:Y:S01]  /*91c40*/  IMAD.MOV.U32 R164, RZ, RZ, R189 ;  /* 0x000000ffffa47224 */ /* 0x000fe200078e00bd */
[----:B------:R-:W-:Y:S01]  /*91c50*/  MOV R167, R3 ;  /* 0x0000000300a77202 */ /* 0x000fe20000000f00 */
[----:B------:R-:W-:Y:S01]  /*91c60*/  IMAD.MOV.U32 R162, RZ, RZ, R188 ;  /* 0x000000ffffa27224 */ /* 0x000fe200078e00bc */
[----:B------:R-:W-:Y:S02]  /*91c70*/  IADD3.X R55, R47, UR9, RZ, P4, !PT ;  /* 0x000000092f377c10 */ /* 0x000fe4000a7fe4ff */
[----:B------:R-:W-:Y:S01]  /*91c80*/  MOV R165, R4 ;  /* 0x0000000400a57202 */ /* 0x000fe20000000f00 */
[----:B------:R-:W-:Y:S01]  /*91c90*/  IMAD.MOV.U32 R160, RZ, RZ, R159 ;  /* 0x000000ffffa07224 */ /* 0x000fe200078e009f */
[----:B------:R-:W-:-:S02]  /*91ca0*/  IADD3 R76, P4, R44, UR17, RZ ;  /* 0x000000112c4c7c10 */ /* 0x000fc4000ff9e0ff */
[----:B------:R-:W-:Y:S01]  /*91cb0*/  MOV R163, R5 ;  /* 0x0000000500a37202 */ /* 0x000fe20000000f00 */
[----:B------:R1:W-:Y:S01]  /*91cc0*/  STL.64 [R1+0x1608], R168 ;  /* 0x001608a801007387 */ /* 0x0003e20000100a00 */
[----:B------:R-:W-:Y:S01]  /*91cd0*/  MOV R161, R6 ;  /* 0x0000000600a17202 */ /* 0x000fe20000000f00 */
[----:B------:R-:W-:Y:S01]  /*91ce0*/  IMAD.MOV.U32 R126, RZ, RZ, R158 ;  /* 0x000000ffff7e7224 */ /* 0x000fe200078e009e */
[----:B------:R-:W-:Y:S01]  /*91cf0*/  MOV R127, R7 ;  /* 0x00000007007f7202 */ /* 0x000fe20000000f00 */
[----:B------:R1:W-:Y:S01]  /*91d00*/  STL.64 [R1+0x1600], R166 ;  /* 0x001600a601007387 */ /* 0x0003e20000100a00 */
[----:B------:R-:W-:Y:S01]  /*91d10*/  IMAD.MOV.U32 R124, RZ, RZ, R157 ;  /* 0x000000ffff7c7224 */ /* 0x000fe200078e009d */
[----:B------:R-:W-:Y:S01]  /*91d20*/  MOV R125, R8 ;  /* 0x00000008007d7202 */ /* 0x000fe20000000f00 */
[----:B------:R-:W-:Y:S01]  /*91d30*/  IMAD.MOV.U32 R158, RZ, RZ, R156 ;  /* 0x000000ffff9e7224 */ /* 0x000fe200078e009c */
[----:B------:R-:W-:Y:S01]  /*91d40*/  IADD3.X R56, R45, UR9, RZ, P4, !PT ;  /* 0x000000092d387c10 */ /* 0x000fe2000a7fe4ff */
        /* <DEDUP_REMOVED lines=8> */
[----:B------:R1:W-:Y:S01]  /*91dd0*/  STL.64 [R1+0x1508], R160 ;  /* 0x001508a001007387 */ /* 0x0003e20000100a00 */
[----:B------:R-:W-:Y:S01]  /*91de0*/  MOV R5, R12 ;  /* 0x0000000c00057202 */ /* 0x000fe20000000f00 */
[----:B------:R-:W-:Y:S01]  /*91df0*/  IMAD.MOV.U32 R190, RZ, RZ, R152 ;  /* 0x000000ffffbe7224 */ /* 0x000fe200078e0098 */
[----:B------:R-:W-:Y:S01]  /*91e00*/  MOV R191, R13 ;  /* 0x0000000d00bf7202 */ /* 0x000fe20000000f00 */
[----:B------:R1:W-:Y:S01]  /*91e10*/  STL.64 [R1+0x1500], R126 ;  /* 0x0015007e01007387 */ /* 0x0003e20000100a00 */
[----:B------:R-:W-:Y:S01]  /*91e20*/  IMAD.MOV.U32 R250, RZ, RZ, R151 ;  /* 0x000000fffffa7224 */ /* 0x000fe200078e0097 */
[----:B------:R-:W-:-:S02]  /*91e30*/  MOV R251, R14 ;  /* 0x0000000e00fb7202 */ /* 0x000fc40000000f00 */
[----:B------:R1:W-:Y:S01]  /*91e40*/  STL.64 [R1+0x14f8], R124 ;  /* 0x0014f87c01007387 */ /* 0x0003e20000100a00 */
        /* <DEDUP_REMOVED lines=8> */
[----:B------:R-:W-:Y:S01]  /*91ed0*/  STL.64 [R1+0x1400], R188 ;  /* 0x001400bc01007387 */ /* 0x000fe20000100a00 */
[----:B------:R-:W-:Y:S01]  /*91ee0*/  IMAD.MOV.U32 R222, RZ, RZ, R147 ;  /* 0x000000ffffde7224 */ /* 0x000fe200078e0093 */
[----:B------:R-:W-:Y:S02]  /*91ef0*/  MOV R223, R18 ;  /* 0x0000001200df7202 */ /* 0x000fe40000000f00 */
[----:B------:R1:W-:Y:S01]  /*91f00*/  STL.64 [R1+0x13f8], R4 ;  /* 0x0013f80401007387 */ /* 0x0003e20000100a00 */
        /* <DEDUP_REMOVED lines=79> */
[----:B------:R1:W-:Y:S01]  /*92400*/  LDGSTS.E [R61+0x26700], desc[UR14][R4.64], P3 ;  /* 0x26700000043d7fae */ /* 0x0003e2000992184e */
[----:B------:R-:W-:-:S03]  /*92410*/  IADD3 R75, P4, R30, UR17, RZ ;  /* 0x000000111e4b7c10 */ /* 0x000fc6000ff9e0ff */
[----:B------:R-:W-:Y:S01]  /*92420*/  LDGSTS.E [R61+0x26780], desc[UR14][R190.64], P1 ;  /* 0x26780000be3d7fae */ /* 0x000fe2000892184e */
[----:B------:R-:W-:Y:S01]  /*92430*/  IADD3.X R57, R31, UR9, RZ, P4, !PT ;  /* 0x000000091f397c10 */ /* 0x000fe2000a7fe4ff */
[----:B------:R-:W-:Y:S02]  /*92440*/  IMAD.MOV.U32 R44, RZ, RZ, R75 ;  /* 0x000000ffff2c7224 */ /* 0x000fe400078e004b */
[----:B------:R-:W-:Y:S01]  /*92450*/  LDGSTS.E [R61+0x27600], desc[UR14][R250.64], P0 ;  /* 0x27600000fa3d7fae */ /* 0x000fe2000812184e */
[----:B--2---:R-:W-:-:S03]  /*92460*/  IADD3 R74, P4, R28, UR17, RZ ;  /* 0x000000111c4a7c10 */ /* 0x004fc6000ff9e0ff */
[----:B------:R-:W-:Y:S01]  /*92470*/  LDGSTS.E [R61+0x27680], desc[UR14][R248.64], P2 ;  /* 0x27680000f83d7fae */ /* 0x000fe2000912184e */
[----:B------:R-:W-:Y:S02]  /*92480*/  IADD3.X R58, R29, UR9, RZ, P4, !PT ;  /* 0x000000091d3a7c10 */ /* 0x000fe4000a7fe4ff */
[----:B------:R-:W-:Y:S01]  /*92490*/  MOV R45, R57 ;  /* 0x00000039002d7202 */ /* 0x000fe20000000f00 */
[----:B------:R-:W-:Y:S01]  /*924a0*/  IMAD.MOV.U32 R30, RZ, RZ, R74 ;  /* 0x000000ffff1e7224 */ /* 0x000fe200078e004a */
[----:B------:R-:W-:Y:S01]  /*924b0*/  LDGSTS.E [R61+0x27700], desc[UR14][R238.64], P3 ;  /* 0x27700000ee3d7fae */ /* 0x000fe2000992184e */
[----:B---3--:R-:W-:-:S03]  /*924c0*/  IADD3 R73, P4, R22, UR17, RZ ;  /* 0x0000001116497c10 */ /* 0x008fc6000ff9e0ff */
[----:B------:R-:W-:Y:S01]  /*924d0*/  LDGSTS.E [R61+0x27780], desc[UR14][R236.64], P1 ;  /* 0x27780000ec3d7fae */ /* 0x000fe2000892184e */
[----:B------:R-:W-:Y:S02]  /*924e0*/  IADD3.X R59, R23, UR9, RZ, P4, !PT ;  /* 0x00000009173b7c10 */ /* 0x000fe4000a7fe4ff */
        /* <DEDUP_REMOVED lines=9> */
[----:B------:R-:W-:Y:S01]  /*92580*/  LDGSTS.E [R61+0x29700], desc[UR14][R114.64], P3 ;  /* 0x29700000723d7fae */ /* 0x000fe2000992184e */
[----:B----4-:R-:W-:Y:S01]  /*92590*/  IADD3 R193, P4, R20, UR17, RZ ;  /* 0x0000001114c17c10 */ /* 0x010fe2000ff9e0ff */
[----:B------:R-:W-:-:S02]  /*925a0*/  IMAD.MOV.U32 R20, RZ, RZ, R135 ;  /* 0x000000ffff147224 */ /* 0x000fc400078e0087 */
[----:B------:R-:W-:Y:S01]  /*925b0*/  LDGSTS.E [R61+0x29780], desc[UR14][R112.64], P1 ;  /* 0x29780000703d7fae */ /* 0x000fe2000892184e */
[----:B------:R-:W-:Y:S02]  /*925c0*/  IADD3.X R192, R21, UR9, RZ, P4, !PT ;  /* 0x0000000915c07c10 */ /* 0x000fe4000a7fe4ff */
[----:B------:R-:W-:Y:S01]  /*925d0*/  MOV R21, R38 ;  /* 0x0000002600157202 */ /* 0x000fe20000000f00 */
[----:B------:R-:W-:Y:S01]  /*925e0*/  IMAD.MOV.U32 R22, RZ, RZ, R193 ;  /* 0x000000ffff167224 */ /* 0x000fe200078e00c1 */
[----:B------:R-:W-:Y:S04]  /*925f0*/  LDGSTS.E [R61+0x2a600], desc[UR14][R110.64], P0 ;  /* 0x2a6000006e3d7fae */ /* 0x000fe8000812184e */
        /* <DEDUP_REMOVED lines=18> */
[----:B-1----:R-:W5:Y:S04]  /*92720*/  LDL.LU.64 R168, [R1+0x3398] ;  /* 0x0033980001a87983 */ /* 0x002f680000300a00 */
[----:B------:R-:W-:Y:S04]  /*92730*/  STL.64 [R1+0xd88], R30 ;  /* 0x000d881e01007387 */ /* 0x000fe80000100a00 */
[----:B------:R-:W5:Y:S04]  /*92740*/  LDL.LU.64 R166, [R1+0x3390] ;  /* 0x0033900001a67983 */ /* 0x000f680000300a00 */
[----:B------:R-:W-:Y:S04]  /*92750*/  STL.64 [R1+0xd80], R28 ;  /* 0x000d801c01007387 */ /* 0x000fe80000100a00 */
[----:B------:R-:W5:Y:S04]  /*92760*/  LDL.LU.64 R164, [R1+0x3388] ;  /* 0x0033880001a47983 */ /* 0x000f680000300a00 */
[----:B------:R-:W-:Y:S04]  /*92770*/  STL.64 [R1+0xd78], R22 ;  /* 0x000d781601007387 */ /* 0x000fe80000100a00 */
[----:B------:R-:W5:Y:S04]  /*92780*/  LDL.LU.64 R162, [R1+0x3380] ;  /* 0x0033800001a27983 */ /* 0x000f680000300a00 */
[----:B------:R-:W5:Y:S04]  /*92790*/  LDL.LU.64 R160, [R1+0x3378] ;  /* 0x0033780001a07983 */ /* 0x000f680000300a00 */
[----:B------:R-:W5:Y:S04]  /*927a0*/  LDL.LU.64 R126, [R1+0x3370] ;  /* 0x00337000017e7983 */ /* 0x000f680000300a00 */
[----:B------:R-:W5:Y:S04]  /*927b0*/  LDL.LU.64 R124, [R1+0x3368] ;  /* 0x00336800017c7983 */ /* 0x000f680000300a00 */
        /* <DEDUP_REMOVED lines=37> */
[----:B--2---:R-:W-:-:S02]  /*92a10*/  IADD3 R4, P4, R4, UR17, RZ ;  /* 0x0000001104047c10 */ /* 0x004fc4000ff9e0ff */
[----:B---3--:R-:W-:Y:S02]  /*92a20*/  IADD3 R17, P5, R17, UR17, RZ ;  /* 0x0000001111117c10 */ /* 0x008fe4000ffbe0ff */
[----:B----4-:R-:W-:Y:S01]  /*92a30*/  IADD3.X R5, R5, UR9, RZ, P4, !PT ;  /* 0x0000000905057c10 */ /* 0x010fe2000a7fe4ff */
[----:B------:R1:W-:Y:S01]  /*92a40*/  STL [R1+0x26f4], R4 ;  /* 0x0026f40401007387 */ /* 0x0003e20000100800 */
[----:B------:R-:W-:-:S03]  /*92a50*/  IADD3.X R18, R18, UR9, RZ, P5, !PT ;  /* 0x0000000912127c10 */ /* 0x000fc6000affe4ff */
        /* <DEDUP_REMOVED lines=31> */
[----:B------:R1:W-:Y:S04]  /*92c50*/  STL [R1+0x27f4], R6 ;  /* 0x0027f40601007387 */ /* 0x0003e80000100800 */
[----:B------:R1:W-:Y:S02]  /*92c60*/  STL [R1+0x27f0], R8 ;  /* 0x0027f00801007387 */ /* 0x0003e40000100800 */
[----:B-1----:R-:W-:Y:S01]  /*92c70*/  IMAD.MOV.U32 R4, RZ, RZ, R6 ;  /* 0x000000ffff047224 */ /* 0x002fe200078e0006 */
[----:B------:R-:W-:Y:S01]  /*92c80*/  MOV R5, R8 ;  /* 0x0000000800057202 */ /* 0x000fe20000000f00 */
[----:B------:R1:W-:Y:S04]  /*92c90*/  STL [R1+0x27fc], R7 ;  /* 0x0027fc0701007387 */ /* 0x0003e80000100800 */
[----:B------:R-:W2:Y:S01]  /*92ca0*/  LDL.LU R6, [R1+0x2904] ;  /* 0x0029040001067983 */ /* 0x000ea20000300800 */
[----:B------:R-:W-:-:S03]  /*92cb0*/  IADD3 R14, P4, R14, UR17, RZ ;  /* 0x000000110e0e7c10 */ /* 0x000fc6000ff9e0ff */
[----:B------:R1:W-:Y:S04]  /*92cc0*/  STL [R1+0x27f8], R9 ;  /* 0x0027f80901007387 */ /* 0x0003e80000100800 */
[----:B------:R1:W-:Y:S04]  /*92cd0*/  LDGSTS.E [R63+0x21800], desc[UR14][R4.64], P0 ;  /* 0x21800000043f7fae */ /* 0x0003e8000812184e */
[----:B------:R-:W2:Y:S01]  /*92ce0*/  LDL.LU R8, [R1+0x290c] ;  /* 0x00290c0001087983 */ /* 0x000ea20000300800 */
[----:B------:R-:W-:Y:S01]  /*92cf0*/  IADD3 R3, P5, R3, UR17, RZ ;  /* 0x0000001103037c10 */ /* 0x000fe2000ffbe0ff */
[----:B-1----:R-:W-:-:S02]  /*92d00*/  IMAD.MOV.U32 R4, RZ, RZ, R7 ;  /* 0x000000ffff047224 */ /* 0x002fc400078e0007 */
[----:B------:R-:W2:Y:S01]  /*92d10*/  LDL.LU R7, [R1+0x2900] ;  /* 0x0029000001077983 */ /* 0x000ea20000300800 */
[----:B------:R-:W-:-:S03]  /*92d20*/  MOV R5, R9 ;  /* 0x0000000900057202 */ /* 0x000fc60000000f00 */
[----:B------:R-:W2:Y:S04]  /*92d30*/  LDL.LU R9, [R1+0x2908] ;  /* 0x0029080001097983 */ /* 0x000ea80000300800 */
[----:B------:R-:W-:Y:S04]  /*92d40*/  STL [R1+0x2804], R14 ;  /* 0x0028040e01007387 */ /* 0x000fe80000100800 */
[----:B------:R1:W-:Y:S02]  /*92d50*/  LDGSTS.E [R63+0x21880], desc[UR14][R4.64], P2 ;  /* 0x21880000043f7fae */ /* 0x0003e4000912184e */
[----:B-1----:R-:W-:Y:S01]  /*92d60*/  IMAD.MOV.U32 R4, RZ, RZ, R14 ;  /* 0x000000ffff047224 */ /* 0x002fe200078e000e */
[----:B---3--:R-:W-:-:S04]  /*92d70*/  IADD3.X R16, R16, UR9, RZ, P4, !PT ;  /* 0x0000000910107c10 */ /* 0x008fc8000a7fe4ff */
[----:B------:R-:W-:Y:S01]  /*92d80*/  MOV R5, R16 ;  /* 0x0000001000057202 */ /* 0x000fe20000000f00 */
[----:B------:R1:W-:Y:S01]  /*92d90*/  STL [R1+0x2800], R16 ;  /* 0x0028001001007387 */ /* 0x0003e20000100800 */
[----:B----4-:R-:W-:-:S03]  /*92da0*/  IADD3.X R15, R15, UR9, RZ, P5, !PT ;  /* 0x000000090f0f7c10 */ /* 0x010fc6000affe4ff */
[----:B------:R-:W-:Y:S04]  /*92db0*/  STL [R1+0x280c], R3 ;  /* 0x00280c0301007387 */ /* 0x000fe80000100800 */
[----:B------:R3:W-:Y:S04]  /*92dc0*/  LDGSTS.E [R63+0x21900], desc[UR14][R4.64], P3 ;  /* 0x21900000043f7fae */ /* 0x0007e8000992184e */
[----:B-1----:R-:W4:Y:S04]  /*92dd0*/  LDL.LU R16, [R1+0x29f4] ;  /* 0x0029f40001107983 */ /* 0x002f280000300800 */
[----:B------:R1:W-:Y:S04]  /*92de0*/  STL [R1+0x2808], R15 ;  /* 0x0028080f01007387 */ /* 0x0003e80000100800 */
[----:B------:R-:W4:Y:S04]  /*92df0*/  LDL.LU R14, [R1+0x29fc] ;  /* 0x0029fc00010e7983 */ /* 0x000f280000300800 */
[----:B------:R-:W4:Y:S01]  /*92e00*/  LDL.LU R17, [R1+0x29f0] ;  /* 0x0029f00001117983 */ /* 0x000f220000300800 */
[----:B---3--:R-:W-:-:S03]  /*92e10*/  MOV R5, R15 ;  /* 0x0000000f00057202 */ /* 0x008fc60000000f00 */
[----:B-1----:R-:W3:Y:S01]  /*92e20*/  LDL.LU R15, [R1+0x29f8] ;  /* 0x0029f800010f7983 */ /* 0x002ee20000300800 */
[----:B------:R-:W-:-:S03]  /*92e30*/  IMAD.MOV.U32 R4, RZ, RZ, R3 ;  /* 0x000000ffff047224 */ /* 0x000fc600078e0003 */
[----:B------:R-:W3:Y:S04]  /*92e40*/  LDL.LU R23, [R1+0x2a04] ;  /* 0x002a040001177983 */ /* 0x000ee80000300800 */
[----:B------:R-:W3:Y:S01]  /*92e50*/  LDL.LU R3, [R1+0x2a0c] ;  /* 0x002a0c0001037983 */ /* 0x000ee20000300800 */
[----:B--2---:R-:W-:-:S03]  /*92e60*/  IADD3 R12, P4, R12, UR17, RZ ;  /* 0x000000110c0c7c10 */ /* 0x004fc6000ff9e0ff */
[----:B------:R1:W-:Y:S04]  /*92e70*/  LDGSTS.E [R63+0x21980], desc[UR14][R4.64], P1 ;  /* 0x21980000043f7fae */ /* 0x0003e8000892184e */
[----:B------:R-:W-:Y:S01]  /*92e80*/  STL [R1+0x28f4], R12 ;  /* 0x0028f40c01007387 */ /* 0x000fe20000100800 */
[----:B------:R-:W-:Y:S02]  /*92e90*/  IADD3 R10, P5, R10, UR17, RZ ;  /* 0x000000110a0a7c10 */ /* 0x000fe4000ffbe0ff */
[----:B------:R-:W-:-:S05]  /*92ea0*/  IADD3.X R13, R13, UR9, RZ, P4, !PT ;  /* 0x000000090d0d7c10 */ /* 0x000fca000a7fe4ff */
[----:B------:R-:W-:Y:S01]  /*92eb0*/  STL [R1+0x28f0], R13 ;  /* 0x0028f00d01007387 */ /* 0x000fe20000100800 */
[----:B------:R-:W-:-:S03]  /*92ec0*/  IADD3.X R11, R11, UR9, RZ, P5, !PT ;  /* 0x000000090b0b7c10 */ /* 0x000fc6000affe4ff */
[----:B------:R-:W-:Y:S04]  /*92ed0*/  STL [R1+0x28fc], R10 ;  /* 0x0028fc0a01007387 */ /* 0x000fe80000100800 */
[----:B------:R-:W2:Y:S04]  /*92ee0*/  LDL.LU R24, [R1+0x2a00] ;  /* 0x002a000001187983 */ /* 0x000ea80000300800 */
[----:B------:R-:W-:Y:S04]  /*92ef0*/  STL [R1+0x28f8], R11 ;  /* 0x0028f80b01007387 */ /* 0x000fe80000100800 */
[----:B------:R-:W2:Y:S04]  /*92f00*/  LDL.LU R22, [R1+0x2a08] ;  /* 0x002a080001167983 */ /* 0x000ea80000300800 */
[----:B------:R-:W2:Y:S01]  /*92f10*/  LDL.LU.64 R20, [R1+0x15e8] ;  /* 0x0015e80001147983 */ /* 0x000ea20000300a00 */
[----:B-1----:R-:W-:Y:S01]  /*92f20*/  IMAD.MOV.U32 R4, RZ, RZ, R12 ;  /* 0x000000ffff047224 */ /* 0x002fe200078e000c */
[----:B------:R-:W-:-:S02]  /*92f30*/  MOV R5, R13 ;  /* 0x0000000d00057202 */ /* 0x000fc40000000f00 */
[----:B------:R-:W-:-:S03]  /*92f40*/  IADD3 R6, P4, R6, UR17, RZ ;  /* 0x0000001106067c10 */ /* 0x000fc6000ff9e0ff */
[----:B------:R1:W-:Y:S01]  /*92f50*/  LDGSTS.E [R63+0x22800], desc[UR14][R4.64], P0 ;  /* 0x22800000043f7fae */ /* 0x0003e2000812184e */
[----:B------:R-:W-:-:S03]  /*92f60*/  IADD3 R8, P5, R8, UR17, RZ ;  /* 0x0000001108087c10 */ /* 0x000fc6000ffbe0ff */
[----:B------:R-:W-:Y:S01]  /*92f70*/  STL [R1+0x2904], R6 ;  /* 0x0029040601007387 */ /* 0x000fe20000100800 */
[----:B-1----:R-:W-:Y:S01]  /*92f80*/  IMAD.MOV.U32 R4, RZ, RZ, R10 ;  /* 0x000000ffff047224 */ /* 0x002fe200078e000a */
[----:B------:R-:W-:Y:S02]  /*92f90*/  MOV R5, R11 ;  /* 0x0000000b00057202 */ /* 0x000fe40000000f00 */
[----:B------:R-:W-:-:S03]  /*92fa0*/  IADD3.X R7, R7, UR9, RZ, P4, !PT ;  /* 0x0000000907077c10 */ /* 0x000fc6000a7fe4ff */
[----:B------:R1:W-:Y:S01]  /*92fb0*/  LDGSTS.E [R63+0x22880], desc[UR14][R4.64], P2 ;  /* 0x22880000043f7fae */ /* 0x0003e2000912184e */
[----:B------:R-:W-:-:S03]  /*92fc0*/  IADD3.X R9, R9, UR9, RZ, P5, !PT ;  /* 0x0000000909097c10 */ /* 0x000fc6000affe4ff */
[----:B------:R1:W-:Y:S04]  /*92fd0*/  STL [R1+0x2900], R7 ;  /* 0x0029000701007387 */ /* 0x0003e80000100800 */
[----:B------:R-:W-:Y:S01]  /*92fe0*/  STL [R1+0x290c], R8 ;  /* 0x00290c0801007387 */ /* 0x000fe20000100800 */
[----:B-1----:R-:W-:Y:S01]  /*92ff0*/  IMAD.MOV.U32 R4, RZ, RZ, R6 ;  /* 0x000000ffff047224 */ /* 0x002fe200078e0006 */
[----:B------:R-:W-:Y:S02]  /*93000*/  MOV R5, R7 ;  /* 0x0000000700057202 */ /* 0x000fe40000000f00 */
[----:B------:R-:W2:Y:S04]  /*93010*/  LDL.LU.64 R6, [R1+0x15e0] ;  /* 0x0015e00001067983 */ /* 0x000ea80000300a00 */
[----:B------:R1:W-:Y:S04]  /*93020*/  LDGSTS.E [R63+0x22900], desc[UR14][R4.64], P3 ;  /* 0x22900000043f7fae */ /* 0x0003e8000992184e */
[----:B------:R1:W-:Y:S02]  /*93030*/  STL [R1+0x2908], R9 ;  /* 0x0029080901007387 */ /* 0x0003e40000100800 */
[----:B-1----:R-:W-:Y:S01]  /*93040*/  IMAD.MOV.U32 R4, RZ, RZ, R8 ;  /* 0x000000ffff047224 */ /* 0x002fe200078e0008 */
[----:B------:R-:W-:-:S02]  /*93050*/  MOV R5, R9 ;  /* 0x0000000900057202 */ /* 0x000fc40000000f00 */
[----:B------:R-:W2:Y:S04]  /*93060*/  LDL.LU.64 R8, [R1+0x15d8] ;  /* 0x0015d80001087983 */ /* 0x000ea80000300a00 */
[----:B------:R-:W2:Y:S04]  /*93070*/  LDL.LU.64 R10, [R1+0x15d0] ;  /* 0x0015d000010a7983 */ /* 0x000ea80000300a00 */
[----:B------:R1:W-:Y:S04]  /*93080*/  LDGSTS.E [R63+0x22980], desc[UR14][R4.64], P1 ;  /* 0x22980000043f7fae */ /* 0x0003e8000892184e */
[----:B------:R-:W2:Y:S01]  /*93090*/  LDL.LU.64 R12, [R1+0x14e8] ;  /* 0x0014e800010c7983 */ /* 0x000ea20000300a00 */
[----:B----4-:R-:W-:-:S05]  /*930a0*/  IADD3 R16, P4, R16, UR17, RZ ;  /* 0x0000001110107c10 */ /* 0x010fca000ff9e0ff */
[----:B-1----:R-:W-:Y:S01]  /*930b0*/  IMAD.MOV.U32 R4, RZ, RZ, R16 ;  /* 0x000000ffff047224 */ /* 0x002fe200078e0010 */
[----:B------:R-:W-:Y:S02]  /*930c0*/  IADD3 R14, P5, R14, UR17, RZ ;  /* 0x000000110e0e7c10 */ /* 0x000fe4000ffbe0ff */
[----:B------:R-:W-:Y:S01]  /*930d0*/  IADD3.X R17, R17, UR9, RZ, P4, !PT ;  /* 0x0000000911117c10 */ /* 0x000fe2000a7fe4ff */
[----:B------:R-:W-:Y:S03]  /*930e0*/  STL [R1+0x29f4], R16 ;  /* 0x0029f41001007387 */ /* 0x000fe60000100800 */
[----:B------:R-:W-:Y:S02]  /*930f0*/  MOV R5, R17 ;  /* 0x0000001100057202 */ /* 0x000fe40000000f00 */
[----:B---3--:R-:W-:Y:S01]  /*93100*/  IADD3.X R15, R15, UR9, RZ, P5, !PT ;  /* 0x000000090f0f7c10 */ /* 0x008fe2000affe4ff */
[----:B------:R-:W-:Y:S04]  /*93110*/  STL [R1+0x29f0], R17 ;  /* 0x0029f01101007387 */ /* 0x000fe80000100800 */
[----:B------:R-:W-:Y:S04]  /*93120*/  STL [R1+0x29fc], R14 ;  /* 0x0029fc0e01007387 */ /* 0x000fe80000100800 */
[----:B------:R1:W-:Y:S04]  /*93130*/  LDGSTS.E [R63+0x23800], desc[UR14][R4.64], P0 ;  /* 0x23800000043f7fae */ /* 0x0003e8000812184e */
[----:B------:R3:W-:Y:S01]  /*93140*/  STL [R1+0x29f8], R15 ;  /* 0x0029f80f01007387 */ /* 0x0007e20000100800 */
[----:B------:R-:W-:Y:S01]  /*93150*/  IADD3 R23, P4, R23, UR17, RZ ;  /* 0x0000001117177c10 */ /* 0x000fe2000ff9e0ff */
[----:B-1----:R-:W-:Y:S01]  /*93160*/  IMAD.MOV.U32 R4, RZ, RZ, R14 ;  /* 0x000000ffff047224 */ /* 0x002fe200078e000e */
[----:B------:R-:W-:-:S02]  /*93170*/  MOV R5, R15 ;  /* 0x0000000f00057202 */ /* 0x000fc40000000f00 */
[----:B---3--:R-:W3:Y:S04]  /*93180*/  LDL.LU.64 R14, [R1+0x14e0] ;  /* 0x0014e000010e7983 */ /* 0x008ee80000300a00 */
[----:B------:R-:W4:Y:S01]  /*93190*/  LDL.LU.64 R16, [R1+0x14d8] ;  /* 0x0014d80001107983 */ /* 0x000f220000300a00 */
[----:B------:R-:W-:-:S03]  /*931a0*/  IADD3 R3, P5, R3, UR17, RZ ;  /* 0x0000001103037c10 */ /* 0x000fc6000ffbe0ff */
[----:B------:R-:W4:Y:S04]  /*931b0*/  LDL.LU.64 R18, [R1+0x14d0] ;  /* 0x0014d00001127983 */ /* 0x000f280000300a00 */
[----:B------:R1:W-:Y:S04]  /*931c0*/  LDGSTS.E [R63+0x23880], desc[UR14][R4.64], P2 ;  /* 0x23880000043f7fae */ /* 0x0003e8000912184e */
[----:B------:R-:W-:Y:S01]  /*931d0*/  STL [R1+0x2a04], R23 ;  /* 0x002a041701007387 */ /* 0x000fe20000100800 */
[----:B--2---:R-:W-:Y:S01]  /*931e0*/  IADD3.X R24, R24, UR9, RZ, P4, !PT ;  /* 0x0000000918187c10 */ /* 0x004fe2000a7fe4ff */
[----:B-1----:R-:W-:-:S03]  /*931f0*/  IMAD.MOV.U32 R4, RZ, RZ, R23 ;  /* 0x000000ffff047224 */ /* 0x002fc600078e0017 */
[----:B------:R-:W-:Y:S01]  /*93200*/  MOV R5, R24 ;  /* 0x0000001800057202 */ /* 0x000fe20000000f00 */
[----:B------:R1:W-:Y:S01]  /*93210*/  STL [R1+0x2a00], R24 ;  /* 0x002a001801007387 */ /* 0x0003e20000100800 */
[----:B------:R-:W-:-:S03]  /*93220*/  IADD3.X R22, R22, UR9, RZ, P5, !PT ;  /* 0x0000000916167c10 */ /* 0x000fc6000affe4ff */
[----:B------:R2:W-:Y:S04]  /*93230*/  STL [R1+0x2a0c], R3 ;  /* 0x002a0c0301007387 */ /* 0x0005e80000100800 */
[----:B------:R2:W-:Y:S04]  /*93240*/  LDGSTS.E [R63+0x23900], desc[UR14][R4.64], P3 ;  /* 0x23900000043f7fae */ /* 0x0005e8000992184e */
[----:B-1----:R-:W4:Y:S04]  /*93250*/  LDL.LU.64 R24, [R1+0x13e8] ;  /* 0x0013e80001187983 */ /* 0x002f280000300a00 */
[----:B------:R1:W-:Y:S01]  /*93260*/  STL [R1+0x2a08], R22 ;  /* 0x002a081601007387 */ /* 0x0003e20000100800 */
[----:B--2---:R-:W-:Y:S01]  /*93270*/  IMAD.MOV.U32 R4, RZ, RZ, R3 ;  /* 0x000000ffff047224 */ /* 0x004fe200078e0003 */
[----:B------:R-:W-:-:S02]  /*93280*/  MOV R5, R22 ;  /* 0x0000001600057202 */ /* 0x000fc40000000f00 */
[----:B------:R-:W-:Y:S01]  /*93290*/  IADD3 R3, P4, R20, UR17, RZ ;  /* 0x0000001114037c10 */ /* 0x000fe2000ff9e0ff */
[----:B-1----:R-:W2:Y:S04]  /*932a0*/  LDL.LU.64 R22, [R1+0x13e0] ;  /* 0x0013e00001167983 */ /* 0x002ea80000300a00 */
[----:B------:R1:W-:Y:S02]  /*932b0*/  LDGSTS.E [R63+0x23980], desc[UR14][R4.64], P1 ;  /* 0x23980000043f7fae */ /* 0x0003e4000892184e */
[----:B-1----:R-:W-:Y:S02]  /*932c0*/  IADD3.X R4, R21, UR9, RZ, P4, !PT ;  /* 0x0000000915047c10 */ /* 0x002fe4000a7fe4ff */
[----:B------:R-:W2:Y:S04]  /*932d0*/  LDL.LU.64 R20, [R1+0x13d8] ;  /* 0x0013d80001147983 */ /* 0x000ea80000300a00 */
[----:B------:R-:W2:Y:S01]  /*932e0*/  LDL.LU.64 R34, [R1+0x13d0] ;  /* 0x0013d00001227983 */ /* 0x000ea20000300a00 */
[----:B------:R-:W-:-:S03]  /*932f0*/  IADD3 R5, P4, R6, UR17, RZ ;  /* 0x0000001106057c10 */ /* 0x000fc6000ff9e0ff */
[----:B------:R-:W2:Y:S01]  /*93300*/  LDL.LU.64 R36, [R1+0x12e8] ;  /* 0x0012e80001247983 */ /* 0x000ea20000300a00 */
[----:B------:R-:W-:-:S03]  /*93310*/  IADD3.X R6, R7, UR9, RZ, P4, !PT ;  /* 0x0000000907067c10 */ /* 0x000fc6000a7fe4ff */
[----:B------:R-:W2:Y:S04]  /*93320*/  LDL.LU.64 R38, [R1+0x12e0] ;  /* 0x0012e00001267983 */ /* 0x000ea80000300a00 */
[----:B------:R-:W2:Y:S04]  /*93330*/  LDL.LU.64 R40, [R1+0x12d8] ;  /* 0x0012d80001287983 */ /* 0x000ea80000300a00 */
[----:B------:R-:W2:Y:S01]  /*93340*/  LDL.LU.64 R42, [R1+0x12d0] ;  /* 0x0012d000012a7983 */ /* 0x000ea20000300a00 */
[----:B------:R-:W-:-:S03]  /*93350*/  IADD3 R7, P4, R8, UR17, RZ ;  /* 0x0000001108077c10 */ /* 0x000fc6000ff9e0ff */
[----:B------:R-:W2:Y:S01]  /*93360*/  LDL.LU.64 R44, [R1+0x11e8] ;  /* 0x0011e800012c7983 */ /* 0x000ea20000300a00 */
[----:B------:R-:W-:Y:S02]  /*93370*/  IADD3.X R8, R9, UR9, RZ, P4, !PT ;  /* 0x0000000909087c10 */ /* 0x000fe4000a7fe4ff */
[----:B------:R-:W-:Y:S01]  /*93380*/  IADD3 R9, P4, R10, UR17, RZ ;  /* 0x000000110a097c10 */ /* 0x000fe2000ff9e0ff */
[----:B------:R-:W2:Y:S03]  /*93390*/  LDL.LU.64 R50, [R1+0x11e0] ;  /* 0x0011e00001327983 */ /* 0x000ea60000300a00 */
[----:B------:R-:W-:Y:S01]  /*933a0*/  IADD3.X R10, R11, UR9, RZ, P4, !PT ;  /* 0x000000090b0a7c10 */ /* 0x000fe2000a7fe4ff */
[----:B------:R-:W2:Y:S01]  /*933b0*/  LDL.LU.64 R30, [R1+0x11d8] ;  /* 0x0011d800011e7983 */ /* 0x000ea20000300a00 */
[----:B------:R-:W-:-:S03]  /*933c0*/  IADD3 R11, P4, R12, UR17, RZ ;  /* 0x000000110c0b7c10 */ /* 0x000fc6000ff9e0ff */
[----:B------:R-:W2:Y:S01]  /*933d0*/  LDL.LU.64 R28, [R1+0x11d0] ;  /* 0x0011d000011c7983 */ /* 0x000ea20000300a00 */
[----:B------:R-:W-:-:S03]  /*933e0*/  IADD3.X R12, R13, UR9, RZ, P4, !PT ;  /* 0x000000090d0c7c10 */ /* 0x000fc6000a7fe4ff */
[----:B------:R-:W2:Y:S01]  /*933f0*/  LDL.LU.64 R56, [R1+0x10e8] ;  /* 0x0010e80001387983 */ /* 0x000ea20000300a00 */
[----:B---3--:R-:W-:-:S04]  /*93400*/  IADD3 R13, P4, R14, UR17, RZ ;  /* 0x000000110e0d7c10 */ /* 0x008fc8000ff9e0ff */
[----:B------:R-:W-:Y:S02]  /*93410*/  IADD3.X R14, R15, UR9, RZ, P4, !PT ;  /* 0x000000090f0e7c10 */ /* 0x000fe4000a7fe4ff */
[----:B----4-:R-:W-:-:S04]  /*93420*/  IADD3 R15, P4, R16, UR17, RZ ;  /* 0x00000011100f7c10 */ /* 0x010fc8000ff9e0ff */
[----:B------:R-:W-:Y:S02]  /*93430*/  IADD3.X R16, R17, UR9, RZ, P4, !PT ;  /* 0x0000000911107c10 */ /* 0x000fe4000a7fe4ff */
[----:B------:R-:W-:-:S04]  /*93440*/  IADD3 R17, P4, R18, UR17, RZ ;  /* 0x0000001112117c10 */ /* 0x000fc8000ff9e0ff */
[----:B------:R-:W-:Y:S02]  /*93450*/  IADD3.X R18, R19, UR9, RZ, P4, !PT ;  /* 0x0000000913127c10 */ /* 0x000fe4000a7fe4ff */
[----:B------:R-:W-:-:S04]  /*93460*/  IADD3 R19, P4, R24, UR17, RZ ;  /* 0x0000001118137c10 */ /* 0x000fc8000ff9e0ff */
[----:B------:R-:W-:Y:S02]  /*93470*/  IADD3.X R24, R25, UR9, RZ, P4, !PT ;  /* 0x0000000919187c10 */ /* 0x000fe4000a7fe4ff */
[----:B--2---:R-:W-:-:S04]  /*93480*/  IADD3 R25, P4, R22, UR17, RZ ;  /* 0x0000001116197c10 */ /* 0x004fc8000ff9e0ff */
[----:B------:R-:W-:Y:S02]  /*93490*/  IADD3.X R26, R23, UR9, RZ, P4, !PT ;  /* 0x00000009171a7c10 */ /* 0x000fe4000a7fe4ff */
[----:B------:R-:W2:Y:S01]  /*934a0*/  LDL.LU.64 R22, [R1+0x10e0] ;  /* 0x0010e00001167983 */ /* 0x000ea20000300a00 */
[----:B------:R-:W-:-:S04]  /*934b0*/  IADD3 R27, P4, R20, UR17, RZ ;  /* 0x00000011141b7c10 */ /* 0x000fc8000ff9e0ff */
[----:B------:R-:W-:Y:S02]  /*934c0*/  IADD3.X R32, R21, UR9, RZ, P4, !PT ;  /* 0x0000000915207c10 */ /* 0x000fe4000a7fe4ff */
[----:B------:R-:W3:Y:S01]  /*934d0*/  LDL.LU.64 R20, [R1+0x10d8] ;  /* 0x0010d80001147983 */ /* 0x000ee20000300a00 */
        /* <DEDUP_REMOVED lines=21> */
[----:B------:R-:W-:Y:S01]  /*93630*/  IADD3 R53, P4, R28, UR17, RZ ;  /* 0x000000111c357c10 */ /* 0x000fe2000ff9e0ff */
[----:B------:R-:W4:Y:S03]  /*93640*/  LDL.LU.64 R30, [R1+0xd20] ;  /* 0x000d2000011e7983 */ /* 0x000f260000300a00 */
[----:B------:R-:W-:Y:S02]  /*93650*/  IADD3.X R54, R29, UR9, RZ, P4, !PT ;  /* 0x000000091d367c10 */ /* 0x000fe4000a7fe4ff */
[----:B------:R-:W-:Y:S01]  /*93660*/  IADD3 R55, P4, R56, UR17, RZ ;  /* 0x0000001138377c10 */ /* 0x000fe2000ff9e0ff */
[----:B------:R-:W4:Y:S03]  /*93670*/  LDL.LU.64 R28, [R1+0xd18] ;  /* 0x000d1800011c7983 */ /* 0x000f260000300a00 */
[----:B------:R-:W-:-:S02]  /*93680*/  IADD3.X R56, R57, UR9, RZ, P4, !PT ;  /* 0x0000000939387c10 */ /* 0x000fc4000a7fe4ff */
[----:B--2---:R-:W-:-:S04]  /*93690*/  IADD3 R57, P4, R22, UR17, RZ ;  /* 0x0000001116397c10 */ /* 0x004fc8000ff9e0ff */
[----:B------:R-:W-:Y:S02]  /*936a0*/  IADD3.X R58, R23, UR9, RZ, P4, !PT ;  /* 0x00000009173a7c10 */ /* 0x000fe4000a7fe4ff */
[----:B------:R-:W2:Y:S01]  /*936b0*/  LDL.LU.64 R22, [R1+0xd10] ;  /* 0x000d100001167983 */ /* 0x000ea20000300a00 */
[----:B---3--:R-:W-:-:S04]  /*936c0*/  IADD3 R59, P4, R20, UR17, RZ ;  /* 0x00000011143b7c10 */ /* 0x008fc8000ff9e0ff */
        /* <DEDUP_REMOVED lines=8> */
[----:B----4-:R-:W-:-:S03]  /*93750*/  IADD3 R61, P4, R68, UR17, RZ ;  /* 0x00000011443d7c10 */ /* 0x010fc6000ff9e0ff */
[----:B------:R-:W4:Y:S01]  /*93760*/  LDL.LU.64 R70, [R1+0xcd8] ;  /* 0x000cd80001467983 */ /* 0x000f220000300a00 */
[----:B------:R-:W-:Y:S02]  /*93770*/  IADD3.X R62, R69, UR9, RZ, P4, !PT ;  /* 0x00000009453e7c10 */ /* 0x000fe4000a7fe4ff */
[----:B------:R-:W-:Y:S01]  /*93780*/  IADD3 R73, P4, R66, UR17, RZ ;  /* 0x0000001142497c10 */ /* 0x000fe2000ff9e0ff */
[----:B------:R-:W4:Y:S03]  /*93790*/  LDL.LU.64 R68, [R1+0xcd0] ;  /* 0x000cd00001447983 */ /* 0x000f260000300a00 */
[----:B------:R-:W-:Y:S02]  /*937a0*/  IADD3.X R74, R67, UR9, RZ, P4, !PT ;  /* 0x00000009434a7c10 */ /* 0x000fe4000a7fe4ff */
[----:B------:R-:W-:Y:S01]  /*937b0*/  IADD3 R75, P4, R64, UR17, RZ ;  /* 0x00000011404b7c10 */ /* 0x000fe2000ff9e0ff */
[----:B------:R-:W4:Y:S03]  /*937c0*/  LDL.LU.64 R66, [R1+0xcc8] ;  /* 0x000cc80001427983 */ /* 0x000f260000300a00 */
[----:B------:R-:W-:-:S02]  /*937d0*/  IADD3.X R76, R65, UR9, RZ, P4, !PT ;  /* 0x00000009414c7c10 */ /* 0x000fc4000a7fe4ff */
        /* <DEDUP_REMOVED lines=31> */
[----:B----4-:R-:W-:-:S04]  /*939d0*/  IADD3 R145, P4, R70, UR17, RZ ;  /* 0x0000001146917c10 */ /* 0x010fc8000ff9e0ff */
[----:B------:R-:W-:Y:S02]  /*939e0*/  IADD3.X R146, R71, UR9, RZ, P4, !PT ;  /* 0x0000000947927c10 */ /* 0x000fe4000a7fe4ff */
[----:B------:R-:W-:-:S04]  /*939f0*/  IADD3 R147, P4, R68, UR17, RZ ;  /* 0x0000001144937c10 */ /* 0x000fc8000ff9e0ff */
[----:B------:R-:W-:Y:S02]  /*93a00*/  IADD3.X R148, R69, UR9, RZ, P4, !PT ;  /* 0x0000000945947c10 */ /* 0x000fe4000a7fe4ff */
[----:B------:R-:W-:-:S04]  /*93a10*/  IADD3 R149, P4, R66, UR17, RZ ;  /* 0x0000001142957c10 */ /* 0x000fc8000ff9e0ff */
[----:B------:R-:W-:Y:S02]  /*93a20*/  IADD3.X R150, R67, UR9, RZ, P4, !PT ;  /* 0x0000000943967c10 */ /* 0x000fe4000a7fe4ff */
[----:B------:R-:W-:Y:S01]  /*93a30*/  IADD3 R151, P4, R64, UR17, RZ ;  /* 0x0000001140977c10 */ /* 0x000fe2000ff9e0ff */
[----:B------:R-:W-:Y:S01]  /*93a40*/  IMAD.MOV.U32 R122, RZ, RZ, R3 ;  /* 0x000000ffff7a7224 */ /* 0x000fe200078e0003 */
[----:B------:R-:W-:Y:S01]  /*93a50*/  MOV R123, R4 ;  /* 0x00000004007b7202 */ /* 0x000fe20000000f00 */
[----:B------:R-:W-:Y:S01]  /*93a60*/  IMAD.MOV.U32 R120, RZ, RZ, R5 ;  /* 0x000000ffff787224 */ /* 0x000fe200078e0005 */
[----:B------:R-:W-:Y:S01]  /*93a70*/  IADD3.X R152, R65, UR9, RZ, P4, !PT ;  /* 0x0000000941987c10 */ /* 0x000fe2000a7fe4ff */
[----:B------:R-:W-:Y:S01]  /*93a80*/  IMAD.MOV.U32 R118, RZ, RZ, R7 ;  /* 0x000000ffff767224 */ /* 0x000fe200078e0007 */
[----:B------:R-:W-:Y:S01]  /*93a90*/  MOV R121, R6 ;  /* 0x0000000600797202 */ /* 0x000fe20000000f00 */
[----:B------:R-:W-:Y:S01]  /*93aa0*/  IMAD.MOV.U32 R116, RZ, RZ, R9 ;  /* 0x000000ffff747224 */ /* 0x000fe200078e0009 */
[----:B------:R-:W-:-:S02]  /*93ab0*/  IADD3 R153, P4, R46, UR17, RZ ;  /* 0x000000112e997c10 */ /* 0x000fc4000ff9e0ff */
[----:B------:R-:W-:Y:S01]  /*93ac0*/  MOV R119, R8 ;  /* 0x0000000800777202 */ /* 0x000fe20000000f00 */
[----:B------:R-:W-:Y:S01]  /*93ad0*/  IMAD.MOV.U32 R114, RZ, RZ, R11 ;  /* 0x000000ffff727224 */ /* 0x000fe200078e000b */
[----:B------:R-:W-:Y:S01]  /*93ae0*/  MOV R117, R10 ;  /* 0x0000000a00757202 */ /* 0x000fe20000000f00 */
[----:B------:R1:W-:Y:S01]  /*93af0*/  STL.64 [R1+0x15e8], R122 ;  /* 0x0015e87a01007387 */ /* 0x0003e20000100a00 */
[----:B------:R-:W-:Y:S01]  /*93b00*/  MOV R115, R12 ;  /* 0x0000000c00737202 */ /* 0x000fe20000000f00 */
[----:B------:R-:W-:Y:S01]  /*93b10*/  IMAD.MOV.U32 R112, RZ, RZ, R13 ;  /* 0x000000ffff707224 */ /* 0x000fe200078e000d */
[----:B------:R-:W-:Y:S01]  /*93b20*/  MOV R113, R14 ;  /* 0x0000000e00717202 */ /* 0x000fe20000000f00 */
[----:B------:R4:W-:Y:S01]  /*93b30*/  STL.64 [R1+0x15e0], R120 ;  /* 0x0015e07801007387 */ /* 0x0009e20000100a00 */
[----:B------:R-:W-:Y:S01]  /*93b40*/  IADD3.X R154, R47, UR9, RZ, P4, !PT ;  /* 0x000000092f9a7c10 */ /* 0x000fe2000a7fe4ff */
[----:B------:R-:W-:Y:S01]  /*93b50*/  IMAD.MOV.U32 R110, RZ, RZ, R15 ;  /* 0x000000ffff6e7224 */ /* 0x000fe200078e000f */
[----:B------:R-:W-:Y:S01]  /*93b60*/  MOV R111, R16 ;  /* 0x00000010006f7202 */ /* 0x000fe20000000f00 */
[----:B------:R4:W-:Y:S01]  /*93b70*/  STL.64 [R1+0x15d8], R118 ;  /* 0x0015d87601007387 */ /* 0x0009e20000100a00 */
[----:B------:R-:W-:Y:S01]  /*93b80*/  IADD3 R155, P4, R44, UR17, RZ ;  /* 0x000000112c9b7c10 */ /* 0x000fe2000ff9e0ff */
        /* <DEDUP_REMOVED lines=11> */
[----:B------:R-:W-:Y:S01]  /*93c40*/  MOV R101, R34 ;  /* 0x0000002200657202 */ /* 0x000fe20000000f00 */
[----:B------:R-:W-:Y:S01]  /*93c50*/  IMAD.MOV.U32 R100, RZ, RZ, R33 ;  /* 0x000000ffff647224 */ /* 0x000fe200078e0021 */
[----:B------:R-:W-:Y:S01]  /*93c60*/  IADD3.X R156, R45, UR9, RZ, P4, !PT ;  /* 0x000000092d9c7c10 */ /* 0x000fe2000a7fe4ff */
[----:B------:R4:W-:Y:S01]  /*93c70*/  STL.64 [R1+0x14d8], R110 ;  /* 0x0014d86e01007387 */ /* 0x0009e20000100a00 */
[----:B------:R-:W-:Y:S01]  /*93c80*/  IMAD.MOV.U32 R34, RZ, RZ, R35 ;  /* 0x000000ffff227224 */ /* 0x000fe200078e0023 */
[----:B------:R-:W-:Y:S01]  /*93c90*/  IADD3 R157, P4, R30, UR17, RZ ;  /* 0x000000111e9d7c10 */ /* 0x000fe2000ff9e0ff */
        /* <DEDUP_REMOVED lines=27> */
[----:B------:R-:W-:Y:S01]  /*93e50*/  IADD3.X R188, R29, UR9, RZ, P4, !PT ;  /* 0x000000091dbc7c10 */ /* 0x000fe2000a7fe4ff */
[----:B------:R-:W-:Y:S01]  /*93e60*/  IMAD.MOV.U32 R8, RZ, RZ, R57 ;  /* 0x000000ffff087224 */ /* 0x000fe200078e0039 */
[----:B------:R-:W-:Y:S01]  /*93e70*/  MOV R9, R58 ;  /* 0x0000003a00097202 */ /* 0x000fe20000000f00 */
        /* <DEDUP_REMOVED lines=55> */
[----:B------:R-:W-:Y:S01]  /*941f0*/  LDGSTS.E [R63+0x24800], desc[UR14][R122.64], P0 ;  /* 0x248000007a3f7fae */ /* 0x000fe2000812184e */
[----:B------:R-:W-:Y:S01]  /*94200*/  IMAD.MOV.U32 R64, RZ, RZ, R153 ;  /* 0x000000ffff407224 */ /* 0x000fe200078e0099 */
[----:B------:R-:W-:Y:S01]  /*94210*/  MOV R65, R154 ;  /* 0x0000009a00417202 */ /* 0x000fe20000000f00 */
[----:B------:R-:W-:Y:S01]  /*94220*/  IMAD.MOV.U32 R46, RZ, RZ, R155 ;  /* 0x000000ffff2e7224 */ /* 0x000fe200078e009b */
[----:B------:R-:W-:Y:S01]  /*94230*/  LDGSTS.E [R63+0x24880], desc[UR14][R120.64], P2 ;  /* 0x24880000783f7fae */ /* 0x000fe2000912184e */
[----:B------:R-:W-:Y:S01]  /*94240*/  MOV R47, R156 ;  /* 0x0000009c002f7202 */ /* 0x000fe20000000f00 */
[----:B------:R-:W-:Y:S01]  /*94250*/  IMAD.MOV.U32 R44, RZ, RZ, R157 ;  /* 0x000000ffff2c7224 */ /* 0x000fe200078e009d */
[----:B------:R-:W-:Y:S01]  /*94260*/  MOV R45, R158 ;  /* 0x0000009e002d7202 */ /* 0x000fe20000000f00 */
[----:B------:R-:W-:Y:S01]  /*94270*/  LDGSTS.E [R63+0x24900], desc[UR14][R118.64], P3 ;  /* 0x24900000763f7fae */ /* 0x000fe2000992184e */
[----:B------:R-:W-:Y:S01]  /*94280*/  IMAD.MOV.U32 R30, RZ, RZ, R159 ;  /* 0x000000ffff1e7224 */ /* 0x000fe200078e009f */
[----:B------:R-:W-:-:S02]  /*94290*/  MOV R31, R188 ;  /* 0x000000bc001f7202 */ /* 0x000fc40000000f00 */
        /* <DEDUP_REMOVED lines=18> */
[----:B--2---:R-:W-:-:S03]  /*943c0*/  IADD3 R189, P4, R22, UR17, RZ ;  /* 0x0000001116bd7c10 */ /* 0x004fc6000ff9e0ff */
[----:B------:R-:W-:Y:S01]  /*943d0*/  LDGSTS.E [R63+0x29880], desc[UR14][R8.64], P2 ;  /* 0x29880000083f7fae */ /* 0x000fe2000912184e */
[----:B------:R-:W-:Y:S01]  /*943e0*/  IADD3.X R190, R23, UR9, RZ, P4, !PT ;  /* 0x0000000917be7c10 */ /* 0x000fe2000a7fe4ff */
[----:B------:R-:W-:Y:S02]  /*943f0*/  IMAD.MOV.U32 R28, RZ, RZ, R189 ;  /* 0x000000ffff1c7224 */ /* 0x000fe400078e00bd */
[----:B------:R-:W-:Y:S01]  /*94400*/  LDGSTS.E [R63+0x29900], desc[UR14][R6.64], P3 ;  /* 0x29900000063f7fae */ /* 0x000fe2000992184e */
[----:B---3--:R-:W-:Y:S01]  /*94410*/  IADD3 R191, P4, R20, UR17, RZ ;  /* 0x0000001114bf7c10 */ /* 0x008fe2000ff9e0ff */
[----:B------:R-:W-:Y:S01]  /*94420*/  IMAD.MOV.U32 R20, RZ, RZ, R133 ;  /* 0x000000ffff147224 */ /* 0x000fe200078e0085 */
[----:B------:R-:W-:Y:S01]  /*94430*/  MOV R29, R190 ;  /* 0x000000be001d7202 */ /* 0x000fe20000000f00 */
[----:B------:R2:W-:Y:S01]  /*94440*/  LDGSTS.E [R63+0x29980], desc[UR14][R4.64], P1 ;  /* 0x29980000043f7fae */ /* 0x0005e2000892184e */
        /* <DEDUP_REMOVED lines=20> */
[----:B----4-:R-:W5:Y:S04]  /*94590*/  LDL.LU.64 R120, [R1+0x3358] ;  /* 0x0033580001787983 */ /* 0x010f680000300a00 */
[----:B------:R-:W-:Y:S04]  /*945a0*/  STL.64 [R1+0xc98], R28 ;  /* 0x000c981c01007387 */ /* 0x000fe80000100a00 */
[----:B------:R-:W5:Y:S04]  /*945b0*/  LDL.LU.64 R118, [R1+0x3350] ;  /* 0x0033500001767983 */ /* 0x000f680000300a00 */
[----:B------:R-:W-:Y:S04]  /*945c0*/  STL.64 [R1+0xc90], R22 ;  /* 0x000c901601007387 */ /* 0x000fe80000100a00 */
[----:B------:R-:W5:Y:S04]  /*945d0*/  LDL.LU.64 R116, [R1+0x3348] ;  /* 0x0033480001747983 */ /* 0x000f680000300a00 */
        /* <DEDUP_REMOVED lines=31> */
[----:B------:R-:W4:Y:S01]  /*947d0*/  LDL.LU R14, [R1+0x282c] ;  /* 0x00282c00010e7983 */ /* 0x000f220000300800 */
[----:B------:R-:W-:-:S03]  /*947e0*/  LOP3.LUT R3, R195, 0x50, RZ, 0x3c, !PT ;  /* 0x00000050c3037812 */ /* 0x000fc600078e3cff */
[----:B------:R-:W-:Y:S04]  /*947f0*/  LDGSTS.E [R63+0x2c980], desc[UR14][R88.64], P1 ;  /* 0x2c980000583f7fae */ /* 0x000fe8000892184e */
[----:B------:R-:W-:Y:S04]  /*94800*/  LDGSTS.E [R63+0x2d800], desc[UR14][R86.64], P0 ;  /* 0x2d800000563f7fae */ /* 0x000fe8000812184e */
[----:B------:R-:W-:Y:S04]  /*94810*/  LDGSTS.E [R63+0x2d880], desc[UR14][R84.64], P2 ;  /* 0x2d880000543f7fae */ /* 0x000fe8000912184e */
[----:B------:R-:W-:Y:S04]  /*94820*/  LDGSTS.E [R63+0x2d900], desc[UR14][R70.64], P3 ;  /* 0x2d900000463f7fae */ /* 0x000fe8000992184e */
[----:B------:R-:W-:Y:S01]  /*94830*/  LDGSTS.E [R63+0x2d980], desc[UR14][R68.64], P1 ;  /* 0x2d980000443f7fae */ /* 0x000fe2000892184e */
[----:B------:R-:W-:-:S03]  /*94840*/  VIADD R3, R3, UR13 ;  /* 0x0000000d03037c36 */ /* 0x000fc60008000000 */
        /* <DEDUP_REMOVED lines=9> */
[----:B---3--:R-:W-:-:S03]  /*948e0*/  IADD3 R18, P5, R18, UR17, RZ ;  /* 0x0000001112127c10 */ /* 0x008fc6000ffbe0ff */
[----:B------:R1:W-:Y:S01]  /*948f0*/  STL [R1+0x2714], R4 ;  /* 0x0027140401007387 */ /* 0x0003e20000100800 */
[----:B----4-:R-:W-:-:S03]  /*94900*/  IADD3.X R5, R5, UR9, RZ, P4, !PT ;  /* 0x0000000905057c10 */ /* 0x010fc6000a7fe4ff */
[----:B------:R-:W-:Y:S04]  /*94910*/  STL [R1+0x271c], R18 ;  /* 0x00271c1201007387 */ /* 0x000fe80000100800 */
[----:B------:R2:W-:Y:S04]  /*94920*/  STL [R1+0x2710], R5 ;  /* 0x0027100501007387 */ /* 0x0005e80000100800 */
[----:B------:R-:W3:Y:S01]  /*94930*/  LDL.LU R17, [R1+0x2820] ;  /* 0x0028200001117983 */ /* 0x000ee20000300800 */
[----:B------:R-:W-:-:S03]  /*94940*/  IADD3.X R19, R19, UR9, RZ, P5, !PT ;  /* 0x0000000913137c10 */ /* 0x000fc6000affe4ff */
[----:B------:R-:W4:Y:S01]  /*94950*/  LDL.LU R15, [R1+0x2828] ;  /* 0x00282800010f7983 */ /* 0x000f220000300800 */
[----:B------:R-:W-:-:S03]  /*94960*/  IADD3 R6, P4, R6, UR17, RZ ;  /* 0x0000001106067c10 */ /* 0x000fc6000ff9e0ff */
[----:B------:R1:W-:Y:S01]  /*94970*/  LDGSTS.E [R3+0x20a00], desc[UR14][R4.64], P0 ;  /* 0x20a0000004037fae */ /* 0x0003e2000812184e */
[----:B------:R-:W-:Y:S02]  /*94980*/  IADD3.X R12, R12, UR9, RZ, P4, !PT ;  /* 0x000000090c0c7c10 */ /* 0x000fe4000a7fe4ff */
[----:B------:R-:W-:Y:S01]  /*94990*/  IADD3 R7, P5, R7, UR17, RZ ;  /* 0x0000001107077c10 */ /* 0x000fe2000ffbe0ff */
[----:B------:R-:W-:Y:S01]  /*949a0*/  STL [R1+0x2718], R19 ;  /* 0x0027181301007387 */ /* 0x000fe20000100800 */
[----:B-1----:R-:W-:Y:S01]  /*949b0*/  MOV R4, R18 ;  /* 0x0000001200047202 */ /* 0x002fe20000000f00 */
[----:B--2---:R-:W-:Y:S01]  /*949c0*/  IMAD.MOV.U32 R5, RZ, RZ, R19 ;  /* 0x000000ffff057224 */ /* 0x004fe200078e0013 */
[----:B------:R-:W-:Y:S01]  /*949d0*/  IADD3.X R13, R13, UR9, RZ, P5, !PT ;  /* 0x000000090d0d7c10 */ /* 0x000fe2000affe4ff */
[----:B------:R-:W-:Y:S04]  /*949e0*/  STL [R1+0x2724], R6 ;  /* 0x0027240601007387 */ /* 0x000fe80000100800 */
[----:B------:R1:W-:Y:S04]  /*949f0*/  LDGSTS.E [R3+0x20a80], desc[UR14][R4.64], P2 ;  /* 0x20a8000004037fae */ /* 0x0003e8000912184e */
[----:B------:R2:W-:Y:S04]  /*94a00*/  STL [R1+0x2720], R12 ;  /* 0x0027200c01007387 */ /* 0x0005e80000100800 */
[----:B------:R-:W-:Y:S01]  /*94a10*/  STL [R1+0x272c], R7 ;  /* 0x00272c0701007387 */ /* 0x000fe20000100800 */
[----:B-1----:R-:W-:Y:S01]  /*94a20*/  MOV R4, R6 ;  /* 0x0000000600047202 */ /* 0x002fe20000000f00 */
[----:B------:R-:W-:-:S02]  /*94a30*/  IMAD.MOV.U32 R5, RZ, RZ, R12 ;  /* 0x000000ffff057224 */ /* 0x000fc400078e000c */
[----:B--2---:R-:W2:Y:S04]  /*94a40*/  LDL.LU R12, [R1+0x2914] ;  /* 0x00291400010c7983 */ /* 0x004ea80000300800 */
[----:B------:R1:W-:Y:S04]  /*94a50*/  STL [R1+0x2728], R13 ;  /* 0x0027280d01007387 */ /* 0x0003e80000100800 */
[----:B------:R1:W-:Y:S04]  /*94a60*/  LDGSTS.E [R3+0x20b00], desc[UR14][R4.64], P3 ;  /* 0x20b0000004037fae */ /* 0x0003e8000992184e */
[----:B------:R-:W2:Y:S01]  /*94a70*/  LDL.LU R6, [R1+0x291c] ;  /* 0x00291c0001067983 */ /* 0x000ea20000300800 */
[----:B-1----:R-:W-:-:S03]  /*94a80*/  IMAD.MOV.U32 R5, RZ, RZ, R13 ;  /* 0x000000ffff057224 */ /* 0x002fc600078e000d */
[----:B------:R-:W2:Y:S01]  /*94a90*/  LDL.LU R13, [R1+0x2910] ;  /* 0x00291000010d7983 */ /* 0x000ea20000300800 */
[----:B------:R-:W-:-:S03]  /*94aa0*/  MOV R4, R7 ;  /* 0x0000000700047202 */ /* 0x000fc60000000f00 */
        /* <DEDUP_REMOVED lines=8> */
[----:B-1----:R-:W-:Y:S01]  /*94b30*/  MOV R4, R8 ;  /* 0x0000000800047202 */ /* 0x002fe20000000f00 */
[----:B------:R-:W-:Y:S01]  /*94b40*/  IMAD.MOV.U32 R5, RZ, RZ, R10 ;  /* 0x000000ffff057224 */ /* 0x000fe200078e000a */
[----:B------:R1:W-:Y:S04]  /*94b50*/  STL [R1+0x281c], R9 ;  /* 0x00281c0901007387 */ /* 0x0003e80000100800 */
[----:B------:R-:W2:Y:S01]  /*94b60*/  LDL.LU R8, [R1+0x2924] ;  /* 0x0029240001087983 */ /* 0x000ea20000300800 */
[----:B------:R-:W-:-:S03]  /*94b70*/  IADD3 R16, P4, R16, UR17, RZ ;  /* 0x0000001110107c10 */ /* 0x000fc6000ff9e0ff */
[----:B------:R1:W-:Y:S04]  /*94b80*/  STL [R1+0x2818], R11 ;  /* 0x0028180b01007387 */ /* 0x0003e80000100800 */
[----:B------:R1:W-:Y:S04]  /*94b90*/  LDGSTS.E [R3+0x21a00], desc[UR14][R4.64], P0 ;  /* 0x21a0000004037fae */ /* 0x0003e8000812184e */
[----:B------:R-:W2:Y:S01]  /*94ba0*/  LDL.LU R10, [R1+0x292c] ;  /* 0x00292c00010a7983 */ /* 0x000ea20000300800 */
[----:B------:R-:W-:Y:S02]  /*94bb0*/  IADD3 R14, P5, R14, UR17, RZ ;  /* 0x000000110e0e7c10 */ /* 0x000fe4000ffbe0ff */
[----:B-1----:R-:W-:-:S02]  /*94bc0*/  MOV R4, R9 ;  /* 0x0000000900047202 */ /* 0x002fc40000000f00 */
[----:B------:R-:W2:Y:S01]  /*94bd0*/  LDL.LU R9, [R1+0x2920] ;  /* 0x0029200001097983 */ /* 0x000ea20000300800 */
[----:B------:R-:W-:-:S03]  /*94be0*/  IMAD.MOV.U32 R5, RZ, RZ, R11 ;  /* 0x000000ffff057224 */ /* 0x000fc600078e000b */
[----:B------:R-:W2:Y:S04]  /*94bf0*/  LDL.LU R11, [R1+0x2928] ;  /* 0x00292800010b7983 */ /* 0x000ea80000300800 */
[----:B------:R1:W-:Y:S04]  /*94c00*/  STL [R1+0x2824], R16 ;  /* 0x0028241001007387 */ /* 0x0003e80000100800 */
[----:B------:R1:W-:Y:S02]  /*94c10*/  LDGSTS.E [R3+0x21a80], desc[UR14][R4.64], P2 ;  /* 0x21a8000004037fae */ /* 0x0003e4000912184e */
[----:B-1----:R-:W-:-:S02]  /*94c20*/  MOV R4, R16 ;  /* 0x0000001000047202 */ /* 0x002fc40000000f00 */
[----:B---3--:R-:W-:Y:S02]  /*94c30*/  IADD3.X R17, R17, UR9, RZ, P4, !PT ;  /* 0x0000000911117c10 */ /* 0x008fe4000a7fe4ff */
[----:B----4-:R-:W-:-:S03]  /*94c40*/  IADD3.X R15, R15, UR9, RZ, P5, !PT ;  /* 0x000000090f0f7c10 */ /* 0x010fc6000affe4ff */
[----:B------:R1:W-:Y:S04]  /*94c50*/  STL [R1+0x2820], R17 ;  /* 0x0028201101007387 */ /* 0x0003e80000100800 */
[----:B------:R-:W-:Y:S04]  /*94c60*/  STL [R1+0x282c], R14 ;  /* 0x00282c0e01007387 */ /* 0x000fe80000100800 */
[----:B------:R-:W3:Y:S04]  /*94c70*/  LDL.LU R18, [R1+0x2a14] ;  /* 0x002a140001127983 */ /* 0x000ee80000300800 */
[----:B------:R-:W-:Y:S04]  /*94c80*/  STL [R1+0x2828], R15 ;  /* 0x0028280f01007387 */ /* 0x000fe80000100800 */
[----:B------:R-:W4:Y:S04]  /*94c90*/  LDL.LU R16, [R1+0x2a1c] ;  /* 0x002a1c0001107983 */ /* 0x000f280000300800 */
[----:B------:R-:W4:Y:S01]  /*94ca0*/  LDL.LU R19, [R1+0x2a10] ;  /* 0x002a100001137983 */ /* 0x000f220000300800 */
[----:B------:R-:W-:-:S03]  /*94cb0*/  IMAD.MOV.U32 R5, RZ, RZ, R17 ;  /* 0x000000ffff057224 */ /* 0x000fc600078e0011 */
[----:B-1----:R-:W4:Y:S04]  /*94cc0*/  LDL.LU R17, [R1+0x2a18] ;  /* 0x002a180001117983 */ /* 0x002f280000300800 */
[----:B------:R-:W4:Y:S04]  /*94cd0*/  LDL.LU R22, [R1+0x2a24] ;  /* 0x002a240001167983 */ /* 0x000f280000300800 */
[----:B------:R-:W4:Y:S04]  /*94ce0*/  LDL.LU R20, [R1+0x2a2c] ;  /* 0x002a2c0001147983 */ /* 0x000f280000300800 */
[----:B------:R1:W-:Y:S01]  /*94cf0*/  LDGSTS.E [R3+0x21b00], desc[UR14][R4.64], P3 ;  /* 0x21b0000004037fae */ /* 0x0003e2000992184e */
[----:B--2---:R-:W-:-:S05]  /*94d00*/  IADD3 R12, P4, R12, UR17, RZ ;  /* 0x000000110c0c7c10 */ /* 0x004fca000ff9e0ff */
[----:B------:R-:W-:Y:S01]  /*94d10*/  STL [R1+0x2914], R12 ;  /* 0x0029140c01007387 */ /* 0x000fe20000100800 */
[----:B------:R-:W-:Y:S02]  /*94d20*/  IADD3 R6, P5, R6, UR17, RZ ;  /* 0x0000001106067c10 */ /* 0x000fe4000ffbe0ff */
[----:B------:R-:W-:-:S05]  /*94d30*/  IADD3.X R13, R13, UR9, RZ, P4, !PT ;  /* 0x000000090d0d7c10 */ /* 0x000fca000a7fe4ff */
[----:B------:R-:W-:Y:S01]  /*94d40*/  STL [R1+0x2910], R13 ;  /* 0x0029100d01007387 */ /* 0x000fe20000100800 */
[----:B------:R-:W-:-:S03]  /*94d50*/  IADD3.X R7, R7, UR9, RZ, P5, !PT ;  /* 0x0000000907077c10 */ /* 0x000fc6000affe4ff */
[----:B------:R-:W-:Y:S04]  /*94d60*/  STL [R1+0x291c], R6 ;  /* 0x00291c0601007387 */ /* 0x000fe80000100800 */
[----:B------:R-:W2:Y:S04]  /*94d70*/  LDL.LU R23, [R1+0x2a20] ;  /* 0x002a200001177983 */ /* 0x000ea80000300800 */
[----:B------:R1:W-:Y:S04]  /*94d80*/  STL [R1+0x2918], R7 ;  /* 0x0029180701007387 */ /* 0x0003e80000100800 */
[----:B------:R-:W2:Y:S01]  /*94d90*/  LDL.LU R21, [R1+0x2a28] ;  /* 0x002a280001157983 */ /* 0x000ea20000300800 */
[----:B-1----:R-:W-:Y:S01]  /*94da0*/  MOV R4, R14 ;  /* 0x0000000e00047202 */ /* 0x002fe20000000f00 */
[----:B------:R-:W-:-:S05]  /*94db0*/  IMAD.MOV.U32 R5, RZ, RZ, R15 ;  /* 0x000000ffff057224 */ /* 0x000fca00078e000f */
[----:B------:R1:W-:Y:S01]  /*94dc0*/  LDGSTS.E [R3+0x21b80], desc[UR14][R4.64], P1 ;  /* 0x21b8000004037fae */ /* 0x0003e2000892184e */
[----:B------:R-:W-:Y:S02]  /*94dd0*/  IADD3 R8, P4, R8, UR17, RZ ;  /* 0x0000001108087c10 */ /* 0x000fe4000ff9e0ff */
[----:B-1----:R-:W-:Y:S01]  /*94de0*/  MOV R4, R12 ;  /* 0x0000000c00047202 */ /* 0x002fe20000000f00 */
[----:B------:R-:W-:Y:S01]  /*94df0*/  IMAD.MOV.U32 R5, RZ, RZ, R13 ;  /* 0x000000ffff057224 */ /* 0x000fe200078e000d */
[----:B------:R-:W-:-:S04]  /*94e00*/  IADD3 R10, P5, R10, UR17, RZ ;  /* 0x000000110a0a7c10 */ /* 0x000fc8000ffbe0ff */
[----:B------:R1:W-:Y:S01]  /*94e10*/  LDGSTS.E [R3+0x22a00], desc[UR14][R4.64], P0 ;  /* 0x22a0000004037fae */ /* 0x0003e2000812184e */
[----:B------:R-:W-:Y:S02]  /*94e20*/  IADD3.X R9, R9, UR9, RZ, P4, !PT ;  /* 0x0000000909097c10 */ /* 0x000fe4000a7fe4ff */
[----:B-1----:R-:W-:Y:S01]  /*94e30*/  MOV R4, R6 ;  /* 0x0000000600047202 */ /* 0x002fe20000000f00 */
[----:B------:R-:W-:Y:S02]  /*94e40*/  IMAD.MOV.U32 R5, RZ, RZ, R7 ;  /* 0x000000ffff057224 */ /* 0x000fe400078e0007 */
[----:B------:R-:W2:Y:S01]  /*94e50*/  LDL.LU.64 R6, [R1+0x15c8] ;  /* 0x0015c80001067983 */ /* 0x000ea20000300a00 */
[----:B------:R-:W-:-:S03]  /*94e60*/  IADD3.X R11, R11, UR9, RZ, P5, !PT ;  /* 0x000000090b0b7c10 */ /* 0x000fc6000affe4ff */
[----:B------:R1:W-:Y:S04]  /*94e70*/  LDGSTS.E [R3+0x22a80], desc[UR14][R4.64], P2 ;  /* 0x22a8000004037fae */ /* 0x0003e8000912184e */
[----:B------:R-:W-:Y:S04]  /*94e80*/  STL [R1+0x2924], R8 ;  /* 0x0029240801007387 */ /* 0x000fe80000100800 */
[----:B------:R1:W-:Y:S02]  /*94e90*/  STL [R1+0x2920], R9 ;  /* 0x0029200901007387 */ /* 0x0003e40000100800 */
[----:B-1----:R-:W-:Y:S01]  /*94ea0*/  MOV R4, R8 ;  /* 0x0000000800047202 */ /* 0x002fe20000000f00 */
[----:B------:R-:W-:Y:S01]  /*94eb0*/  IMAD.MOV.U32 R5, RZ, RZ, R9 ;  /* 0x000000ffff057224 */ /* 0x000fe200078e0009 */
[----:B------:R-:W-:Y:S04]  /*94ec0*/  STL [R1+0x292c], R10 ;  /* 0x00292c0a01007387 */ /* 0x000fe80000100800 */
[----:B------:R-:W2:Y:S04]  /*94ed0*/  LDL.LU.64 R8, [R1+0x15c0] ;  /* 0x0015c00001087983 */ /* 0x000ea80000300a00 */
[----:B------:R1:W-:Y:S04]  /*94ee0*/  LDGSTS.E [R3+0x22b00], desc[UR14][R4.64], P3 ;  /* 0x22b0000004037fae */ /* 0x0003e8000992184e */
[----:B------:R1:W-:Y:S02]  /*94ef0*/  STL [R1+0x2928], R11 ;  /* 0x0029280b01007387 */ /* 0x0003e40000100800 */
[----:B-1----:R-:W-:Y:S01]  /*94f00*/  MOV R4, R10 ;  /* 0x0000000a00047202 */ /* 0x002fe20000000f00 */
[----:B------:R-:W-:-:S02]  /*94f10*/  IMAD.MOV.U32 R5, RZ, RZ, R11 ;  /* 0x000000ffff057224 */ /* 0x000fc400078e000b */
[----:B------:R-:W2:Y:S04]  /*94f20*/  LDL.LU.64 R10, [R1+0x15b8] ;  /* 0x0015b800010a7983 */ /* 0x000ea80000300a00 */
[----:B------:R-:W2:Y:S04]  /*94f30*/  LDL.LU.64 R12, [R1+0x15b0] ;  /* 0x0015b000010c7983 */ /* 0x000ea80000300a00 */
[----:B------:R1:W-:Y:S04]  /*94f40*/  LDGSTS.E [R3+0x22b80], desc[UR14][R4.64], P1 ;  /* 0x22b8000004037fae */ /* 0x0003e8000892184e */
[----:B------:R-:W2:Y:S01]  /*94f50*/  LDL.LU.64 R14, [R1+0x14c8] ;  /* 0x0014c800010e7983 */ /* 0x000ea20000300a00 */
[----:B---3--:R-:W-:-:S04]  /*94f60*/  IADD3 R18, P4, R18, UR17, RZ ;  /* 0x0000001112127c10 */ /* 0x008fc8000ff9e0ff */
[----:B-1----:R-:W-:Y:S02]  /*94f70*/  MOV R4, R18 ;  /* 0x0000001200047202 */ /* 0x002fe40000000f00 */
[----:B----4-:R-:W-:Y:S02]  /*94f80*/  IADD3 R16, P5, R16, UR17, RZ ;  /* 0x0000001110107c10 */ /* 0x010fe4000ffbe0ff */
[----:B------:R-:W-:Y:S01]  /*94f90*/  IADD3.X R19, R19, UR9, RZ, P4, !PT ;  /* 0x0000000913137c10 */ /* 0x000fe2000a7fe4ff */
[----:B------:R-:W-:Y:S01]  /*94fa0*/  STL [R1+0x2a14], R18 ;  /* 0x002a141201007387 */ /* 0x000fe20000100800 */
[----:B------:R-:W-:-:S03]  /*94fb0*/  IADD3.X R17, R17, UR9, RZ, P5, !PT ;  /* 0x0000000911117c10 */ /* 0x000fc6000affe4ff */
[----:B------:R-:W-:Y:S01]  /*94fc0*/  IMAD.MOV.U32 R5, RZ, RZ, R19 ;  /* 0x000000ffff057224 */ /* 0x000fe200078e0013 */
[----:B------:R-:W-:Y:S04]  /*94fd0*/  STL [R1+0x2a10], R19 ;  /* 0x002a101301007387 */ /* 0x000fe80000100800 */
[----:B------:R-:W-:Y:S04]  /*94fe0*/  STL [R1+0x2a1c], R16 ;  /* 0x002a1c1001007387 */ /* 0x000fe80000100800 */
[----:B------:R1:W-:Y:S04]  /*94ff0*/  LDGSTS.E [R3+0x23a00], desc[UR14][R4.64], P0 ;  /* 0x23a0000004037fae */ /* 0x0003e8000812184e */
[----:B------:R3:W-:Y:S01]  /*95000*/  STL [R1+0x2a18], R17 ;  /* 0x002a181101007387 */ /* 0x0007e20000100800 */
[----:B------:R-:W-:-:S02]  /*95010*/  IADD3 R22, P4, R22, UR17, RZ ;  /* 0x0000001116167c10 */ /* 0x000fc4000ff9e0ff */
[----:B-1----:R-:W-:Y:S01]  /*95020*/  MOV R4, R16 ;  /* 0x0000001000047202 */ /* 0x002fe20000000f00 */
[----:B------:R-:W-:Y:S02]  /*95030*/  IMAD.MOV.U32 R5, RZ, RZ, R17 ;  /* 0x000000ffff057224 */ /* 0x000fe400078e0011 */
[----:B---3--:R-:W3:Y:S04]  /*95040*/  LDL.LU.64 R16, [R1+0x14c0] ;  /* 0x0014c00001107983 */ /* 0x008ee80000300a00 */
[----:B------:R-:W4:Y:S01]  /*95050*/  LDL.LU.64 R18, [R1+0x14b8] ;  /* 0x0014b80001127983 */ /* 0x000f220000300a00 */
[----:B------:R-:W-:-:S03]  /*95060*/  IADD3 R20, P5, R20, UR17, RZ ;  /* 0x0000001114147c10 */ /* 0x000fc6000ffbe0ff */
[----:B------:R-:W4:Y:S04]  /*95070*/  LDL.LU.64 R24, [R1+0x14b0] ;  /* 0x0014b00001187983 */ /* 0x000f280000300a00 */
[----:B------:R-:W-:Y:S04]  /*95080*/  STL [R1+0x2a24], R22 ;  /* 0x002a241601007387 */ /* 0x000fe80000100800 */
[----:B------:R1:W-:Y:S01]  /*95090*/  LDGSTS.E [R3+0x23a80], desc[UR14][R4.64], P2 ;  /* 0x23a8000004037fae */ /* 0x0003e2000912184e */
[----:B--2---:R-:W-:-:S05]  /*950a0*/  IADD3.X R23, R23, UR9, RZ, P4, !PT ;  /* 0x0000000917177c10 */ /* 0x004fca000a7fe4ff */
[----:B------:R2:W-:Y:S01]  /*950b0*/  STL [R1+0x2a20], R23 ;  /* 0x002a201701007387 */ /* 0x0005e20000100800 */
[----:B------:R-:W-:-:S03]  /*950c0*/  IADD3.X R21, R21, UR9, RZ, P5, !PT ;  /* 0x0000000915157c10 */ /* 0x000fc6000affe4ff */
[----:B------:R-:W-:Y:S01]  /*950d0*/  STL [R1+0x2a2c], R20 ;  /* 0x002a2c1401007387 */ /* 0x000fe20000100800 */
[----:B-1----:R-:W-:-:S03]  /*950e0*/  MOV R4, R22 ;  /* 0x0000001600047202 */ /* 0x002fc60000000f00 */
[----:B------:R-:W4:Y:S01]  /*950f0*/  LDL.LU.64 R26, [R1+0x13c8] ;  /* 0x0013c800011a7983 */ /* 0x000f220000300a00 */
[----:B------:R-:W-:-:S03]  /*95100*/  IMAD.MOV.U32 R5, RZ, RZ, R23 ;  /* 0x000000ffff057224 */ /* 0x000fc600078e0017 */
[----:B------:R1:W-:Y:S04]  /*95110*/  STL [R1+0x2a28], R21 ;  /* 0x002a281501007387 */ /* 0x0003e80000100800 */
[----:B--2---:R-:W2:Y:S04]  /*95120*/  LDL.LU.64 R22, [R1+0x13c0] ;  /* 0x0013c00001167983 */ /* 0x004ea80000300a00 */
[----:B------:R1:W-:Y:S02]  /*95130*/  LDGSTS.E [R3+0x23b00], desc[UR14][R4.64], P3 ;  /* 0x23b0000004037fae */ /* 0x0003e4000992184e */
[----:B-1----:R-:W-:Y:S01]  /*95140*/  MOV R4, R20 ;  /* 0x0000001400047202 */ /* 0x002fe20000000f00 */
[----:B------:R-:W-:-:S02]  /*95150*/  IMAD.MOV.U32 R5, RZ, RZ, R21 ;  /* 0x000000ffff057224 */ /* 0x000fc400078e0015 */
[----:B------:R-:W2:Y:S04]  /*95160*/  LDL.LU.64 R20, [R1+0x13b8] ;  /* 0x0013b80001147983 */ /* 0x000ea80000300a00 */
[----:B------:R1:W-:Y:S04]  /*95170*/  LDGSTS.E [R3+0x23b80], desc[UR14][R4.64], P1 ;  /* 0x23b8000004037fae */ /* 0x0003e8000892184e */
[----:B------:R-:W2:Y:S04]  /*95180*/  LDL.LU.64 R36, [R1+0x13b0] ;  /* 0x0013b00001247983 */ /* 0x000ea80000300a00 */
[----:B------:R-:W2:Y:S01]  /*95190*/  LDL.LU.64 R38, [R1+0x12c8] ;  /* 0x0012c80001267983 */ /* 0x000ea20000300a00 */
[----:B-1----:R-:W-:-:S03]  /*951a0*/  IADD3 R4, P4, R6, UR17, RZ ;  /* 0x0000001106047c10 */ /* 0x002fc6000ff9e0ff */
[----:B------:R-:W2:Y:S01]  /*951b0*/  LDL.LU.64 R40, [R1+0x12c0] ;  /* 0x0012c00001287983 */ /* 0x000ea20000300a00 */
[----:B------:R-:W-:-:S03]  /*951c0*/  IADD3.X R5, R7, UR9, RZ, P4, !PT ;  /* 0x0000000907057c10 */ /* 0x000fc6000a7fe4ff */
[----:B------:R-:W2:Y:S04]  /*951d0*/  LDL.LU.64 R42, [R1+0x12b8] ;  /* 0x0012b800012a7983 */ /* 0x000ea80000300a00 */
        /* <DEDUP_REMOVED lines=8> */
[----:B------:R-:W-:-:S04]  /*95260*/  IADD3 R8, P4, R10, UR17, RZ ;  /* 0x000000110a087c10 */ /* 0x000fc8000ff9e0ff */
[----:B------:R-:W-:Y:S02]  /*95270*/  IADD3.X R9, R11, UR9, RZ, P4, !PT ;  /* 0x000000090b097c10 */ /* 0x000fe4000a7fe4ff */
[----:B------:R-:W-:-:S04]  /*95280*/  IADD3 R10, P4, R12, UR17, RZ ;  /* 0x000000110c0a7c10 */ /* 0x000fc8000ff9e0ff */
[----:B------:R-:W-:Y:S02]  /*95290*/  IADD3.X R11, R13, UR9, RZ, P4, !PT ;  /* 0x000000090d0b7c10 */ /* 0x000fe4000a7fe4ff */
[----:B------:R-:W-:-:S04]  /*952a0*/  IADD3 R12, P4, R14, UR17, RZ ;  /* 0x000000110e0c7c10 */ /* 0x000fc8000ff9e0ff */
[----:B------:R-:W-:Y:S02]  /*952b0*/  IADD3.X R13, R15, UR9, RZ, P4, !PT ;  /* 0x000000090f0d7c10 */ /* 0x000fe4000a7fe4ff */
        /* <DEDUP_REMOVED lines=93> */
[----:B----4-:R-:W-:Y:S01]  /*95890*/  IADD3 R145, P4, R70, UR17, RZ ;  /* 0x0000001146917c10 */ /* 0x010fe2000ff9e0ff */
[----:B------:R-:W-:Y:S01]  /*958a0*/  IMAD.MOV.U32 R99, RZ, RZ, R5 ;  /* 0x000000ffff637224 */ /* 0x000fe200078e0005 */
[----:B------:R-:W-:Y:S01]  /*958b0*/  MOV R98, R4 ;  /* 0x0000000400627202 */ /* 0x000fe20000000f00 */
[----:B------:R-:W-:Y:S01]  /*958c0*/  IMAD.MOV.U32 R97, RZ, RZ, R7 ;  /* 0x000000ffff617224 */ /* 0x000fe200078e0007 */
[----:B------:R-:W-:Y:S01]  /*958d0*/  IADD3.X R146, R71, UR9, RZ, P4, !PT ;  /* 0x0000000947927c10 */ /* 0x000fe2000a7fe4ff */
[----:B------:R-:W-:Y:S01]  /*958e0*/  IMAD.MOV.U32 R95, RZ, RZ, R9 ;  /* 0x000000ffff5f7224 */ /* 0x000fe200078e0009 */
[----:B------:R-:W-:Y:S02]  /*958f0*/  IADD3 R147, P4, R68, UR17, RZ ;  /* 0x0000001144937c10 */ /* 0x000fe4000ff9e0ff */
[----:B------:R-:W-:Y:S01]  /*95900*/  MOV R96, R6 ;  /* 0x0000000600607202 */ /* 0x000fe20000000f00 */
[----:B------:R-:W-:Y:S01]  /*95910*/  IMAD.MOV.U32 R93, RZ, RZ, R11 ;  /* 0x000000ffff5d7224 */ /* 0x000fe200078e000b */
        /* <DEDUP_REMOVED lines=8> */
[----:B------:R-:W-:Y:S01]  /*959a0*/  MOV R88, R14 ;  /* 0x0000000e00587202 */ /* 0x000fe20000000f00 */
[----:B------:R-:W-:Y:S01]  /*959b0*/  IMAD.MOV.U32 R87, RZ, RZ, R17 ;  /* 0x000000ffff577224 */ /* 0x000fe200078e0011 */
[----:B------:R-:W-:Y:S01]  /*959c0*/  IADD3 R149, P4, R66, UR17, RZ ;  /* 0x0000001142957c10 */ /* 0x000fe2000ff9e0ff */
        /* <DEDUP_REMOVED lines=9> */
[----:B------:R-:W-:-:S03]  /*95a60*/  IADD3 R151, P4, R64, UR17, RZ ;  /* 0x0000001140977c10 */ /* 0x000fc6000ff9e0ff */
[----:B------:R4:W-:Y:S04]  /*95a70*/  STL.64 [R1+0x14c0], R88 ;  /* 0x0014c05801007387 */ /* 0x0009e80000100a00 */
[----:B------:R4:W-:Y:S01]  /*95a80*/  STL.64 [R1+0x14b8], R86 ;  /* 0x0014b85601007387 */ /* 0x0009e20000100a00 */
[----:B------:R-:W-:-:S03]  /*95a90*/  IADD3.X R152, R65, UR9, RZ, P4, !PT ;  /* 0x0000000941987c10 */ /* 0x000fc6000a7fe4ff */
[----:B------:R4:W-:Y:S01]  /*95aa0*/  STL.64 [R1+0x14b0], R84 ;  /* 0x0014b05401007387 */ /* 0x0009e20000100a00 */
[----:B------:R-:W-:-:S03]  /*95ab0*/  IADD3 R153, P4, R46, UR17, RZ ;  /* 0x000000112e997c10 */ /* 0x000fc6000ff9e0ff */
[----:B------:R4:W-:Y:S04]  /*95ac0*/  STL.64 [R1+0x13c8], R70 ;  /* 0x0013c84601007387 */ /* 0x0009e80000100a00 */
[----:B------:R-:W-:Y:S04]  /*95ad0*/  STL.64 [R1+0x13c0], R26 ;  /* 0x0013c01a01007387 */ /* 0x000fe80000100a00 */
[----:B------:R-:W-:Y:S04]  /*95ae0*/  STL.64 [R1+0x13b8], R32 ;  /* 0x0013b82001007387 */ /* 0x000fe80000100a00 */
[----:B------:R-:W-:Y:S01]  /*95af0*/  STL.64 [R1+0x13b0], R34 ;  /* 0x0013b02201007387 */ /* 0x000fe20000100a00 */
[----:B------:R-:W-:-:S03]  /*95b00*/  IADD3.X R154, R47, UR9, RZ, P4, !PT ;  /* 0x000000092f9a7c10 */ /* 0x000fc6000a7fe4ff */
[----:B------:R-:W-:Y:S01]  /*95b10*/  STL.64 [R1+0x12c8], R36 ;  /* 0x0012c82401007387 */ /* 0x000fe20000100a00 */
[----:B------:R-:W-:-:S03]  /*95b20*/  IADD3 R155, P4, R44, UR17, RZ ;  /* 0x000000112c9b7c10 */ /* 0x000fc6000ff9e0ff */
[----:B------:R-:W-:Y:S04]  /*95b30*/  STL.64 [R1+0x12c0], R38 ;  /* 0x0012c02601007387 */ /* 0x000fe80000100a00 */
[----:B------:R-:W-:Y:S04]  /*95b40*/  STL.64 [R1+0x12b8], R40 ;  /* 0x0012b82801007387 */ /* 0x000fe80000100a00 */
[----:B------:R-:W-:Y:S01]  /*95b50*/  STL.64 [R1+0x12b0], R42 ;  /* 0x0012b02a01007387 */ /* 0x000fe20000100a00 */
[----:B------:R-:W-:-:S03]  /*95b60*/  MOV R24, R73 ;  /* 0x0000004900187202 */ /* 0x000fc60000000f00 */
[----:B------:R-:W-:Y:S01]  /*95b70*/  STL.64 [R1+0x11c8], R48 ;  /* 0x0011c83001007387 */ /* 0x000fe20000100a00 */
[----:B------:R-:W-:-:S03]  /*95b80*/  IMAD.MOV.U32 R25, RZ, RZ, R74 ;  /* 0x000000ffff197224 */ /* 0x000fc600078e004a */
[----:B------:R-:W-:Y:S01]  /*95b90*/  STL.64 [R1+0x11c0], R50 ;  /* 0x0011c03201007387 */ /* 0x000fe20000100a00 */
[----:B------:R-:W-:Y:S01]  /*95ba0*/  IADD3.X R156, R45, UR9, RZ, P4, !PT ;  /* 0x000000092d9c7c10 */ /* 0x000fe2000a7fe4ff */
[----:B------:R-:W-:Y:S02]  /*95bb0*/  IMAD.MOV.U32 R19, RZ, RZ, R76 ;  /* 0x000000ffff137224 */ /* 0x000fe400078e004c */
[----:B------:R-:W-:Y:S01]  /*95bc0*/  STL.64 [R1+0x11b8], R52 ;  /* 0x0011b83401007387 */ /* 0x000fe20000100a00 */
[----:B------:R-:W-:Y:S01]  /*95bd0*/  MOV R18, R75 ;  /* 0x0000004b00127202 */ /* 0x000fe20000000f00 */
[----:B------:R-:W-:Y:S02]  /*95be0*/  IMAD.MOV.U32 R17, RZ, RZ, R78 ;  /* 0x000000ffff117224 */ /* 0x000fe400078e004e */
[----:B------:R-:W-:Y:S01]  /*95bf0*/  STL.64 [R1+0x11b0], R54 ;  /* 0x0011b03601007387 */ /* 0x000fe20000100a00 */
[----:B------:R-:W-:Y:S01]  /*95c00*/  IADD3 R157, P4, R30, UR17, RZ ;  /* 0x000000111e9d7c10 */ /* 0x000fe2000ff9e0ff */
[----:B------:R-:W-:Y:S01]  /*95c10*/  IMAD.MOV.U32 R15, RZ, RZ, R80 ;  /* 0x000000ffff0f7224 */ /* 0x000fe200078e0050 */
[----:B------:R-:W-:Y:S01]  /*95c20*/  MOV R16, R77 ;  /* 0x0000004d00107202 */ /* 0x000fe20000000f00 */
[----:B------:R-:W-:Y:S01]  /*95c30*/  STL.64 [R1+0x10c8], R56 ;  /* 0x0010c83801007387 */ /* 0x000fe20000100a00 */
[----:B------:R-:W-:Y:S01]  /*95c40*/  MOV R14, R79 ;  /* 0x0000004f000e7202 */ /* 0x000fe20000000f00 */
[----:B------:R-:W-:-:S02]  /*95c50*/  IMAD.MOV.U32 R13, RZ, RZ, R82 ;  /* 0x000000ffff0d7224 */ /* 0x000fc400078e0052 */
[----:B------:R-:W-:Y:S01]  /*95c60*/  STL.64 [R1+0x10c0], R58 ;  /* 0x0010c03a01007387 */ /* 0x000fe20000100a00 */
[----:B------:R-:W-:Y:S01]  /*95c70*/  MOV R12, R81 ;  /* 0x00000051000c7202 */ /* 0x000fe20000000f00 */
[----:B------:R-:W-:Y:S02]  /*95c80*/  IMAD.MOV.U32 R5, RZ, RZ, R128 ;  /* 0x000000ffff057224 */ /* 0x000fe400078e0080 */
[----:B------:R-:W-:Y:S01]  /*95c90*/  STL.64 [R1+0x10b8], R60 ;  /* 0x0010b83c01007387 */ /* 0x000fe20000100a00 */
[----:B------:R-:W-:Y:S01]  /*95ca0*/  MOV R4, R83 ;  /* 0x0000005300047202 */ /* 0x000fe20000000f00 */
[----:B------:R-:W-:Y:S02]  /*95cb0*/  IMAD.MOV.U32 R11, RZ, RZ, R130 ;  /* 0x000000ffff0b7224 */ /* 0x000fe400078e0082 */
[----:B------:R-:W-:Y:S01]  /*95cc0*/  STL.64 [R1+0x10b0], R62 ;  /* 0x0010b03e01007387 */ /* 0x000fe20000100a00 */
[----:B------:R-:W-:Y:S01]  /*95cd0*/  IADD3.X R158, R31, UR9, RZ, P4, !PT ;  /* 0x000000091f9e7c10 */ /* 0x000fe2000a7fe4ff */
[----:B------:R-:W-:Y:S01]  /*95ce0*/  IMAD.MOV.U32 R9, RZ, RZ, R132 ;  /* 0x000000ffff097224 */ /* 0x000fe200078e0084 */
[----:B------:R-:W-:Y:S01]  /*95cf0*/  MOV R10, R129 ;  /* 0x00000081000a7202 */ /* 0x000fe20000000f00 */
        /* <DEDUP_REMOVED lines=11> */
[----:B------:R-:W-:-:S03]  /*95db0*/  MOV R248, R137 ;  /* 0x0000008900f87202 */ /* 0x000fc60000000f00 */
[----:B------:R-:W-:Y:S01]  /*95dc0*/  LDGSTS.E [R3+0x24a00], desc[UR14][R98.64], P0 ;  /* 0x24a0000062037fae */ /* 0x000fe2000812184e */
[----:B------:R-:W-:Y:S01]  /*95dd0*/  IADD3.X R188, R29, UR9, RZ, P4, !PT ;  /* 0x000000091dbc7c10 */ /* 0x000fe2000a7fe4ff */
[----:B------:R-:W-:Y:S02]  /*95de0*/  IMAD.MOV.U32 R239, RZ, RZ, R140 ;  /* 0x000000ffffef7224 */ /* 0x000fe400078e008c */
[----:B------:R-:W-:Y:S01]  /*95df0*/  STL.64 [R1+0xc48], R12 ;  /* 0x000c480c01007387 */ /* 0x000fe20000100a00 */
[----:B------:R-:W-:-:S03]  /*95e00*/  MOV R238, R139 ;  /* 0x0000008b00ee7202 */ /* 0x000fc60000000f00 */
[----:B------:R-:W-:Y:S01]  /*95e10*/  LDGSTS.E [R3+0x24a80], desc[UR14][R96.64], P2 ;  /* 0x24a8000060037fae */ /* 0x000fe2000912184e */
[----:B------:R-:W-:Y:S01]  /*95e20*/  MOV R236, R141 ;  /* 0x0000008d00ec7202 */ /* 0x000fe20000000f00 */
[----:B------:R-:W-:Y:S02]  /*95e30*/  IMAD.MOV.U32 R237, RZ, RZ, R142 ;  /* 0x000000ffffed7224 */ /* 0x000fe400078e008e */
[----:B------:R4:W-:Y:S01]  /*95e40*/  STL.64 [R1+0xc40], R4 ;  /* 0x000c400401007387 */ /* 0x0009e20000100a00 */
[----:B------:R-:W-:-:S03]  /*95e50*/  MOV R222, R143 ;  /* 0x0000008f00de7202 */ /* 0x000fc60000000f00 */
[----:B------:R-:W-:Y:S01]  /*95e60*/  LDGSTS.E [R3+0x24b00], desc[UR14][R94.64], P3 ;  /* 0x24b000005e037fae */ /* 0x000fe2000992184e */
[----:B------:R-:W-:-:S03]  /*95e70*/  IMAD.MOV.U32 R223, RZ, RZ, R144 ;  /* 0x000000ffffdf7224 */ /* 0x000fc600078e0090 */
[----:B------:R4:W-:Y:S01]  /*95e80*/  STL.64 [R1+0xc38], R10 ;  /* 0x000c380a01007387 */ /* 0x0009e20000100a00 */
[----:B------:R-:W-:-:S03]  /*95e90*/  MOV R220, R145 ;  /* 0x0000009100dc7202 */ /* 0x000fc60000000f00 */
[----:B------:R-:W-:Y:S01]  /*95ea0*/  LDGSTS.E [R3+0x24b80], desc[UR14][R92.64], P1 ;  /* 0x24b800005c037fae */ /* 0x000fe2000892184e */
[----:B------:R-:W-:-:S03]  /*95eb0*/  IMAD.MOV.U32 R221, RZ, RZ, R146 ;  /* 0x000000ffffdd7224 */ /* 0x000fc600078e0092 */
[----:B------:R-:W-:Y:S01]  /*95ec0*/  STL.64 [R1+0xc30], R8 ;  /* 0x000c300801007387 */ /* 0x000fe20000100a00 */
        /* <DEDUP_REMOVED lines=23> */
[----:B------:R-:W-:Y:S04]  /*96040*/  STL.64 [R1+0xbc0], R222 ;  /* 0x000bc0de01007387 */ /* 0x000fe80000100a00 */
[----:B------:R-:W-:Y:S01]  /*96050*/  LDGSTS.E [R3+0x26b00], desc[UR14][R32.64], P3 ;  /* 0x26b0000020037fae */ /* 0x000fe2000992184e */
[----:B------:R-:W-:-:S03]  /*96060*/  MOV R28, R159 ;  /* 0x0000009f001c7202 */ /* 0x000fc60000000f00 */
[----:B------:R-:W-:Y:S01]  /*96070*/  STL.64 [R1+0xbb8], R220 ;  /* 0x000bb8dc01007387 */ /* 0x000fe20000100a00 */
[----:B------:R-:W-:-:S03]  /*96080*/  IMAD.MOV.U32 R29, RZ, RZ, R188 ;  /* 0x000000ffff1d7224 */ /* 0x000fc600078e00bc */
[----:B------:R-:W-:Y:S04]  /*96090*/  LDGSTS.E [R3+0x26b80], desc[UR14][R34.64], P1 ;  /* 0x26b8000022037fae */ /* 0x000fe8000892184e */
[----:B------:R-:W-:Y:S04]  /*960a0*/  STL.64 [R1+0xbb0], R68 ;  /* 0x000bb04401007387 */ /* 0x000fe80000100a00 */
[----:B------:R-:W-:Y:S04]  /*960b0*/  LDGSTS.E [R3+0x27a00], desc[UR14][R36.64], P0 ;  /* 0x27a0000024037fae */ /* 0x000fe8000812184e */
[----:B------:R-:W-:Y:S04]  /*960c0*/  STL.64 [R1+0xba8], R66 ;  /* 0x000ba84201007387 */ /* 0x000fe80000100a00 */
[----:B------:R-:W-:Y:S04]  /*960d0*/  LDGSTS.E [R3+0x27a80], desc[UR14][R38.64], P2 ;  /* 0x27a8000026037fae */ /* 0x000fe8000912184e */
[----:B------:R-:W-:Y:S04]  /*960e0*/  STL.64 [R1+0xba0], R64 ;  /* 0x000ba04001007387 */ /* 0x000fe80000100a00 */
[----:B------:R-:W-:Y:S01]  /*960f0*/  LDGSTS.E [R3+0x27b00], desc[UR14][R40.64], P3 ;  /* 0x27b0000028037fae */ /* 0x000fe2000992184e */
[----:B--2---:R-:W-:-:S03]  /*96100*/  IADD3 R189, P4, R22, UR17, RZ ;  /* 0x0000001116bd7c10 */ /* 0x004fc6000ff9e0ff */
[----:B------:R-:W-:Y:S01]  /*96110*/  STL.64 [R1+0xb98], R46 ;  /* 0x000b982e01007387 */ /* 0x000fe20000100a00 */
[----:B------:R-:W-:-:S03]  /*96120*/  IADD3.X R190, R23, UR9, RZ, P4, !PT ;  /* 0x0000000917be7c10 */ /* 0x000fc6000a7fe4ff */
[----:B------:R-:W-:Y:S01]  /*96130*/  LDGSTS.E [R3+0x27b80], desc[UR14][R42.64], P1 ;  /* 0x27b800002a037fae */ /* 0x000fe2000892184e */
[----:B------:R-:W-:Y:S01]  /*96140*/  MOV R22, R189 ;  /* 0x000000bd00167202 */ /* 0x000fe20000000f00 */
[----:B------:R-:W-:Y:S02]  /*96150*/  IMAD.MOV.U32 R23, RZ, RZ, R190 ;  /* 0x000000ffff177224 */ /* 0x000fe400078e00be */
[----:B------:R-:W-:Y:S04]  /*96160*/  STL.64 [R1+0xb90], R44 ;  /* 0x000b902c01007387 */ /* 0x000fe80000100a00 */
[----:B------:R-:W-:Y:S01]  /*96170*/  LDGSTS.E [R3+0x28a00], desc[UR14][R48.64], P0 ;  /* 0x28a0000030037fae */ /* 0x000fe2000812184e */
[----:B---3--:R-:W-:-:S03]  /*96180*/  IADD3 R191, P4, R20, UR17, RZ ;  /* 0x0000001114bf7c10 */ /* 0x008fc6000ff9e0ff */
[----:B------:R-:W-:Y:S01]  /*96190*/  STL.64 [R1+0xb88], R30 ;  /* 0x000b881e01007387 */ /* 0x000fe20000100a00 */
[----:B------:R-:W-:-:S03]  /*961a0*/  IADD3.X R192, R21, UR9, RZ, P4, !PT ;  /* 0x0000000915c07c10 */ /* 0x000fc6000a7fe4ff */
[----:B------:R-:W-:Y:S01]  /*961b0*/  LDGSTS.E [R3+0x28a80], desc[UR14][R50.64], P2 ;  /* 0x28a8000032037fae */ /* 0x000fe2000912184e */
[----:B------:R-:W-:Y:S01]  /*961c0*/  MOV R20, R191 ;  /* 0x000000bf00147202 */ /* 0x000fe20000000f00 */
[----:B------:R-:W-:Y:S02]  /*961d0*/  IMAD.MOV.U32 R21, RZ, RZ, R192 ;  /* 0x000000ffff157224 */ /* 0x000fe400078e00c0 */
[----:B-1----:R-:W5:Y:S04]  /*961e0*/  LDL.LU.64 R98, [R1+0x3300] ;  /* 0x0033000001627983 */ /* 0x002f680000300a00 */
[----:B------:R-:W-:Y:S04]  /*961f0*/  LDGSTS.E [R3+0x28b00], desc[UR14][R52.64], P3 ;  /* 0x28b0000034037fae */ /* 0x000fe8000992184e */
[----:B------:R-:W-:Y:S04]  /*96200*/  STL.64 [R1+0xb80], R28 ;  /* 0x000b801c01007387 */ /* 0x000fe80000100a00 */
[----:B------:R-:W-:Y:S04]  /*96210*/  LDGSTS.E [R3+0x28b80], desc[UR14][R54.64], P1 ;  /* 0x28b8000036037fae */ /* 0x000fe8000892184e */
[----:B----4-:R-:W5:Y:S04]  /*96220*/  LDL.LU.64 R96, [R1+0x32f8] ;  /* 0x0032f80001607983 */ /* 0x010f680000300a00 */
[----:B------:R-:W-:Y:S04]  /*96230*/  LDGSTS.E [R3+0x29a00], desc[UR14][R56.64], P0 ;  /* 0x29a0000038037fae */ /* 0x000fe8000812184e */
[----:B------:R-:W-:Y:S04]  /*96240*/  STL.64 [R1+0xb78], R22 ;  /* 0x000b781601007387 */ /* 0x000fe80000100a00 */
[----:B------:R-:W-:Y:S04]  /*96250*/  LDGSTS.E [R3+0x29a80], desc[UR14][R58.64], P2 ;  /* 0x29a800003a037fae */ /* 0x000fe8000912184e */
[----:B------:R-:W5:Y:S04]  /*96260*/  LDL.LU.64 R94, [R1+0x32f0] ;  /* 0x0032f000015e7983 */ /* 0x000f680000300a00 */
[----:B------:R-:W-:Y:S04]  /*96270*/  LDGSTS.E [R3+0x29b00], desc[UR14][R60.64], P3 ;  /* 0x29b000003c037fae */ /* 0x000fe8000992184e */
[----:B------:R-:W-:Y:S04]  /*96280*/  STL.64 [R1+0xb70], R20 ;  /* 0x000b701401007387 */ /* 0x000fe80000100a00 */
[----:B------:R-:W-:Y:S04]  /*96290*/  LDGSTS.E [R3+0x29b80], desc[UR14][R62.64], P1 ;  /* 0x29b800003e037fae */ /* 0x000fe8000892184e */
[----:B------:R-:W5:Y:S04]  /*962a0*/  LDL.LU.64 R92, [R1+0x32e8] ;  /* 0x0032e800015c7983 */ /* 0x000f680000300a00 */
        /* <DEDUP_REMOVED lines=10> */
[----:B------:R1:W-:Y:S04]  /*96350*/  LDGSTS.E [R3+0x2ba80], desc[UR14][R4.64], P2 ;  /* 0x2ba8000004037fae */ /* 0x0003e8000912184e */
[----:B------:R2:W-:Y:S04]  /*96360*/  LDGSTS.E [R3+0x2bb00], desc[UR14][R10.64], P3 ;  /* 0x2bb000000a037fae */ /* 0x0005e8000992184e */
[----:B------:R-:W-:Y:S04]  /*96370*/  LDGSTS.E [R3+0x2bb80], desc[UR14][R8.64], P1 ;  /* 0x2bb8000008037fae */ /* 0x000fe8000892184e */
[----:B------:R-:W1:Y:S04]  /*96380*/  LDL.LU R4, [R1+0x2734] ;  /* 0x0027340001047983 */ /* 0x000e680000300800 */
[----:B------:R-:W3:Y:S04]  /*96390*/  LDL.LU R17, [R1+0x273c] ;  /* 0x00273c0001117983 */ /* 0x000ee80000300800 */
[----:B------:R-:W4:Y:S04]  /*963a0*/  LDL.LU R5, [R1+0x2730] ;  /* 0x0027300001057983 */ /* 0x000f280000300800 */
[----:B------:R-:W2:Y:S04]  /*963b0*/  LDL.LU R18, [R1+0x2738] ;  /* 0x0027380001127983 */ /* 0x000ea80000300800 */
[----:B------:R-:W2:Y:S04]  /*963c0*/  LDL.LU R10, [R1+0x2744] ;  /* 0x00274400010a7983 */ /* 0x000ea80000300800 */
[----:B------:R-:W2:Y:S04]  /*963d0*/  LDL.LU R11, [R1+0x274c] ;  /* 0x00274c00010b7983 */ /* 0x000ea80000300800 */
[----:B------:R-:W2:Y:S04]  /*963e0*/  LDL.LU R12, [R1+0x2740] ;  /* 0x00274000010c7983 */ /* 0x000ea80000300800 */
[----:B------:R-:W2:Y:S04]  /*963f0*/  LDL.LU R13, [R1+0x2748] ;  /* 0x00274800010d7983 */ /* 0x000ea80000300800 */
[----:B------:R-:W-:Y:S04]  /*96400*/  LDGSTS.E [R3+0x2ca00], desc[UR14][R6.64], P0 ;  /* 0x2ca0000006037fae */ /* 0x000fe8000812184e */
[----:B------:R-:W-:Y:S04]  /*96410*/  LDGSTS.E [R3+0x2ca80], desc[UR14][R250.64], P2 ;  /* 0x2ca80000fa037fae */ /* 0x000fe8000912184e */
[----:B------:R-:W-:Y:S04]  /*96420*/  LDGSTS.E [R3+0x2cb00], desc[UR14][R248.64], P3 ;  /* 0x2cb00000f8037fae */ /* 0x000fe8000992184e */
[----:B------:R-:W2:Y:S04]  /*96430*/  LDL.LU R6, [R1+0x2834] ;  /* 0x0028340001067983 */ /* 0x000ea80000300800 */
[----:B------:R-:W2:Y:S04]  /*96440*/  LDL.LU R7, [R1+0x283c] ;  /* 0x00283c0001077983 */ /* 0x000ea80000300800 */
[----:B------:R-:W2:Y:S04]  /*96450*/  LDL.LU R8, [R1+0x2830] ;  /* 0x0028300001087983 */ /* 0x000ea80000300800 */
[----:B------:R-:W2:Y:S04]  /*96460*/  LDL.LU R9, [R1+0x2838] ;  /* 0x0028380001097983 */ /* 0x000ea80000300800 */
[----:B------:R-:W-:Y:S04]  /*96470*/  LDGSTS.E [R3+0x2cb80], desc[UR14][R238.64], P1 ;  /* 0x2cb80000ee037fae */ /* 0x000fe8000892184e */
[----:B------:R-:W-:Y:S04]  /*96480*/  LDGSTS.E [R3+0x2da00], desc[UR14][R236.64], P0 ;  /* 0x2da00000ec037fae */ /* 0x000fe8000812184e */
[----:B------:R-:W-:Y:S04]  /*96490*/  LDGSTS.E [R3+0x2da80], desc[UR14][R222.64], P2 ;  /* 0x2da80000de037fae */ /* 0x000fe8000912184e */
[----:B------:R-:W-:Y:S04]  /*964a0*/  LDGSTS.E [R3+0x2db00], desc[UR14][R220.64], P3 ;  /* 0x2db00000dc037fae */ /* 0x000fe8000992184e */
[----:B------:R-:W-:Y:S04]  /*964b0*/  LDGSTS.E [R3+0x2db80], desc[UR14][R68.64], P1 ;  /* 0x2db8000044037fae */ /* 0x000fe8000892184e */
[----:B------:R-:W2:Y:S04]  /*964c0*/  LDL.LU R14, [R1+0x2844] ;  /* 0x00284400010e7983 */ /* 0x000ea80000300800 */
[----:B------:R-:W-:Y:S04]  /*964d0*/  LDGSTS.E [R3+0x2ea00], desc[UR14][R66.64], P0 ;  /* 0x2ea0000042037fae */ /* 0x000fe8000812184e */
[----:B------:R-:W2:Y:S04]  /*964e0*/  LDL.LU R15, [R1+0x284c] ;  /* 0x00284c00010f7983 */ /* 0x000ea80000300800 */
        /* <DEDUP_REMOVED lines=8> */
[----:B---3--:R-:W-:Y:S02]  /*96570*/  IADD3 R17, P5, R17, UR17, RZ ;  /* 0x0000001111117c10 */ /* 0x008fe4000ffbe0ff */
[----:B----4-:R-:W-:Y:S01]  /*96580*/  IADD3.X R5, R5, UR9, RZ, P4, !PT ;  /* 0x0000000905057c10 */ /* 0x010fe2000a7fe4ff */
[----:B------:R1:W-:Y:S01]  /*96590*/  STL [R1+0x2734], R4 ;  /* 0x0027340401007387 */ /* 0x0003e20000100800 */
[----:B--2---:R-:W-:-:S03]  /*965a0*/  IADD3.X R18, R18, UR9, RZ, P5, !PT ;  /* 0x0000000912127c10 */ /* 0x004fc6000affe4ff */
[----:B------:R2:W-:Y:S04]  /*965b0*/  STL [R1+0x2730], R5 ;  /* 0x0027300501007387 */ /* 0x0005e80000100800 */
[----:B------:R-:W-:Y:S04]  /*965c0*/  STL [R1+0x273c], R17 ;  /* 0x00273c1101007387 */ /* 0x000fe80000100800 */
[----:B------:R-:W3:Y:S04]  /*965d0*/  LDL.LU R16, [R1+0x2840] ;  /* 0x0028400001107983 */ /* 0x000ee80000300800 */
[----:B------:R-:W-:Y:S01]  /*965e0*/  STL [R1+0x2738], R18 ;  /* 0x0027381201007387 */ /* 0x000fe20000100800 */
[----:B------:R-:W-:-:S03]  /*965f0*/  IADD3 R10, P4, R10, UR17, RZ ;  /* 0x000000110a0a7c10 */ /* 0x000fc6000ff9e0ff */
[----:B------:R-:W4:Y:S01]  /*96600*/  LDL.LU R3, [R1+0x2848] ;  /* 0x0028480001037983 */ /* 0x000f220000300800 */
[----:B------:R-:W-:-:S03]  /*96610*/  IADD3.X R12, R12, UR9, RZ, P4, !PT ;  /* 0x000000090c0c7c10 */ /* 0x000fc6000a7fe4ff */
[----:B------:R1:W-:Y:S01]  /*96620*/  LDGSTS.E [R72+0x20c00], desc[UR14][R4.64], P0 ;  /* 0x20c0000004487fae */ /* 0x0003e2000812184e */
[----:B------:R-:W-:-:S03]  /*96630*/  IADD3 R11, P5, R11, UR17, RZ ;  /* 0x000000110b0b7c10 */ /* 0x000fc6000ffbe0ff */
[----:B------:R-:W-:Y:S01]  /*96640*/  STL [R1+0x2744], R10 ;  /* 0x0027440a01007387 */ /* 0x000fe20000100800 */
[----:B------:R-:W-:Y:S02]  /*96650*/  IADD3.X R13, R13, UR9, RZ, P5, !PT ;  /* 0x000000090d0d7c10 */ /* 0x000fe4000affe4ff */
[----:B-1----:R-:W-:Y:S01]  /*96660*/  MOV R4, R17 ;  /* 0x0000001100047202 */ /* 0x002fe20000000f00 */
[----:B--2---:R-:W-:Y:S01]  /*96670*/  IMAD.MOV.U32 R5, RZ, RZ, R18 ;  /* 0x000000ffff057224 */ /* 0x004fe200078e0012 */
[----:B------:R1:W-:Y:S04]  /*96680*/  STL [R1+0x2740], R12 ;  /* 0x0027400c01007387 */ /* 0x0003e80000100800 */
[----:B------:R2:W-:Y:S04]  /*96690*/  LDGSTS.E [R72+0x20c80], desc[UR14][R4.64], P2 ;  /* 0x20c8000004487fae */ /* 0x0005e8000912184e */
[----:B------:R-:W-:Y:S01]  /*966a0*/  STL [R1+0x274c], R11 ;  /* 0x00274c0b01007387 */ /* 0x000fe20000100800 */
[----:B--2---:R-:W-:Y:S01]  /*966b0*/  MOV R4, R10 ;  /* 0x0000000a00047202 */ /* 0x004fe20000000f00 */
[----:B------:R-:W-:-:S02]  /*966c0*/  IMAD.MOV.U32 R5, RZ, RZ, R12 ;  /* 0x000000ffff057224 */ /* 0x000fc400078e000c */
[----:B-1----:R-:W2:Y:S04]  /*966d0*/  LDL.LU R12, [R1+0x2934] ;  /* 0x00293400010c7983 */ /* 0x002ea80000300800 */
        /* <DEDUP_REMOVED lines=27> */
[----:B------:R-:W-:Y:S04]  /*96890*/  STL [R1+0x2844], R14 ;  /* 0x0028440e01007387 */ /* 0x000fe80000100800 */
[----:B------:R1:W-:Y:S02]  /*968a0*/  LDGSTS.E [R72+0x21c80], desc[UR14][R4.64], P2 ;  /* 0x21c8000004487fae */ /* 0x0003e4000912184e */
[----:B-1----:R-:W-:-:S02]  /*968b0*/  MOV R4, R14 ;  /* 0x0000000e00047202 */ /* 0x002fc40000000f00 */
[----:B---3--:R-:W-:-:S05]  /*968c0*/  IADD3.X R16, R16, UR9, RZ, P4, !PT ;  /* 0x0000000910107c10 */ /* 0x008fca000a7fe4ff */
[----:B------:R1:W-:Y:S01]  /*968d0*/  STL [R1+0x2840], R16 ;  /* 0x0028401001007387 */ /* 0x0003e20000100800 */
[----:B------:R-:W-:Y:S01]  /*968e0*/  IMAD.MOV.U32 R5, RZ, RZ, R16 ;  /* 0x000000ffff057224 */ /* 0x000fe200078e0010 */
[----:B----4-:R-:W-:Y:S02]  /*968f0*/  IADD3.X R3, R3, UR9, RZ, P5, !PT ;  /* 0x0000000903037c10 */ /* 0x010fe4000affe4ff */
[----:B------:R3:W-:Y:S04]  /*96900*/  STL [R1+0x284c], R15 ;  /* 0x00284c0f01007387 */ /* 0x0007e80000100800 */
[----:B------:R4:W-:Y:S04]  /*96910*/  LDGSTS.E [R72+0x21d00], desc[UR14][R4.64], P3 ;  /* 0x21d0000004487fae */ /* 0x0009e8000992184e */
[----:B-1----:R-:W2:Y:S04]  /*96920*/  LDL.LU R16, [R1+0x2a34] ;  /* 0x002a340001107983 */ /* 0x002ea80000300800 */
[----:B------:R1:W-:Y:S04]  /*96930*/  STL [R1+0x2848], R3 ;  /* 0x0028480301007387 */ /* 0x0003e80000100800 */
[----:B------:R-:W2:Y:S04]  /*96940*/  LDL.LU R14, [R1+0x2a3c] ;  /* 0x002a3c00010e7983 */ /* 0x000ea80000300800 */
[----:B------:R-:W2:Y:S01]  /*96950*/  LDL.LU R17, [R1+0x2a30] ;  /* 0x002a300001117983 */ /* 0x000ea20000300800 */
[----:B----4-:R-:W-:-:S03]  /*96960*/  MOV R4, R15 ;  /* 0x0000000f00047202 */ /* 0x010fc60000000f00 */
[----:B---3--:R-:W3:Y:S01]  /*96970*/  LDL.LU R15, [R1+0x2a38] ;  /* 0x002a3800010f7983 */ /* 0x008ee20000300800 */
[----:B------:R-:W-:-:S03]  /*96980*/  IMAD.MOV.U32 R5, RZ, RZ, R3 ;  /* 0x000000ffff057224 */ /* 0x000fc600078e0003 */
[----:B------:R-:W4:Y:S04]  /*96990*/  LDL.LU R23, [R1+0x2a44] ;  /* 0x002a440001177983 */ /* 0x000f280000300800 */
[----:B-1----:R-:W4:Y:S01]  /*969a0*/  LDL.LU R3, [R1+0x2a4c] ;  /* 0x002a4c0001037983 */ /* 0x002f220000300800 */
        /* <DEDUP_REMOVED lines=12> */
[----:B-1----:R-:W-:Y:S01]  /*96a70*/  MOV R4, R12 ;  /* 0x0000000c00047202 */ /* 0x002fe20000000f00 */
[----:B------:R-:W-:Y:S01]  /*96a80*/  IMAD.MOV.U32 R5, RZ, RZ, R13 ;  /* 0x000000ffff057224 */ /* 0x000fe200078e000d */
[----:B------:R-:W-:-:S04]  /*96a90*/  IADD3 R6, P4, R6, UR17, RZ ;  /* 0x0000001106067c10 */ /* 0x000fc8000ff9e0ff */
[----:B------:R1:W-:Y:S01]  /*96aa0*/  LDGSTS.E [R72+0x22c00], desc[UR14][R4.64], P0 ;  /* 0x22c0000004487fae */ /* 0x0003e2000812184e */
[----:B------:R-:W-:-:S03]  /*96ab0*/  IADD3 R8, P5, R8, UR17, RZ ;  /* 0x0000001108087c10 */ /* 0x000fc6000ffbe0ff */
[----:B------:R-:W-:Y:S01]  /*96ac0*/  STL [R1+0x2944], R6 ;  /* 0x0029440601007387 */ /* 0x000fe20000100800 */
[----:B-1----:R-:W-:Y:S01]  /*96ad0*/  MOV R4, R10 ;  /* 0x0000000a00047202 */ /* 0x002fe20000000f00 */
[----:B------:R-:W-:Y:S01]  /*96ae0*/  IMAD.MOV.U32 R5, RZ, RZ, R11 ;  /* 0x000000ffff057224 */ /* 0x000fe200078e000b */
[----:B------:R-:W-:-:S04]  /*96af0*/  IADD3.X R7, R7, UR9, RZ, P4, !PT ;  /* 0x0000000907077c10 */ /* 0x000fc8000a7fe4ff */
[----:B------:R1:W-:Y:S01]  /*96b00*/  LDGSTS.E [R72+0x22c80], desc[UR14][R4.64], P2 ;  /* 0x22c8000004487fae */ /* 0x0003e2000912184e */
[----:B------:R-:W-:-:S03]  /*96b10*/  IADD3.X R9, R9, UR9, RZ, P5, !PT ;  /* 0x0000000909097c10 */ /* 0x000fc6000affe4ff */
[----:B------:R1:W-:Y:S04]  /*96b20*/  STL [R1+0x2940], R7 ;  /* 0x0029400701007387 */ /* 0x0003e80000100800 */
[----:B------:R-:W-:Y:S01]  /*96b30*/  STL [R1+0x294c], R8 ;  /* 0x00294c0801007387 */ /* 0x000fe20000100800 */
[----:B-1----:R-:W-:Y:S01]  /*96b40*/  MOV R4, R6 ;  /* 0x0000000600047202 */ /* 0x002fe20000000f00 */
[----:B------:R-:W-:Y:S02]  /*96b50*/  IMAD.MOV.U32 R5, RZ, RZ, R7 ;  /* 0x000000ffff057224 */ /* 0x000fe400078e0007 */
        /* <DEDUP_REMOVED lines=9> */
[----:B------:R-:W-:-:S04]  /*96bf0*/  IADD3 R16, P4, R16, UR17, RZ ;  /* 0x0000001110107c10 */ /* 0x000fc8000ff9e0ff */
[----:B-1----:R-:W-:Y:S02]  /*96c00*/  MOV R4, R16 ;  /* 0x0000001000047202 */ /* 0x002fe40000000f00 */
[----:B------:R-:W-:Y:S02]  /*96c10*/  IADD3 R14, P5, R14, UR17, RZ ;  /* 0x000000110e0e7c10 */ /* 0x000fe4000ffbe0ff */
[----:B------:R-:W-:Y:S01]  /*96c20*/  IADD3.X R17, R17, UR9, RZ, P4, !PT ;  /* 0x0000000911117c10 */ /* 0x000fe2000a7fe4ff */
[----:B------:R-:W-:Y:S01]  /*96c30*/  STL [R1+0x2a34], R16 ;  /* 0x002a341001007387 */ /* 0x000fe20000100800 */
[----:B---3--:R-:W-:-:S03]  /*96c40*/  IADD3.X R15, R15, UR9, RZ, P5, !PT ;  /* 0x000000090f0f7c10 */ /* 0x008fc6000affe4ff */
[----:B------:R-:W-:Y:S01]  /*96c50*/  IMAD.MOV.U32 R5, RZ, RZ, R17 ;  /* 0x000000ffff057224 */ /* 0x000fe200078e0011 */
[----:B------:R-:W-:Y:S04]  /*96c60*/  STL [R1+0x2a30], R17 ;  /* 0x002a301101007387 */ /* 0x000fe80000100800 */
[----:B------:R-:W-:Y:S04]  /*96c70*/  STL [R1+0x2a3c], R14 ;  /* 0x002a3c0e01007387 */ /* 0x000fe80000100800 */
[----:B------:R1:W-:Y:S04]  /*96c80*/  LDGSTS.E [R72+0x23c00], desc[UR14][R4.64], P0 ;  /* 0x23c0000004487fae */ /* 0x0003e8000812184e */
[----:B------:R3:W-:Y:S01]  /*96c90*/  STL [R1+0x2a38], R15 ;  /* 0x002a380f01007387 */ /* 0x0007e20000100800 */
[----:B----4-:R-:W-:-:S02]  /*96ca0*/  IADD3 R23, P4, R23, UR17, RZ ;  /* 0x0000001117177c10 */ /* 0x010fc4000ff9e0ff */
[----:B-1----:R-:W-:Y:S01]  /*96cb0*/  MOV R4, R14 ;  /* 0x0000000e00047202 */ /* 0x002fe20000000f00 */
[----:B------:R-:W-:Y:S02]  /*96cc0*/  IMAD.MOV.U32 R5, RZ, RZ, R15 ;  /* 0x000000ffff057224 */ /* 0x000fe400078e000f */
[----:B---3--:R-:W3:Y:S04]  /*96cd0*/  LDL.LU.64 R14, [R1+0x14a0] ;  /* 0x0014a000010e7983 */ /* 0x008ee80000300a00 */
[----:B------:R-:W4:Y:S01]  /*96ce0*/  LDL.LU.64 R16, [R1+0x1498] ;  /* 0x0014980001107983 */ /* 0x000f220000300a00 */
[----:B------:R-:W-:-:S03]  /*96cf0*/  IADD3 R3, P5, R3, UR17, RZ ;  /* 0x0000001103037c10 */ /* 0x000fc6000ffbe0ff */
[----:B------:R-:W4:Y:S04]  /*96d00*/  LDL.LU.64 R18, [R1+0x1490] ;  /* 0x0014900001127983 */ /* 0x000f280000300a00 */
[----:B------:R1:W-:Y:S04]  /*96d10*/  LDGSTS.E [R72+0x23c80], desc[UR14][R4.64], P2 ;  /* 0x23c8000004487fae */ /* 0x0003e8000912184e */
[----:B------:R-:W-:Y:S01]  /*96d20*/  STL [R1+0x2a44], R23 ;  /* 0x002a441701007387 */ /* 0x000fe20000100800 */
[----:B--2---:R-:W-:Y:S02]  /*96d30*/  IADD3.X R24, R24, UR9, RZ, P4, !PT ;  /* 0x0000000918187c10 */ /* 0x004fe4000a7fe4ff */
[----:B-1----:R-:W-:-:S03]  /*96d40*/  MOV R4, R23 ;  /* 0x0000001700047202 */ /* 0x002fc60000000f00 */
[----:B------:R-:W-:Y:S01]  /*96d50*/  IMAD.MOV.U32 R5, RZ, RZ, R24 ;  /* 0x000000ffff057224 */ /* 0x000fe200078e0018 */
[----:B------:R1:W-:Y:S01]  /*96d60*/  STL [R1+0x2a40], R24 ;  /* 0x002a401801007387 */ /* 0x0003e20000100800 */
[----:B------:R-:W-:-:S03]  /*96d70*/  IADD3.X R22, R22, UR9, RZ, P5, !PT ;  /* 0x0000000916167c10 */ /* 0x000fc6000affe4ff */
[----:B------:R2:W-:Y:S04]  /*96d80*/  STL [R1+0x2a4c], R3 ;  /* 0x002a4c0301007387 */ /* 0x0005e80000100800 */
[----:B------:R2:W-:Y:S04]  /*96d90*/  LDGSTS.E [R72+0x23d00], desc[UR14][R4.64], P3 ;  /* 0x23d0000004487fae */ /* 0x0005e8000992184e */
[----:B-1----:R-:W4:Y:S04]  /*96da0*/  LDL.LU.64 R24, [R1+0x13a8] ;  /* 0x0013a80001187983 */ /* 0x002f280000300a00 */
[----:B------:R1:W-:Y:S01]  /*96db0*/  STL [R1+0x2a48], R22 ;  /* 0x002a481601007387 */ /* 0x0003e20000100800 */
[----:B--2---:R-:W-:Y:S01]  /*96dc0*/  MOV R4, R3 ;  /* 0x0000000300047202 */ /* 0x004fe20000000f00 */
[----:B------:R-:W-:Y:S01]  /*96dd0*/  IMAD.MOV.U32 R5, RZ, RZ, R22 ;  /* 0x000000ffff057224 */ /* 0x000fe200078e0016 */
[----:B------:R-:W-:Y:S01]  /*96de0*/  IADD3 R3, P4, R20, UR17, RZ ;  /* 0x0000001114037c10 */ /* 0x000fe2000ff9e0ff */
[----:B-1----:R-:W2:Y:S04]  /*96df0*/  LDL.LU.64 R22, [R1+0x13a0] ;  /* 0x0013a00001167983 */ /* 0x002ea80000300a00 */
[----:B------:R1:W-:Y:S02]  /*96e00*/  LDGSTS.E [R72+0x23d80], desc[UR14][R4.64], P1 ;  /* 0x23d8000004487fae */ /* 0x0003e4000892184e */
[----:B-1----:R-:W-:-:S02]  /*96e10*/  IADD3.X R4, R21, UR9, RZ, P4, !PT ;  /* 0x0000000915047c10 */ /* 0x002fc4000a7fe4ff */
        /* <DEDUP_REMOVED lines=143> */
[----:B------:R-:W-:-:S03]  /*97710*/  IMAD.MOV.U32 R29, RZ, RZ, R16 ;  /* 0x000000ffff1d7224 */ /* 0x000fc600078e0010 */
[----:B------:R4:W-:Y:S04]  /*97720*/  STL.64 [R1+0x1598], R64 ;  /* 0x0015984001007387 */ /* 0x0009e80000100a00 */
[----:B------:R4:W-:Y:S01]  /*97730*/  STL.64 [R1+0x1590], R46 ;  /* 0x0015902e01007387 */ /* 0x0009e20000100a00 */
[----:B------:R-:W-:-:S03]  /*97740*/  MOV R16, R35 ;  /* 0x0000002300107202 */ /* 0x000fc60000000f00 */
[----:B------:R4:W-:Y:S01]  /*97750*/  STL.64 [R1+0x14a8], R44 ;  /* 0x0014a82c01007387 */ /* 0x0009e20000100a00 */
[----:B------:R-:W-:-:S03]  /*97760*/  MOV R14, R37 ;  /* 0x00000025000e7202 */ /* 0x000fc60000000f00 */
[----:B------:R4:W-:Y:S01]  /*97770*/  STL.64 [R1+0x14a0], R30 ;  /* 0x0014a01e01007387 */ /* 0x0009e20000100a00 */
[----:B------:R-:W-:-:S03]  /*97780*/  IMAD.MOV.U32 R15, RZ, RZ, R38 ;  /* 0x000000ffff0f7224 */ /* 0x000fc600078e0026 */
[----:B------:R4:W-:Y:S01]  /*97790*/  STL.64 [R1+0x1498], R28 ;  /* 0x0014981c01007387 */ /* 0x0009e20000100a00 */
        /* <DEDUP_REMOVED lines=30> */
[----:B------:R-:W-:Y:S01]  /*97980*/  IADD3.X R189, R23, UR9, RZ, P4, !PT ;  /* 0x0000000917bd7c10 */ /* 0x000fe2000a7fe4ff */
[----:B------:R-:W-:Y:S01]  /*97990*/  IMAD.MOV.U32 R23, RZ, RZ, R18 ;  /* 0x000000ffff177224 */ /* 0x000fe200078e0012 */
[----:B------:R-:W-:Y:S01]  /*979a0*/  MOV R22, R17 ;  /* 0x0000001100167202 */ /* 0x000fe20000000f00 */
[----:B------:R-:W-:Y:S01]  /*979b0*/  IMAD.MOV.U32 R17, RZ, RZ, R36 ;  /* 0x000000ffff117224 */ /* 0x000fe200078e0024 */
[----:B------:R-:W-:Y:S02]  /*979c0*/  MOV R18, R33 ;  /* 0x0000002100127202 */ /* 0x000fe40000000f00 */
[----:B---3--:R-:W-:Y:S01]  /*979d0*/  IADD3 R190, P4, R20, UR17, RZ ;  /* 0x0000001114be7c10 */ /* 0x008fe2000ff9e0ff */
[----:B------:R-:W-:Y:S03]  /*979e0*/  LDGSTS.E [R72+0x25d80], desc[UR14][R22.64], P1 ;  /* 0x25d8000016487fae */ /* 0x000fe6000892184e */
[----:B------:R-:W-:Y:S01]  /*979f0*/  IADD3.X R191, R21, UR9, RZ, P4, !PT ;  /* 0x0000000915bf7c10 */ /* 0x000fe2000a7fe4ff */
[----:B------:R-:W-:Y:S01]  /*97a00*/  IMAD.MOV.U32 R21, RZ, RZ, R24 ;  /* 0x000000ffff157224 */ /* 0x000fe200078e0018 */
[----:B------:R-:W-:Y:S01]  /*97a10*/  MOV R24, R25 ;  /* 0x0000001900187202 */ /* 0x000fe20000000f00 */
[----:B------:R-:W-:Y:S01]  /*97a20*/  IMAD.MOV.U32 R25, RZ, RZ, R26 ;  /* 0x000000ffff197224 */ /* 0x000fe200078e001a */
[----:B------:R-:W-:-:S02]  /*97a30*/  MOV R20, R19 ;  /* 0x0000001300147202 */ /* 0x000fc40000000f00 */
[----:B------:R-:W-:Y:S01]  /*97a40*/  MOV R26, R27 ;  /* 0x0000001b001a7202 */ /* 0x000fe20000000f00 */
[----:B------:R-:W-:Y:S01]  /*97a50*/  IMAD.MOV.U32 R27, RZ, RZ, R32 ;  /* 0x000000ffff1b7224 */ /* 0x000fe200078e0020 */
[----:B------:R2:W-:Y:S01]  /*97a60*/  STL.64 [R1+0x1490], R22 ;  /* 0x0014901601007387 */ /* 0x0005e20000100a00 */
[----:B------:R-:W-:-:S03]  /*97a70*/  IMAD.MOV.U32 R19, RZ, RZ, R34 ;  /* 0x000000ffff137224 */ /* 0x000fc600078e0022 */
        /* <DEDUP_REMOVED lines=36> */
[----:B------:R-:W-:-:S03]  /*97cc0*/  IMAD.MOV.U32 R193, RZ, RZ, R191 ;  /* 0x000000ffffc17224 */ /* 0x000fc600078e00bf */
[----:B------:R-:W-:Y:S04]  /*97cd0*/  STL.64 [R1+0xad0], R154 ;  /* 0x000ad09a01007387 */ /* 0x000fe80000100a00 */
[----:B------:R-:W-:Y:S04]  /*97ce0*/  STL.64 [R1+0xac8], R156 ;  /* 0x000ac89c01007387 */ /* 0x000fe80000100a00 */
[----:B-1----:R-:W5:Y:S04]  /*97cf0*/  LDL.LU.64 R68, [R1+0x32b8] ;  /* 0x0032b80001447983 */ /* 0x002f680000300a00 */
        /* <DEDUP_REMOVED lines=18> */
[----:B--2---:R-:W5:Y:S04]  /*97e20*/  LDL.LU.64 R22, [R1+0x3280] ;  /* 0x0032800001167983 */ /* 0x004f680000300a00 */
[----:B------:R-:W-:Y:S04]  /*97e30*/  LDGSTS.E [R72+0x28c80], desc[UR14][R6.64], P2 ;  /* 0x28c8000006487fae */ /* 0x000fe8000912184e */
[----:B---3--:R-:W5:Y:S04]  /*97e40*/  LDL.LU.64 R20, [R1+0x3278] ;  /* 0x0032780001147983 */ /* 0x008f680000300a00 */
[----:B------:R1:W-:Y:S04]  /*97e50*/  LDGSTS.E [R72+0x28d00], desc[UR14][R4.64], P3 ;  /* 0x28d0000004487fae */ /* 0x0003e8000992184e */
[----:B------:R-:W-:Y:S04]  /*97e60*/  LDGSTS.E [R72+0x28d80], desc[UR14][R250.64], P1 ;  /* 0x28d80000fa487fae */ /* 0x000fe8000892184e */
        /* <DEDUP_REMOVED lines=48> */
[----:B------:R3:W-:Y:S04]  /*98170*/  STL [R1+0x275c], R12 ;  /* 0x00275c0c01007387 */ /* 0x0007e80000100800 */
[----:B------:R-:W4:Y:S04]  /*98180*/  LDL.LU R15, [R1+0x2864] ;  /* 0x00286400010f7983 */ /* 0x000f280000300800 */
[----:B------:R-:W-:Y:S04]  /*98190*/  STL [R1+0x2758], R13 ;  /* 0x0027580d01007387 */ /* 0x000fe80000100800 */
[----:B------:R-:W4:Y:S04]  /*981a0*/  LDL.LU R18, [R1+0x286c] ;  /* 0x00286c0001127983 */ /* 0x000f280000300800 */
[----:B------:R-:W4:Y:S01]  /*981b0*/  LDL.LU R17, [R1+0x2860] ;  /* 0x0028600001117983 */ /* 0x000f220000300800 */
[----:B------:R-:W-:-:S03]  /*981c0*/  IADD3 R10, P4, R10, UR17, RZ ;  /* 0x000000110a0a7c10 */ /* 0x000fc6000ff9e0ff */
[----:B------:R-:W4:Y:S01]  /*981d0*/  LDL.LU R19, [R1+0x2868] ;  /* 0x0028680001137983 */ /* 0x000f220000300800 */
[----:B------:R-:W-:Y:S02]  /*981e0*/  IADD3 R6, P5, R6, UR17, RZ ;  /* 0x0000001106067c10 */ /* 0x000fe4000ffbe0ff */
[----:B------:R-:W-:Y:S01]  /*981f0*/  IADD3.X R11, R11, UR9, RZ, P4, !PT ;  /* 0x000000090b0b7c10 */ /* 0x000fe2000a7fe4ff */
[----:B------:R1:W-:Y:S01]  /*98200*/  LDGSTS.E [R3+0x20e00], desc[UR14][R4.64], P0 ;  /* 0x20e0000004037fae */ /* 0x0003e2000812184e */
[----:B------:R-:W-:-:S03]  /*98210*/  IADD3.X R8, R8, UR9, RZ, P5, !PT ;  /* 0x0000000908087c10 */ /* 0x000fc6000affe4ff */
[----:B------:R3:W-:Y:S04]  /*98220*/  STL [R1+0x2764], R10 ;  /* 0x0027640a01007387 */ /* 0x0007e80000100800 */
[----:B------:R3:W-:Y:S01]  /*98230*/  STL [R1+0x2760], R11 ;  /* 0x0027600b01007387 */ /* 0x0007e20000100800 */
[----:B-1----:R-:W-:Y:S01]  /*98240*/  IMAD.MOV.U32 R4, RZ, RZ, R12 ;  /* 0x000000ffff047224 */ /* 0x002fe200078e000c */
[----:B--2---:R-:W-:Y:S02]  /*98250*/  MOV R5, R13 ;  /* 0x0000000d00057202 */ /* 0x004fe40000000f00 */
[----:B------:R1:W-:Y:S04]  /*98260*/  STL [R1+0x276c], R6 ;  /* 0x00276c0601007387 */ /* 0x0003e80000100800 */
[----:B---3--:R-:W2:Y:S04]  /*98270*/  LDL.LU R12, [R1+0x2954] ;  /* 0x00295400010c7983 */ /* 0x008ea80000300800 */
[----:B------:R3:W-:Y:S04]  /*98280*/  LDGSTS.E [R3+0x20e80], desc[UR14][R4.64], P2 ;  /* 0x20e8000004037fae */ /* 0x0007e8000912184e */
[----:B------:R1:W-:Y:S01]  /*98290*/  STL [R1+0x2768], R8 ;  /* 0x0027680801007387 */ /* 0x0003e20000100800 */
[----:B---3--:R-:W-:-:S03]  /*982a0*/  IMAD.MOV.U32 R4, RZ, RZ, R10 ;  /* 0x000000ffff047224 */ /* 0x008fc600078e000a */
[----:B------:R-:W3:Y:S04]  /*982b0*/  LDL.LU R10, [R1+0x295c] ;  /* 0x00295c00010a7983 */ /* 0x000ee80000300800 */
[----:B------:R-:W3:Y:S01]  /*982c0*/  LDL.LU R13, [R1+0x2950] ;  /* 0x00295000010d7983 */ /* 0x000ee20000300800 */
[----:B------:R-:W-:-:S03]  /*982d0*/  MOV R5, R11 ;  /* 0x0000000b00057202 */ /* 0x000fc60000000f00 */
[----:B------:R-:W3:Y:S01]  /*982e0*/  LDL.LU R11, [R1+0x2958] ;  /* 0x00295800010b7983 */ /* 0x000ee20000300800 */
[----:B------:R-:W-:-:S03]  /*982f0*/  IADD3 R7, P4, R7, UR17, RZ ;  /* 0x0000001107077c10 */ /* 0x000fc6000ff9e0ff */
[----:B------:R1:W-:Y:S01]  /*98300*/  LDGSTS.E [R3+0x20f00], desc[UR14][R4.64], P3 ;  /* 0x20f0000004037fae */ /* 0x0003e2000992184e */
[----:B------:R-:W-:Y:S02]  /*98310*/  IADD3.X R9, R9, UR9, RZ, P4, !PT ;  /* 0x0000000909097c10 */ /* 0x000fe4000a7fe4ff */
[----:B------:R-:W-:Y:S01]  /*98320*/  IADD3 R14, P5, R14, UR17, RZ ;  /* 0x000000110e0e7c10 */ /* 0x000fe2000ffbe0ff */
[----:B-1----:R-:W-:Y:S01]  /*98330*/  IMAD.MOV.U32 R4, RZ, RZ, R6 ;  /* 0x000000ffff047224 */ /* 0x002fe200078e0006 */
[----:B------:R-:W-:Y:S01]  /*98340*/  MOV R5, R8 ;  /* 0x0000000800057202 */ /* 0x000fe20000000f00 */
[----:B------:R-:W3:Y:S04]  /*98350*/  LDL.LU R6, [R1+0x2964] ;  /* 0x0029640001067983 */ /* 0x000ee80000300800 */
[----:B------:R-:W3:Y:S01]  /*98360*/  LDL.LU R8, [R1+0x296c] ;  /* 0x00296c0001087983 */ /* 0x000ee20000300800 */
[----:B------:R-:W-:-:S03]  /*98370*/  IADD3.X R16, R16, UR9, RZ, P5, !PT ;  /* 0x0000000910107c10 */ /* 0x000fc6000affe4ff */
[----:B------:R1:W-:Y:S04]  /*98380*/  STL [R1+0x2854], R7 ;  /* 0x0028540701007387 */ /* 0x0003e80000100800 */
[----:B------:R1:W-:Y:S04]  /*98390*/  LDGSTS.E [R3+0x20f80], desc[UR14][R4.64], P1 ;  /* 0x20f8000004037fae */ /* 0x0003e8000892184e */
[----:B------:R1:W-:Y:S04]  /*983a0*/  STL [R1+0x2850], R9 ;  /* 0x0028500901007387 */ /* 0x0003e80000100800 */
[----:B------:R1:W-:Y:S02]  /*983b0*/  STL [R1+0x285c], R14 ;  /* 0x00285c0e01007387 */ /* 0x0003e40000100800 */
[----:B-1----:R-:W-:-:S02]  /*983c0*/  IMAD.MOV.U32 R4, RZ, RZ, R7 ;  /* 0x000000ffff047224 */ /* 0x002fc400078e0007 */
[----:B------:R-:W3:Y:S01]  /*983d0*/  LDL.LU R7, [R1+0x2960] ;  /* 0x0029600001077983 */ /* 0x000ee20000300800 */
[----:B------:R-:W-:-:S03]  /*983e0*/  MOV R5, R9 ;  /* 0x0000000900057202 */ /* 0x000fc60000000f00 */
[----:B------:R1:W-:Y:S04]  /*983f0*/  STL [R1+0x2858], R16 ;  /* 0x0028581001007387 */ /* 0x0003e80000100800 */
[----:B------:R-:W3:Y:S04]  /*98400*/  LDL.LU R9, [R1+0x2968] ;  /* 0x0029680001097983 */ /* 0x000ee80000300800 */
[----:B------:R1:W-:Y:S02]  /*98410*/  LDGSTS.E [R3+0x21e00], desc[UR14][R4.64], P0 ;  /* 0x21e0000004037fae */ /* 0x0003e4000812184e */
[----:B-1----:R-:W-:Y:S01]  /*98420*/  IMAD.MOV.U32 R4, RZ, RZ, R14 ;  /* 0x000000ffff047224 */ /* 0x002fe200078e000e */
[----:B------:R-:W-:Y:S01]  /*98430*/  MOV R5, R16 ;  /* 0x0000001000057202 */ /* 0x000fe20000000f00 */
[----:B------:R-:W3:Y:S04]  /*98440*/  LDL.LU R14, [R1+0x2a54] ;  /* 0x002a5400010e7983 */ /* 0x000ee80000300800 */
[----:B------:R-:W3:Y:S04]  /*98450*/  LDL.LU R16, [R1+0x2a5c] ;  /* 0x002a5c0001107983 */ /* 0x000ee80000300800 */
[----:B------:R1:W-:Y:S01]  /*98460*/  LDGSTS.E [R3+0x21e80], desc[UR14][R4.64], P2 ;  /* 0x21e8000004037fae */ /* 0x0003e2000912184e */
[----:B----4-:R-:W-:-:S05]  /*98470*/  IADD3 R15, P4, R15, UR17, RZ ;  /* 0x000000110f0f7c10 */ /* 0x010fca000ff9e0ff */
[----:B------:R4:W-:Y:S01]  /*98480*/  STL [R1+0x2864], R15 ;  /* 0x0028640f01007387 */ /* 0x0009e20000100800 */
[----:B------:R-:W-:Y:S02]  /*98490*/  IADD3 R18, P5, R18, UR17, RZ ;  /* 0x0000001112127c10 */ /* 0x000fe4000ffbe0ff */
[----:B------:R-:W-:Y:S01]  /*984a0*/  IADD3.X R17, R17, UR9, RZ, P4, !PT ;  /* 0x0000000911117c10 */ /* 0x000fe2000a7fe4ff */
[----:B-1----:R-:W-:-:S04]  /*984b0*/  IMAD.MOV.U32 R4, RZ, RZ, R15 ;  /* 0x000000ffff047224 */ /* 0x002fc800078e000f */
[----:B------:R1:W-:Y:S01]  /*984c0*/  STL [R1+0x2860], R17 ;  /* 0x0028601101007387 */ /* 0x0003e20000100800 */
[----:B------:R-:W-:-:S03]  /*984d0*/  IADD3.X R19, R19, UR9, RZ, P5, !PT ;  /* 0x0000000913137c10 */ /* 0x000fc6000affe4ff */
[----:B------:R-:W-:Y:S04]  /*984e0*/  STL [R1+0x286c], R18 ;  /* 0x00286c1201007387 */ /* 0x000fe80000100800 */
[----:B----4-:R-:W4:Y:S01]  /*984f0*/  LDL.LU R15, [R1+0x2a50] ;  /* 0x002a5000010f7983 */ /* 0x010f220000300800 */
[----:B------:R-:W-:-:S03]  /*98500*/  MOV R5, R17 ;  /* 0x0000001100057202 */ /* 0x000fc60000000f00 */
[----:B------:R-:W-:Y:S04]  /*98510*/  STL [R1+0x2868], R19 ;  /* 0x0028681301007387 */ /* 0x000fe80000100800 */
[----:B-1----:R-:W4:Y:S04]  /*98520*/  LDL.LU R17, [R1+0x2a58] ;  /* 0x002a580001117983 */ /* 0x002f280000300800 */
[----:B------:R-:W4:Y:S01]  /*98530*/  LDL.LU R26, [R1+0x2a64] ;  /* 0x002a6400011a7983 */ /* 0x000f220000300800 */
[----:B--2---:R-:W-:-:S03]  /*98540*/  IADD3 R12, P4, R12, UR17, RZ ;  /* 0x000000110c0c7c10 */ /* 0x004fc6000ff9e0ff */
[----:B------:R-:W2:Y:S04]  /*98550*/  LDL.LU R34, [R1+0x2a6c] ;  /* 0x002a6c0001227983 */ /* 0x000ea80000300800 */
[----:B------:R-:W-:Y:S04]  /*98560*/  STL [R1+0x2954], R12 ;  /* 0x0029540c01007387 */ /* 0x000fe80000100800 */
[----:B------:R1:W-:Y:S01]  /*98570*/  LDGSTS.E [R3+0x21f00], desc[UR14][R4.64], P3 ;  /* 0x21f0000004037fae */ /* 0x0003e2000992184e */
[----:B---3--:R-:W-:Y:S02]  /*98580*/  IADD3 R10, P5, R10, UR17, RZ ;  /* 0x000000110a0a7c10 */ /* 0x008fe4000ffbe0ff */
[----:B------:R-:W-:-:S05]  /*98590*/  IADD3.X R13, R13, UR9, RZ, P4, !PT ;  /* 0x000000090d0d7c10 */ /* 0x000fca000a7fe4ff */
[----:B------:R-:W-:Y:S01]  /*985a0*/  STL [R1+0x2950], R13 ;  /* 0x0029500d01007387 */ /* 0x000fe20000100800 */
[----:B------:R-:W-:-:S03]  /*985b0*/  IADD3.X R11, R11, UR9, RZ, P5, !PT ;  /* 0x000000090b0b7c10 */ /* 0x000fc6000affe4ff */
[----:B------:R-:W-:Y:S04]  /*985c0*/  STL [R1+0x295c], R10 ;  /* 0x00295c0a01007387 */ /* 0x000fe80000100800 */
[----:B------:R-:W3:Y:S04]  /*985d0*/  LDL.LU R27, [R1+0x2a60] ;  /* 0x002a6000011b7983 */ /* 0x000ee80000300800 */
[----:B------:R-:W-:Y:S04]  /*985e0*/  STL [R1+0x2958], R11 ;  /* 0x0029580b01007387 */ /* 0x000fe80000100800 */
[----:B------:R-:W3:Y:S01]  /*985f0*/  LDL.LU R35, [R1+0x2a68] ;  /* 0x002a680001237983 */ /* 0x000ee20000300800 */
[----:B-1----:R-:W-:Y:S01]  /*98600*/  IMAD.MOV.U32 R4, RZ, RZ, R18 ;  /* 0x000000ffff047224 */ /* 0x002fe200078e0012 */
[----:B------:R-:W-:-:S05]  /*98610*/  MOV R5, R19 ;  /* 0x0000001300057202 */ /* 0x000fca0000000f00 */
[----:B------:R1:W-:Y:S01]  /*98620*/  LDGSTS.E [R3+0x21f80], desc[UR14][R4.64], P1 ;  /* 0x21f8000004037fae */ /* 0x0003e2000892184e */
[----:B------:R-:W-:Y:S02]  /*98630*/  IADD3 R6, P4, R6, UR17, RZ ;  /* 0x0000001106067c10 */ /* 0x000fe4000ff9e0ff */
[----:B------:R-:W-:Y:S01]  /*98640*/  IADD3 R8, P5, R8, UR17, RZ ;  /* 0x0000001108087c10 */ /* 0x000fe2000ffbe0ff */
[----:B-1----:R-:W-:Y:S01]  /*98650*/  IMAD.MOV.U32 R4, RZ, RZ, R12 ;  /* 0x000000ffff047224 */ /* 0x002fe200078e000c */
[----:B------:R-:W-:-:S05]  /*98660*/  MOV R5, R13 ;  /* 0x0000000d00057202 */ /* 0x000fca0000000f00 */
[----:B------:R1:W-:Y:S01]  /*98670*/  LDGSTS.E [R3+0x22e00], desc[UR14][R4.64], P0 ;  /* 0x22e0000004037fae */ /* 0x0003e2000812184e */
[----:B------:R-:W-:-:S03]  /*98680*/  IADD3.X R7, R7, UR9, RZ, P4, !PT ;  /* 0x0000000907077c10 */ /* 0x000fc6000a7fe4ff */
[----:B------:R-:W-:Y:S01]  /*98690*/  STL [R1+0x2964], R6 ;  /* 0x0029640601007387 */ /* 0x000fe20000100800 */
[----:B-1----:R-:W-:Y:S01]  /*986a0*/  IMAD.MOV.U32 R4, RZ, RZ, R10 ;  /* 0x000000ffff047224 */ /* 0x002fe200078e000a */
[----:B------:R-:W-:Y:S02]  /*986b0*/  MOV R5, R11 ;  /* 0x0000000b00057202 */ /* 0x000fe40000000f00 */
[----:B------:R1:W-:Y:S01]  /*986c0*/  STL [R1+0x2960], R7 ;  /* 0x0029600701007387 */ /* 0x0003e20000100800 */
[----:B------:R-:W-:-:S03]  /*986d0*/  IADD3.X R9, R9, UR9, RZ, P5, !PT ;  /* 0x0000000909097c10 */ /* 0x000fc6000affe4ff */
[----:B------:R1:W-:Y:S04]  /*986e0*/  LDGSTS.E [R3+0x22e80], desc[UR14][R4.64], P2 ;  /* 0x22e8000004037fae */ /* 0x0003e8000912184e */
[----:B------:R-:W-:Y:S01]  /*986f0*/  STL [R1+0x296c], R8 ;  /* 0x00296c0801007387 */ /* 0x000fe20000100800 */
[----:B-1----:R-:W-:Y:S01]  /*98700*/  IMAD.MOV.U32 R4, RZ, RZ, R6 ;  /* 0x000000ffff047224 */ /* 0x002fe200078e0006 */
[----:B------:R-:W-:Y:S02]  /*98710*/  MOV R5, R7 ;  /* 0x0000000700057202 */ /* 0x000fe40000000f00 */
[----:B------:R-:W3:Y:S04]  /*98720*/  LDL.LU.64 R6, [R1+0x1588] ;  /* 0x0015880001067983 */ /* 0x000ee80000300a00 */
[----:B------:R1:W-:Y:S04]  /*98730*/  LDGSTS.E [R3+0x22f00], desc[UR14][R4.64], P3 ;  /* 0x22f0000004037fae */ /* 0x0003e8000992184e */
[----:B------:R1:W-:Y:S01]  /*98740*/  STL [R1+0x2968], R9 ;  /* 0x0029680901007387 */ /* 0x0003e20000100800 */
[----:B------:R-:W-:Y:S01]  /*98750*/  IADD3 R14, P4, R14, UR17, RZ ;  /* 0x000000110e0e7c10 */ /* 0x000fe2000ff9e0ff */
[----:B-1----:R-:W-:Y:S01]  /*98760*/  IMAD.MOV.U32 R4, RZ, RZ, R8 ;  /* 0x000000ffff047224 */ /* 0x002fe200078e0008 */
[----:B------:R-:W-:-:S02]  /*98770*/  MOV R5, R9 ;  /* 0x0000000900057202 */ /* 0x000fc40000000f00 */
[----:B------:R-:W3:Y:S04]  /*98780*/  LDL.LU.64 R8, [R1+0x1580] ;  /* 0x0015800001087983 */ /* 0x000ee80000300a00 */
[----:B------:R-:W3:Y:S01]  /*98790*/  LDL.LU.64 R10, [R1+0x1578] ;  /* 0x00157800010a7983 */ /* 0x000ee20000300a00 */
[----:B------:R-:W-:-:S03]  /*987a0*/  IADD3 R16, P5, R16, UR17, RZ ;  /* 0x0000001110107c10 */ /* 0x000fc6000ffbe0ff */
[----:B------:R-:W3:Y:S04]  /*987b0*/  LDL.LU.64 R12, [R1+0x1570] ;  /* 0x00157000010c7983 */ /* 0x000ee80000300a00 */
[----:B------:R1:W-:Y:S04]  /*987c0*/  LDGSTS.E [R3+0x22f80], desc[UR14][R4.64], P1 ;  /* 0x22f8000004037fae */ /* 0x0003e8000892184e */
[----:B------:R-:W-:Y:S01]  /*987d0*/  STL [R1+0x2a54], R14 ;  /* 0x002a540e01007387 */ /* 0x000fe20000100800 */
[----:B-1----:R-:W-:Y:S01]  /*987e0*/  IMAD.MOV.U32 R4, RZ, RZ, R14 ;  /* 0x000000ffff047224 */ /* 0x002fe200078e000e */
[----:B----4-:R-:W-:-:S04]  /*987f0*/  IADD3.X R15, R15, UR9, RZ, P4, !PT ;  /* 0x000000090f0f7c10 */ /* 0x010fc8000a7fe4ff */
[----:B------:R-:W-:Y:S01]  /*98800*/  MOV R5, R15 ;  /* 0x0000000f00057202 */ /* 0x000fe20000000f00 */
[----:B------:R1:W-:Y:S01]  /*98810*/  STL [R1+0x2a50], R15 ;  /* 0x002a500f01007387 */ /* 0x0003e20000100800 */
[----:B------:R-:W-:-:S03]  /*98820*/  IADD3.X R17, R17, UR9, RZ, P5, !PT ;  /* 0x0000000911117c10 */ /* 0x000fc6000affe4ff */
[----:B------:R-:W-:Y:S04]  /*98830*/  STL [R1+0x2a5c], R16 ;  /* 0x002a5c1001007387 */ /* 0x000fe80000100800 */
[----:B------:R4:W-:Y:S04]  /*98840*/  LDGSTS.E [R3+0x23e00], desc[UR14][R4.64], P0 ;  /* 0x23e0000004037fae */ /* 0x0009e8000812184e */
[----:B-1----:R-:W3:Y:S04]  /*98850*/  LDL.LU.64 R14, [R1+0x1488] ;  /* 0x00148800010e7983 */ /* 0x002ee80000300a00 */
[----:B------:R1:W-:Y:S01]  /*98860*/  STL [R1+0x2a58], R17 ;  /* 0x002a581101007387 */ /* 0x0003e20000100800 */
[----:B----4-:R-:W-:Y:S01]  /*98870*/  IMAD.MOV.U32 R4, RZ, RZ, R16 ;  /* 0x000000ffff047224 */ /* 0x010fe200078e0010 */
[----:B------:R-:W-:-:S02]  /*98880*/  MOV R5, R17 ;  /* 0x0000001100057202 */ /* 0x000fc40000000f00 */
[----:B-1----:R-:W4:Y:S01]  /*98890*/  LDL.LU.64 R16, [R1+0x1480] ;  /* 0x0014800001107983 */ /* 0x002f220000300a00 */
[----:B------:R-:W-:-:S03]  /*988a0*/  IADD3 R26, P4, R26, UR17, RZ ;  /* 0x000000111a1a7c10 */ /* 0x000fc6000ff9e0ff */
[----:B------:R-:W4:Y:S01]  /*988b0*/  LDL.LU.64 R18, [R1+0x1478] ;  /* 0x0014780001127983 */ /* 0x000f220000300a00 */
[----:B--2---:R-:W-:-:S03]  /*988c0*/  IADD3 R34, P5, R34, UR17, RZ ;  /* 0x0000001122227c10 */ /* 0x004fc6000ffbe0ff */
[----:B------:R-:W2:Y:S04]  /*988d0*/  LDL.LU.64 R24, [R1+0x1470] ;  /* 0x0014700001187983 */ /* 0x000ea80000300a00 */
[----:B------:R-:W-:Y:S04]  /*988e0*/  STL [R1+0x2a64], R26 ;  /* 0x002a641a01007387 */ /* 0x000fe80000100800 */
[----:B------:R1:W-:Y:S01]  /*988f0*/  LDGSTS.E [R3+0x23e80], desc[UR14][R4.64], P2 ;  /* 0x23e8000004037fae */ /* 0x0003e2000912184e */
[----:B---3--:R-:W-:-:S05]  /*98900*/  IADD3.X R27, R27, UR9, RZ, P4, !PT ;  /* 0x000000091b1b7c10 */ /* 0x008fca000a7fe4ff */
[----:B------:R3:W-:Y:S01]  /*98910*/  STL [R1+0x2a60], R27 ;  /* 0x002a601b01007387 */ /* 0x0007e20000100800 */
[----:B------:R-:W-:-:S03]  /*98920*/  IADD3.X R35, R35, UR9, RZ, P5, !PT ;  /* 0x0000000923237c10 */ /* 0x000fc6000affe4ff */
[----:B------:R-:W-:Y:S01]  /*98930*/  STL [R1+0x2a6c], R34 ;  /* 0x002a6c2201007387 */ /* 0x000fe20000100800 */
[----:B-1----:R-:W-:Y:S01]  /*98940*/  IMAD.MOV.U32 R4, RZ, RZ, R26 ;  /* 0x000000ffff047224 */ /* 0x002fe200078e001a */
[----:B------:R-:W-:Y:S02]  /*98950*/  MOV R5, R27 ;  /* 0x0000001b00057202 */ /* 0x000fe40000000f00 */
[----:B---3--:R-:W3:Y:S04]  /*98960*/  LDL.LU.64 R26, [R1+0x1388] ;  /* 0x00138800011a7983 */ /* 0x008ee80000300a00 */
[----:B------:R1:W-:Y:S04]  /*98970*/  STL [R1+0x2a68], R35 ;  /* 0x002a682301007387 */ /* 0x0003e80000100800 */
[----:B------:R-:W3:Y:S04]  /*98980*/  LDL.LU.64 R32, [R1+0x1380] ;  /* 0x0013800001207983 */ /* 0x000ee80000300a00 */
[----:B------:R1:W-:Y:S02]  /*98990*/  LDGSTS.E [R3+0x23f00], desc[UR14][R4.64], P3 ;  /* 0x23f0000004037fae */ /* 0x0003e4000992184e */
[----:B-1----:R-:W-:Y:S01]  /*989a0*/  IMAD.MOV.U32 R4, RZ, RZ, R34 ;  /* 0x000000ffff047224 */ /* 0x002fe200078e0022 */
[----:B------:R-:W-:-:S02]  /*989b0*/  MOV R5, R35 ;  /* 0x0000002300057202 */ /* 0x000fc40000000f00 */
        /* <DEDUP_REMOVED lines=38> */
[----:B------:R1:W-:Y:S02]  /*98c20*/  LDGSTS.E [R3+0x23f80], desc[UR14][R4.64], P1 ;  /* 0x23f8000004037fae */ /* 0x0003e4000892184e */
[----:B-1----:R-:W-:-:S04]  /*98c30*/  IADD3 R4, P4, R6, UR17, RZ ;  /* 0x0000001106047c10 */ /* 0x002fc8000ff9e0ff */
[----:B------:R-:W-:Y:S02]  /*98c40*/  IADD3.X R5, R7, UR9, RZ, P4, !PT ;  /* 0x0000000907057c10 */ /* 0x000fe4000a7fe4ff */
[----:B------:R-:W-:-:S03]  /*98c50*/  IADD3 R6, P4, R8, UR17, RZ ;  /* 0x0000001108067c10 */ /* 0x000fc6000ff9e0ff */
[----:B------:R1:W-:Y:S01]  /*98c60*/  LDGSTS.E [R3+0x24e00], desc[UR14][R4.64], P0 ;  /* 0x24e0000004037fae */ /* 0x0003e2000812184e */
[----:B------:R-:W-:Y:S02]  /*98c70*/  IADD3.X R7, R9, UR9, RZ, P4, !PT ;  /* 0x0000000909077c10 */ /* 0x000fe4000a7fe4ff */
[----:B------:R-:W-:Y:S01]  /*98c80*/  IADD3 R8, P4, R10, UR17, RZ ;  /* 0x000000110a087c10 */ /* 0x000fe2000ff9e0ff */
[----:B------:R1:W-:Y:S03]  /*98c90*/  STL.64 [R1+0x1588], R4 ;  /* 0x0015880401007387 */ /* 0x0003e60000100a00 */
[----:B------:R-:W-:Y:S01]  /*98ca0*/  IADD3.X R9, R11, UR9, RZ, P4, !PT ;  /* 0x000000090b097c10 */ /* 0x000fe2000a7fe4ff */
[----:B------:R1:W-:Y:S01]  /*98cb0*/  LDGSTS.E [R3+0x24e80], desc[UR14][R6.64], P2 ;  /* 0x24e8000006037fae */ /* 0x0003e2000912184e */
[----:B------:R-:W-:-:S03]  /*98cc0*/  IADD3 R10, P4, R12, UR17, RZ ;  /* 0x000000110c0a7c10 */ /* 0x000fc6000ff9e0ff */
[----:B------:R1:W-:Y:S01]  /*98cd0*/  STL.64 [R1+0x1580], R6 ;  /* 0x0015800601007387 */ /* 0x0003e20000100a00 */
[----:B------:R-:W-:-:S03]  /*98ce0*/  IADD3.X R11, R13, UR9, RZ, P4, !PT ;  /* 0x000000090d0b7c10 */ /* 0x000fc6000a7fe4ff */
[----:B------:R1:W-:Y:S04]  /*98cf0*/  LDGSTS.E [R3+0x24f00], desc[UR14][R8.64], P3 ;  /* 0x24f0000008037fae */ /* 0x0003e8000992184e */
[----:B------:R1:W-:Y:S01]  /*98d00*/  STL.64 [R1+0x1578], R8 ;  /* 0x0015780801007387 */ /* 0x0003e20000100a00 */
[----:B------:R-:W-:-:S03]  /*98d10*/  IADD3 R12, P4, R14, UR17, RZ ;  /* 0x000000110e0c7c10 */ /* 0x000fc6000ff9e0ff */
[----:B------:R1:W-:Y:S01]  /*98d20*/  LDGSTS.E [R3+0x24f80], desc[UR14][R10.64], P1 ;  /* 0x24f800000a037fae */ /* 0x0003e2000892184e */
[----:B------:R-:W-:-:S03]  /*98d30*/  IADD3.X R13, R15, UR9, RZ, P4, !PT ;  /* 0x000000090f0d7c10 */ /* 0x000fc6000a7fe4ff */
[----:B------:R1:W-:Y:S01]  /*98d40*/  STL.64 [R1+0x1570], R10 ;  /* 0x0015700a01007387 */ /* 0x0003e20000100a00 */
[----:B----4-:R-:W-:-:S03]  /*98d50*/  IADD3 R14, P4, R16, UR17, RZ ;  /* 0x00000011100e7c10 */ /* 0x010fc6000ff9e0ff */
[----:B------:R1:W-:Y:S01]  /*98d60*/  LDGSTS.E [R3+0x25e00], desc[UR14][R12.64], P0 ;  /* 0x25e000000c037fae */ /* 0x0003e2000812184e */
[----:B------:R-:W-:Y:S02]  /*98d70*/  IADD3.X R15, R17, UR9, RZ, P4, !PT ;  /* 0x00000009110f7c10 */ /* 0x000fe4000a7fe4ff */
[----:B------:R-:W-:Y:S01]  /*98d80*/  IADD3 R16, P4, R18, UR17, RZ ;  /* 0x0000001112107c10 */ /* 0x000fe2000ff9e0ff */
[----:B------:R1:W-:Y:S03]  /*98d90*/  STL.64 [R1+0x1488], R12 ;  /* 0x0014880c01007387 */ /* 0x0003e60000100a00 */
[----:B------:R-:W-:Y:S01]  /*98da0*/  IADD3.X R17, R19, UR9, RZ, P4, !PT ;  /* 0x0000000913117c10 */ /* 0x000fe2000a7fe4ff */
[----:B------:R1:W-:Y:S01]  /*98db0*/  LDGSTS.E [R3+0x25e80], desc[UR14][R14.64], P2 ;  /* 0x25e800000e037fae */ /* 0x0003e2000912184e */
[----:B--2---:R-:W-:-:S03]  /*98dc0*/  IADD3 R18, P4, R24, UR17, RZ ;  /* 0x0000001118127c10 */ /* 0x004fc6000ff9e0ff */
[----:B------:R1:W-:Y:S01]  /*98dd0*/  STL.64 [R1+0x1480], R14 ;  /* 0x0014800e01007387 */ /* 0x0003e20000100a00 */
[----:B------:R-:W-:-:S03]  /*98de0*/  IADD3.X R19, R25, UR9, RZ, P4, !PT ;  /* 0x0000000919137c10 */ /* 0x000fc6000a7fe4ff */
[----:B------:R1:W-:Y:S04]  /*98df0*/  LDGSTS.E [R3+0x25f00], desc[UR14][R16.64], P3 ;  /* 0x25f0000010037fae */ /* 0x0003e8000992184e */
[----:B------:R1:W-:Y:S01]  /*98e00*/  STL.64 [R1+0x1478], R16 ;  /* 0x0014781001007387 */ /* 0x0003e20000100a00 */
[----:B---3--:R-:W-:-:S03]  /*98e10*/  IADD3 R24, P4, R26, UR17, RZ ;  /* 0x000000111a187c10 */ /* 0x008fc6000ff9e0ff */
[----:B------:R1:W-:Y:S01]  /*98e20*/  LDGSTS.E [R3+0x25f80], desc[UR14][R18.64], P1 ;  /* 0x25f8000012037fae */ /* 0x0003e2000892184e */
[----:B------:R-:W-:Y:S02]  /*98e30*/  IADD3.X R25, R27, UR9, RZ, P4, !PT ;  /* 0x000000091b197c10 */ /* 0x000fe4000a7fe4ff */
[----:B------:R-:W-:Y:S01]  /*98e40*/  IADD3 R26, P4, R32, UR17, RZ ;  /* 0x00000011201a7c10 */ /* 0x000fe2000ff9e0ff */
[----:B------:R1:W-:Y:S03]  /*98e50*/  STL.64 [R1+0x1470], R18 ;  /* 0x0014701201007387 */ /* 0x0003e60000100a00 */
[----:B------:R-:W-:Y:S01]  /*98e60*/  IADD3.X R27, R33, UR9, RZ, P4, !PT ;  /* 0x00000009211b7c10 */ /* 0x000fe2000a7fe4ff */
[----:B------:R1:W-:Y:S04]  /*98e70*/  LDGSTS.E [R3+0x26e00], desc[UR14][R24.64], P0 ;  /* 0x26e0000018037fae */ /* 0x0003e8000812184e */
[----:B------:R1:W-:Y:S01]  /*98e80*/  STL.64 [R1+0x1388], R24 ;  /* 0x0013881801007387 */ /* 0x0003e20000100a00 */
        /* <DEDUP_REMOVED lines=9> */
[----:B------:R-:W-:Y:S02]  /*98f20*/  IADD3.X R37, R39, UR9, RZ, P4, !PT ;  /* 0x0000000927257c10 */ /* 0x000fe4000a7fe4ff */
[----:B------:R-:W-:Y:S01]  /*98f30*/  IADD3 R38, P4, R40, UR17, RZ ;  /* 0x0000001128267c10 */ /* 0x000fe2000ff9e0ff */
[----:B------:R1:W-:Y:S03]  /*98f40*/  LDGSTS.E [R3+0x26f80], desc[UR14][R34.64], P1 ;  /* 0x26f8000022037fae */ /* 0x0003e6000892184e */
[----:B------:R-:W-:Y:S01]  /*98f50*/  IADD3.X R39, R41, UR9, RZ, P4, !PT ;  /* 0x0000000929277c10 */ /* 0x000fe2000a7fe4ff */
        /* <DEDUP_REMOVED lines=99> */
[----:B------:R-:W-:Y:S01]  /*99590*/  IADD3 R152, P4, R154, UR17, RZ ;  /* 0x000000119a987c10 */ /* 0x000fe2000ff9e0ff */
[----:B------:R-:W-:-:S02]  /*995a0*/  UIADD3 UR4, UR4, 0x1, URZ ;  /* 0x0000000104047890 */ /* 0x000fc4000fffe03f */
        /* <DEDUP_REMOVED lines=19> */
[----:B------:R1:W-:Y:S04]  /*996e0*/  STL.64 [R1+0xb00], R142 ;  /* 0x000b008e01007387 */ /* 0x0003e80000100a00 */
[----:B------:R1:W-:Y:S01]  /*996f0*/  STL.64 [R1+0xaf8], R144 ;  /* 0x000af89001007387 */ /* 0x0003e20000100a00 */
[----:B------:R-:W-:-:S03]  /*99700*/  IMAD.MOV.U32 R192, RZ, RZ, R190 ;  /* 0x000000ffffc07224 */ /* 0x000fc600078e00be */
[----:B------:R1:W-:Y:S01]  /*99710*/  STL.64 [R1+0xaf0], R146 ;  /* 0x000af09201007387 */ /* 0x0003e20000100a00 */
[----:B------:R-:W-:-:S03]  /*99720*/  MOV R193, R191 ;  /* 0x000000bf00c17202 */ /* 0x000fc60000000f00 */
[----:B------:R1:W-:Y:S04]  /*99730*/  STL.64 [R1+0xaa8], R148 ;  /* 0x000aa89401007387 */ /* 0x0003e80000100a00 */
[----:B------:R1:W-:Y:S04]  /*99740*/  STL.64 [R1+0xaa0], R150 ;  /* 0x000aa09601007387 */ /* 0x0003e80000100a00 */
[----:B------:R1:W-:Y:S01]  /*99750*/  STL.64 [R1+0xa98], R152 ;  /* 0x000a989801007387 */ /* 0x0003e20000100a00 */
[----:B------:R-:W-:-:S03]  /*99760*/  UISETP.NE.U32.AND UP0, UPT, UR4, UR10, UPT ;  /* 0x0000000a0400728c */ /* 0x000fc6000bf05070 */
[----:B------:R1:W-:Y:S04]  /*99770*/  STL.64 [R1+0xa90], R154 ;  /* 0x000a909a01007387 */ /* 0x0003e80000100a00 */
[----:B------:R1:W-:Y:S04]  /*99780*/  STL.64 [R1+0xa88], R156 ;  /* 0x000a889c01007387 */ /* 0x0003e80000100a00 */
[----:B------:R1:W-:Y:S04]  /*99790*/  LDGSTS.E [R3+0x2de80], desc[UR14][R142.64], P2 ;  /* 0x2de800008e037fae */ /* 0x0003e8000912184e */
[----:B------:R1:W-:Y:S04]  /*997a0*/  STL.64 [R1+0xa80], R158 ;  /* 0x000a809e01007387 */ /* 0x0003e80000100a00 */
[----:B------:R1:W-:Y:S04]  /*997b0*/  LDGSTS.E [R3+0x2df00], desc[UR14][R144.64], P3 ;  /* 0x2df0000090037fae */ /* 0x0003e8000992184e */
[----:B------:R1:W-:Y:S04]  /*997c0*/  STL.64 [R1+0xa78], R188 ;  /* 0x000a78bc01007387 */ /* 0x0003e80000100a00 */
[----:B------:R1:W-:Y:S04]  /*997d0*/  LDGSTS.E [R3+0x2df80], desc[UR14][R146.64], P1 ;  /* 0x2df8000092037fae */ /* 0x0003e8000892184e */
[----:B------:R1:W-:Y:S04]  /*997e0*/  STL.64 [R1+0xa70], R192 ;  /* 0x000a70c001007387 */ /* 0x0003e80000100a00 */
[----:B------:R1:W-:Y:S04]  /*997f0*/  LDGSTS.E [R3+0x2ee00], desc[UR14][R148.64], P0 ;  /* 0x2ee0000094037fae */ /* 0x0003e8000812184e */
[----:B------:R1:W-:Y:S04]  /*99800*/  LDGSTS.E [R3+0x2ee80], desc[UR14][R150.64], P2 ;  /* 0x2ee8000096037fae */ /* 0x0003e8000912184e */
[----:B------:R1:W-:Y:S04]  /*99810*/  LDGSTS.E [R3+0x2ef00], desc[UR14][R152.64], P3 ;  /* 0x2ef0000098037fae */ /* 0x0003e8000992184e */
[----:B------:R1:W-:Y:S04]  /*99820*/  LDGSTS.E [R3+0x2ef80], desc[UR14][R154.64], P1 ;  /* 0x2ef800009a037fae */ /* 0x0003e8000892184e */
[----:B------:R1:W-:Y:S01]  /*99830*/  LDGSTS.E [R3+0x2fe00], desc[UR14][R156.64], P0 ;  /* 0x2fe000009c037fae */ /* 0x0003e2000812184e */
[----:B------:R-:W-:-:S03]  /*99840*/  PLOP3.LUT P0, PT, PT, PT, UP0, 0x80, 0x0 ;  /* 0x000000000000781c */ /* 0x000fc60003f0f008 */
[----:B------:R1:W-:Y:S04]  /*99850*/  LDGSTS.E [R3+0x2fe80], desc[UR14][R158.64], P2 ;  /* 0x2fe800009e037fae */ /* 0x0003e8000912184e */
[----:B------:R1:W-:Y:S04]  /*99860*/  LDGSTS.E [R3+0x2ff00], desc[UR14][R188.64], P3 ;  /* 0x2ff00000bc037fae */ /* 0x0003e8000992184e */
[----:B------:R1:W-:Y:S04]  /*99870*/  LDGSTS.E [R3+0x2ff80], desc[UR14][R192.64], P1 ;  /* 0x2ff80000c0037fae */ /* 0x0003e8000892184e */
[----:B------:R-:W0:Y:S01]  /*99880*/  LDGDEPBAR ;  /* 0x00000000000079af */ /* 0x000e220000000000 */
[----:B------:R-:W-:Y:S05]  /*99890*/  @P0 BRA `(.L_x_1) ;  /* 0xfffffa3c007c0947 */ /* 0x000fea000383ffff */
.L_x_0:
[----:B-1----:R-:W1:Y:S01]  /*998a0*/  S2R R3, SR_TID.X ;  /* 0x0000000000037919 */ /* 0x002e620000002100 */
[----:B------:R-:W-:-:S04]  /*998b0*/  DEPBAR.LE SB0, 0x0 ;  /* 0x000080000000791a */ /* 0x000fc80000000000 */
[----:B-----5:R-:W-:Y:S01]  /*998c0*/  IMAD.MOV.U32 R4, RZ, RZ, R224 ;  /* 0x000000ffff047224 */ /* 0x020fe200078e00e0 */
        /* <DEDUP_REMOVED lines=9> */
[----:B------:R-:W-:Y:S01]  /*99960*/  ULDC UR4, c[0x0][0x244] ;  /* 0x0000910000047ab9 */ /* 0x000fe20000000800 */
[----:B------:R-:W-:Y:S01]  /*99970*/  ULDC.64 UR8, c[0x0][0x228] ;  /* 0x00008a0000087ab9 */ /* 0x000fe20000000a00 */
        /* <DEDUP_REMOVED lines=12> */
[----:B-1----:R-:W-:-:S04]  /*99a40*/  LOP3.LUT R3, R3, 0x1f, RZ, 0xc0, !PT ;  /* 0x0000001f03037812 */ /* 0x002fc800078ec0ff */
[----:B------:R-:W-:Y:S01]  /*99a50*/  LEA R0, R3, UR5, 0x4 ;  /* 0x0000000503007c11 */ /* 0x000fe2000f8e20ff */
[----:B------:R-:W-:Y:S06]  /*99a60*/  BAR.SYNC.DEFER_BLOCKING 0x0 ;  /* 0x0000000000007b1d */ /* 0x000fec0000010000 */
[----:B------:R-:W-:Y:S04]  /*99a70*/  STL [R1+0x5a0], R0 ;  /* 0x0005a00001007387 */ /* 0x000fe80000100800 */
[----:B------:R-:W-:Y:S01]  /*99a80*/  STSM.16.M88.4 [R0], R4 ;  /* 0x0000000400007844 */ /* 0x000fe20000000200 */
[----:B------:R-:W-:-:S03]  /*99a90*/  NOP ;  /* 0x0000000000007918 */ /* 0x000fc60000000000 */
[----:B------:R-:W1:Y:S01]  /*99aa0*/  LDS.128 R4, [R0] ;  /* 0x0000000000047984 */ /* 0x000e620000000c00 */
[----:B------:R-:W-:-:S03]  /*99ab0*/  NOP ;  /* 0x0000000000007918 */ /* 0x000fc60000000000 */
[----:B------:R-:W-:Y:S01]  /*99ac0*/  STSM.16.M88.4 [R0], R8 ;  /* 0x0000000800007844 */ /* 0x000fe20000000200 */
[----:B------:R-:W-:-:S03]  /*99ad0*/  NOP ;  /* 0x0000000000007918 */ /* 0x000fc60000000000 */
[----:B------:R-:W2:Y:S04]  /*99ae0*/  LDS.128 R8, [R0] ;  /* 0x0000000000087984 */ /* 0x000ea80000000c00 */
[----:B-1----:R1:W-:Y:S04]  /*99af0*/  STL.64 [R1+0xa0], R4 ;  /* 0x0000a00401007387 */ /* 0x0023e80000100a00 */
[----:B------:R3:W-:Y:S01]  /*99b00*/  STL.64 [R1+0xa8], R6 ;  /* 0x0000a80601007387 */ /* 0x0007e20000100a00 */
[----:B-1----:R-:W-:Y:S01]  /*99b10*/  IMAD.MOV.U32 R4, RZ, RZ, R112 ;  /* 0x000000ffff047224 */ /* 0x002fe200078e0070 */
[----:B------:R-:W-:-:S02]  /*99b20*/  MOV R5, R114 ;  /* 0x0000007200057202 */ /* 0x000fc40000000f00 */
[----:B--2---:R-:W-:Y:S01]  /*99b30*/  STL.64 [R1+0x90], R8 ;  /* 0x0000900801007387 */ /* 0x004fe20000100a00 */
[----:B---3--:R-:W-:Y:S01]  /*99b40*/  IMAD.MOV.U32 R6, RZ, RZ, R96 ;  /* 0x000000ffff067224 */ /* 0x008fe200078e0060 */
[----:B------:R-:W-:Y:S01]  /*99b50*/  MOV R7, R98 ;  /* 0x0000006200077202 */ /* 0x000fe20000000f00 */
[----:B------:R-:W-:-:S04]  /*99b60*/  NOP ;  /* 0x0000000000007918 */ /* 0x000fc80000000000 */
[----:B------:R1:W-:Y:S04]  /*99b70*/  STSM.16.M88.4 [R0], R4 ;  /* 0x0000000400007844 */ /* 0x0003e80000000200 */
[----:B------:R-:W-:Y:S01]  /*99b80*/  STL.64 [R1+0x98], R10 ;  /* 0x0000980a01007387 */ /* 0x000fe20000100a00 */
[----:B------:R-:W-:-:S03]  /*99b90*/  NOP ;  /* 0x0000000000007918 */ /* 0x000fc60000000000 */
[----:B------:R-:W2:Y:S01]  /*99ba0*/  LDS.128 R8, [R0] ;  /* 0x0000000000087984 */ /* 0x000ea20000000c00 */
[----:B-1----:R-:W-:Y:S01]  /*99bb0*/  IMAD.MOV.U32 R4, RZ, RZ, R68 ;  /* 0x000000ffff047224 */ /* 0x002fe200078e0044 */
[----:B------:R-:W-:Y:S01]  /*99bc0*/  MOV R5, R70 ;  /* 0x0000004600057202 */ /* 0x000fe20000000f00 */
[----:B------:R-:W-:Y:S01]  /*99bd0*/  IMAD.MOV.U32 R6, RZ, RZ, R168 ;  /* 0x000000ffff067224 */ /* 0x000fe200078e00a8 */
[----:B------:R-:W-:Y:S01]  /*99be0*/  MOV R7, R170 ;  /* 0x000000aa00077202 */ /* 0x000fe20000000f00 */
[----:B------:R-:W-:-:S04]  /*99bf0*/  NOP ;  /* 0x0000000000007918 */ /* 0x000fc80000000000 */
[----:B------:R-:W-:Y:S01]  /*99c00*/  STSM.16.M88.4 [R0], R4 ;  /* 0x0000000400007844 */ /* 0x000fe20000000200 */
[----:B------:R-:W-:-:S03]  /*99c10*/  NOP ;  /* 0x0000000000007918 */ /* 0x000fc60000000000 */
[----:B------:R-:W1:Y:S04]  /*99c20*/  LDS.128 R4, [R0] ;  /* 0x0000000000047984 */ /* 0x000e680000000c00 */
[----:B--2---:R2:W-:Y:S04]  /*99c30*/  STL.64 [R1+0x80], R8 ;  /* 0x0000800801007387 */ /* 0x0045e80000100a00 */
[----:B------:R3:W-:Y:S01]  /*99c40*/  STL.64 [R1+0x88], R10 ;  /* 0x0000880a01007387 */ /* 0x0007e20000100a00 */
[----:B--2---:R-:W-:Y:S01]  /*99c50*/  IMAD.MOV.U32 R8, RZ, RZ, R225 ;  /* 0x000000ffff087224 */ /* 0x004fe200078e00e1 */
[----:B------:R-:W-:Y:S01]  /*99c60*/  MOV R9, R227 ;  /* 0x000000e300097202 */ /* 0x000fe20000000f00 */
[----:B------:R-:W-:Y:S01]  /*99c70*/  NOP ;  /* 0x0000000000007918 */ /* 0x000fe20000000000 */
[----:B---3--:R-:W-:Y:S01]  /*99c80*/  IMAD.MOV.U32 R10, RZ, RZ, R229 ;  /* 0x000000ffff0a7224 */ /* 0x008fe200078e00e5 */
[----:B------:R-:W-:Y:S01]  /*99c90*/  MOV R11, R231 ;  /* 0x000000e7000b7202 */ /* 0x000fe20000000f00 */
[----:B-1----:R1:W-:Y:S04]  /*99ca0*/  STL.64 [R1+0x70], R4 ;  /* 0x0000700401007387 */ /* 0x0023e80000100a00 */
[----:B------:R-:W-:Y:S01]  /*99cb0*/  STSM.16.M88.4 [R0], R8 ;  /* 0x0000000800007844 */ /* 0x000fe20000000200 */
[----:B------:R-:W-:-:S03]  /*99cc0*/  NOP ;  /* 0x0000000000007918 */ /* 0x000fc60000000000 */
[----:B------:R-:W2:Y:S01]  /*99cd0*/  LDS.128 R8, [R0] ;  /* 0x0000000000087984 */ /* 0x000ea20000000c00 */
[----:B-1----:R-:W-:Y:S01]  /*99ce0*/  IMAD.MOV.U32 R4, RZ, RZ, R197 ;  /* 0x000000ffff047224 */ /* 0x002fe200078e00c5 */
[----:B------:R-:W-:Y:S02]  /*99cf0*/  MOV R5, R199 ;  /* 0x000000c700057202 */ /* 0x000fe40000000f00 */
[----:B------:R1:W-:Y:S02]  /*99d00*/  STL.64 [R1+0x78], R6 ;  /* 0x0000780601007387 */ /* 0x0003e40000100a00 */
[----:B-1----:R-:W-:Y:S01]  /*99d10*/  IMAD.MOV.U32 R6, RZ, RZ, R173 ;  /* 0x000000ffff067224 */ /* 0x002fe200078e00ad */
[----:B------:R-:W-:Y:S01]  /*99d20*/  MOV R7, R175 ;  /* 0x000000af00077202 */ /* 0x000fe20000000f00 */
[----:B------:R-:W-:-:S04]  /*99d30*/  NOP ;  /* 0x0000000000007918 */ /* 0x000fc80000000000 */
[----:B------:R1:W-:Y:S04]  /*99d40*/  STSM.16.M88.4 [R0], R4 ;  /* 0x0000000400007844 */ /* 0x0003e80000000200 */
[----:B--2---:R-:W-:Y:S01]  /*99d50*/  STL.64 [R1+0x50], R8 ;  /* 0x0000500801007387 */ /* 0x004fe20000100a00 */
[----:B-1----:R-:W-:Y:S01]  /*99d60*/  IMAD.MOV.U32 R4, RZ, RZ, R113 ;  /* 0x000000ffff047224 */ /* 0x002fe200078e0071 */
[----:B------:R-:W-:Y:S01]  /*99d70*/  MOV R5, R115 ;  /* 0x0000007300057202 */ /* 0x000fe20000000f00 */
[----:B------:R-:W-:Y:S01]  /*99d80*/  NOP ;  /* 0x0000000000007918 */ /* 0x000fe20000000000 */
[----:B------:R-:W-:Y:S01]  /*99d90*/  STL.64 [R1+0x58], R10 ;  /* 0x0000580a01007387 */ /* 0x000fe20000100a00 */
[----:B------:R-:W-:Y:S01]  /*99da0*/  IMAD.MOV.U32 R6, RZ, RZ, R97 ;  /* 0x000000ffff067224 */ /* 0x000fe200078e0061 */
[----:B------:R-:W-:-:S02]  /*99db0*/  MOV R7, R99 ;  /* 0x0000006300077202 */ /* 0x000fc40000000f00 */
[----:B------:R-:W1:Y:S01]  /*99dc0*/  LDS.128 R8, [R0] ;  /* 0x0000000000087984 */ /* 0x000e620000000c00 */
[----:B------:R-:W-:-:S03]  /*99dd0*/  NOP ;  /* 0x0000000000007918 */ /* 0x000fc60000000000 */
[----:B------:R2:W-:Y:S01]  /*99de0*/  STSM.16.M88.4 [R0], R4 ;  /* 0x0000000400007844 */ /* 0x0005e20000000200 */
[----:B------:R-:W-:-:S03]  /*99df0*/  NOP ;  /* 0x0000000000007918 */ /* 0x000fc60000000000 */
[----:B------:R-:W-:Y:S04]  /*99e00*/  LDS.128 R248, [R0] ;  /* 0x0000000000f87984 */ /* 0x000fe80000000c00 */
[----:B-1----:R1:W-:Y:S04]  /*99e10*/  STL.64 [R1], R8 ;  /* 0x0000000801007387 */ /* 0x0023e80000100a00 */
[----:B------:R3:W-:Y:S04]  /*99e20*/  STL.64 [R1+0x8], R10 ;  /* 0x0000080a01007387 */ /* 0x0007e80000100a00 */
[----:B--2---:R-:W2:Y:S04]  /*99e30*/  LDL.LU R4, [R1+0x10] ;  /* 0x0000100001047983 */ /* 0x004ea80000300800 */
[----:B------:R-:W2:Y:S01]  /*99e40*/  LDL.LU R5, [R1+0x18] ;  /* 0x0000180001057983 */ /* 0x000ea20000300800 */
[----:B-1----:R-:W-:Y:S01]  /*99e50*/  IMAD.MOV.U32 R8, RZ, RZ, R69 ;  /* 0x000000ffff087224 */ /* 0x002fe200078e0045 */
[----:B------:R-:W-:Y:S01]  /*99e60*/  MOV R9, R71 ;  /* 0x0000004700097202 */ /* 0x000fe20000000f00 */
[----:B---3--:R-:W-:Y:S01]  /*99e70*/  IMAD.MOV.U32 R10, RZ, RZ, R169 ;  /* 0x000000ffff0a7224 */ /* 0x008fe200078e00a9 */
[----:B------:R-:W-:Y:S01]  /*99e80*/  MOV R11, R171 ;  /* 0x000000ab000b7202 */ /* 0x000fe20000000f00 */
[----:B------:R-:W-:Y:S01]  /*99e90*/  NOP ;  /* 0x0000000000007918 */ /* 0x000fe20000000000 */
[----:B------:R-:W-:Y:S01]  /*99ea0*/  IMAD.MOV.U32 R6, RZ, RZ, R232 ;  /* 0x000000ffff067224 */ /* 0x000fe200078e00e8 */
[----:B------:R-:W-:-:S02]  /*99eb0*/  MOV R7, R234 ;  /* 0x000000ea00077202 */ /* 0x000fc40000000f00 */
[----:B------:R-:W-:Y:S01]  /*99ec0*/  STSM.16.M88.4 [R0], R8 ;  /* 0x0000000800007844 */ /* 0x000fe20000000200 */
[----:B------:R-:W-:-:S03]  /*99ed0*/  NOP ;  /* 0x0000000000007918 */ /* 0x000fc60000000000 */
[----:B------:R-:W-:Y:S01]  /*99ee0*/  LDS.128 R236, [R0] ;  /* 0x0000000000ec7984 */ /* 0x000fe20000000c00 */
[----:B------:R-:W-:-:S03]  /*99ef0*/  NOP ;  /* 0x0000000000007918 */ /* 0x000fc60000000000 */
[----:B--2---:R1:W-:Y:S01]  /*99f00*/  STSM.16.M88.4 [R0], R4 ;  /* 0x0000000400007844 */ /* 0x0043e20000000200 */
        /* <DEDUP_REMOVED lines=14> */
[----:B---3--:R-:W-:Y:S01]  /*99ff0*/  IMAD.MOV.U32 R10, RZ, RZ, R92 ;  /* 0x000000ffff0a7224 */ /* 0x008fe200078e005c */
[----:B------:R-:W-:Y:S01]  /*9a000*/  MOV R11, R94 ;  /* 0x0000005e000b7202 */ /* 0x000fe20000000f00 */
[----:B------:R-:W-:-:S04]  /*9a010*/  NOP ;  /* 0x0000000000007918 */ /* 0x000fc80000000000 */
[----:B------:R-:W-:Y:S01]  /*9a020*/  STSM.16.M88.4 [R0], R8 ;  /* 0x0000000800007844 */ /* 0x000fe20000000200 */
[----:B------:R-:W-:-:S03]  /*9a030*/  NOP ;  /* 0x0000000000007918 */ /* 0x000fc60000000000 */
[----:B------:R-:W2:Y:S04]  /*9a040*/  LDS.128 R8, [R0] ;  /* 0x0000000000087984 */ /* 0x000ea80000000c00 */
[----:B-1----:R1:W-:Y:S04]  /*9a050*/  STL.64 [R1+0x110], R4 ;  /* 0x0001100401007387 */ /* 0x0023e80000100a00 */
[----:B------:R3:W-:Y:S01]  /*9a060*/  STL.64 [R1+0x118], R6 ;  /* 0x0001180601007387 */ /* 0x0007e20000100a00 */
[----:B-1----:R-:W-:Y:S01]  /*9a070*/  IMAD.MOV.U32 R4, RZ, RZ, R64 ;  /* 0x000000ffff047224 */ /* 0x002fe200078e0040 */
[----:B------:R-:W-:Y:S01]  /*9a080*/  MOV R5, R66 ;  /* 0x0000004200057202 */ /* 0x000fe20000000f00 */
[----:B---3--:R-:W-:Y:S01]  /*9a090*/  IMAD.MOV.U32 R6, RZ, RZ, R164 ;  /* 0x000000ffff067224 */ /* 0x008fe200078e00a4 */
[----:B------:R-:W-:Y:S01]  /*9a0a0*/  MOV R7, R166 ;  /* 0x000000a600077202 */ /* 0x000fe20000000f00 */
[----:B------:R-:W-:-:S04]  /*9a0b0*/  NOP ;  /* 0x0000000000007918 */ /* 0x000fc80000000000 */
[----:B------:R1:W-:Y:S04]  /*9a0c0*/  STSM.16.M88.4 [R0], R4 ;  /* 0x0000000400007844 */ /* 0x0003e80000000200 */
[----:B--2---:R-:W-:Y:S04]  /*9a0d0*/  STL.64 [R1+0x100], R8 ;  /* 0x0001000801007387 */ /* 0x004fe80000100a00 */
[----:B------:R-:W-:Y:S01]  /*9a0e0*/  STL.64 [R1+0x108], R10 ;  /* 0x0001080a01007387 */ /* 0x000fe20000100a00 */
[----:B------:R-:W-:-:S03]  /*9a0f0*/  NOP ;  /* 0x0000000000007918 */ /* 0x000fc60000000000 */
[----:B-1----:R-:W2:Y:S04]  /*9a100*/  LDL.LU R4, [R1+0x14] ;  /* 0x0000140001047983 */ /* 0x002ea80000300800 */
[----:B------:R-:W2:Y:S04]  /*9a110*/  LDL.LU R5, [R1+0x1c] ;  /* 0x00001c0001057983 */ /* 0x000ea80000300800 */
[----:B------:R-:W1:Y:S01]  /*9a120*/  LDS.128 R8, [R0] ;  /* 0x0000000000087984 */ /* 0x000e620000000c00 */
[----:B------:R-:W-:Y:S01]  /*9a130*/  IMAD.MOV.U32 R6, RZ, RZ, R233 ;  /* 0x000000ffff067224 */ /* 0x000fe200078e00e9 */
[----:B------:R-:W-:Y:S01]  /*9a140*/  MOV R7, R235 ;  /* 0x000000eb00077202 */ /* 0x000fe20000000f00 */
[----:B------:R-:W-:Y:S01]  /*9a150*/  NOP ;  /* 0x0000000000007918 */ /* 0x000fe20000000000 */
[----:B-1----:R1:W-:Y:S04]  /*9a160*/  STL.64 [R1+0xe0], R8 ;  /* 0x0000e00801007387 */ /* 0x0023e80000100a00 */
[----:B------:R3:W-:Y:S01]  /*9a170*/  STL.64 [R1+0xe8], R10 ;  /* 0x0000e80a01007387 */ /* 0x0007e20000100a00 */
[----:B-1----:R-:W-:Y:S01]  /*9a180*/  IMAD.MOV.U32 R8, RZ, RZ, R185 ;  /* 0x000000ffff087224 */ /* 0x002fe200078e00b9 */
[----:B------:R-:W-:Y:S01]  /*9a190*/  MOV R9, R187 ;  /* 0x000000bb00097202 */ /* 0x000fe20000000f00 */
[----:B---3--:R-:W-:Y:S01]  /*9a1a0*/  IMAD.MOV.U32 R10, RZ, RZ, R125 ;  /* 0x000000ffff0a7224 */ /* 0x008fe200078e007d */
[----:B------:R-:W-:Y:S01]  /*9a1b0*/  MOV R11, R127 ;  /* 0x0000007f000b7202 */ /* 0x000fe20000000f00 */
[----:B--2---:R-:W-:Y:S01]  /*9a1c0*/  STSM.16.M88.4 [R0], R4 ;  /* 0x0000000400007844 */ /* 0x004fe20000000200 */
        /* <DEDUP_REMOVED lines=9> */
[----:B------:R-:W-:Y:S01]  /*9a260*/  MOV R5, R111 ;  /* 0x0000006f00057202 */ /* 0x000fe20000000f00 */
[----:B------:R-:W-:Y:S01]  /*9a270*/  NOP ;  /* 0x0000000000007918 */ /* 0x000fe20000000000 */
[----:B---3--:R-:W-:Y:S01]  /*9a280*/  IMAD.MOV.U32 R6, RZ, RZ, R93 ;  /* 0x000000ffff067224 */ /* 0x008fe200078e005d */
[----:B------:R-:W-:Y:S01]  /*9a290*/  MOV R7, R95 ;  /* 0x0000005f00077202 */ /* 0x000fe20000000f00 */
[----:B--2---:R-:W-:Y:S04]  /*9a2a0*/  STL.64 [R1+0xd0], R8 ;  /* 0x0000d00801007387 */ /* 0x004fe80000100a00 */
[----:B------:R-:W-:Y:S04]  /*9a2b0*/  STSM.16.M88.4 [R0], R4 ;  /* 0x0000000400007844 */ /* 0x000fe80000000200 */
[----:B------:R-:W-:Y:S01]  /*9a2c0*/  STL.64 [R1+0xd8], R10 ;  /* 0x0000d80a01007387 */ /* 0x000fe20000100a00 */
[----:B------:R-:W-:-:S03]  /*9a2d0*/  NOP ;  /* 0x0000000000007918 */ /* 0x000fc60000000000 */
[----:B------:R-:W1:Y:S04]  /*9a2e0*/  LDS.128 R8, [R0] ;  /* 0x0000000000087984 */ /* 0x000e680000000c00 */
[----:B-1----:R1:W-:Y:S04]  /*9a2f0*/  STL.64 [R1+0xb0], R8 ;  /* 0x0000b00801007387 */ /* 0x0023e80000100a00 */
[----:B------:R2:W-:Y:S04]  /*9a300*/  STL.64 [R1+0xb8], R10 ;  /* 0x0000b80a01007387 */ /* 0x0005e80000100a00 */
[----:B-1----:R-:W3:Y:S04]  /*9a310*/  LDL.LU R8, [R1+0x20] ;  /* 0x0000200001087983 */ /* 0x002ee80000300800 */
[----:B------:R-:W3:Y:S01]  /*9a320*/  LDL.LU R9, [R1+0x28] ;  /* 0x0000280001097983 */ /* 0x000ee20000300800 */
[----:B------:R-:W-:Y:S01]  /*9a330*/  IMAD.MOV.U32 R4, RZ, RZ, R65 ;  /* 0x000000ffff047224 */ /* 0x000fe200078e0041 */
[----:B------:R-:W-:Y:S01]  /*9a340*/  MOV R5, R67 ;  /* 0x0000004300057202 */ /* 0x000fe20000000f00 */
[----:B------:R-:W-:Y:S01]  /*9a350*/  IMAD.MOV.U32 R6, RZ, RZ, R165 ;  /* 0x000000ffff067224 */ /* 0x000fe200078e00a5 */
[----:B------:R-:W-:Y:S01]  /*9a360*/  MOV R7, R167 ;  /* 0x000000a700077202 */ /* 0x000fe20000000f00 */
[----:B------:R-:W-:-:S04]  /*9a370*/  NOP ;  /* 0x0000000000007918 */ /* 0x000fc80000000000 */
[----:B------:R-:W-:Y:S01]  /*9a380*/  STSM.16.M88.4 [R0], R4 ;  /* 0x0000000400007844 */ /* 0x000fe20000000200 */
[----:B------:R-:W-:-:S03]  /*9a390*/  NOP ;  /* 0x0000000000007918 */ /* 0x000fc60000000000 */
[----:B------:R-:W1:Y:S01]  /*9a3a0*/  LDS.128 R4, [R0] ;  /* 0x0000000000047984 */ /* 0x000e620000000c00 */
[----:B--2---:R-:W-:Y:S01]  /*9a3b0*/  IMAD.MOV.U32 R10, RZ, RZ, R200 ;  /* 0x000000ffff0a7224 */ /* 0x004fe200078e00c8 */
[----:B------:R-:W-:Y:S01]  /*9a3c0*/  MOV R11, R202 ;  /* 0x000000ca000b7202 */ /* 0x000fe20000000f00 */
[----:B------:R-:W-:Y:S01]  /*9a3d0*/  NOP ;  /* 0x0000000000007918 */ /* 0x000fe20000000000 */
[----:B-1----:R1:W-:Y:S04]  /*9a3e0*/  STL.64 [R1+0x10], R4 ;  /* 0x0000100401007387 */ /* 0x0023e80000100a00 */
[----:B------:R2:W-:Y:S01]  /*9a3f0*/  STL.64 [R1+0x18], R6 ;  /* 0x0000180601007387 */ /* 0x0005e20000100a00 */
[----:B-1----:R-:W-:Y:S01]  /*9a400*/  IMAD.MOV.U32 R4, RZ, RZ, R180 ;  /* 0x000000ffff047224 */ /* 0x002fe200078e00b4 */
[----:B------:R-:W-:Y:S01]  /*9a410*/  MOV R5, R182 ;  /* 0x000000b600057202 */ /* 0x000fe20000000f00 */
[----:B--2---:R-:W-:Y:S01]  /*9a420*/  IMAD.MOV.U32 R6, RZ, RZ, R120 ;  /* 0x000000ffff067224 */ /* 0x004fe200078e0078 */
[----:B------:R-:W-:Y:S01]  /*9a430*/  MOV R7, R122 ;  /* 0x0000007a00077202 */ /* 0x000fe20000000f00 */
[----:B---3--:R-:W-:Y:S01]  /*9a440*/  STSM.16.M88.4 [R0], R8 ;  /* 0x0000000800007844 */ /* 0x008fe20000000200 */
[----:B------:R-:W-:-:S03]  /*9a450*/  NOP ;  /* 0x0000000000007918 */ /* 0x000fc60000000000 */
[----:B------:R-:W1:Y:S01]  /*9a460*/  LDS.128 R8, [R0] ;  /* 0x0000000000087984 */ /* 0x000e620000000c00 */
[----:B------:R-:W-:-:S03]  /*9a470*/  NOP ;  /* 0x0000000000007918 */ /* 0x000fc60000000000 */
[----:B------:R2:W-:Y:S02]  /*9a480*/  STSM.16.M88.4 [R0], R4 ;  /* 0x0000000400007844 */ /* 0x0005e40000000200 */
[----:B--2---:R-:W-:Y:S01]  /*9a490*/  IMAD.MOV.U32 R4, RZ, RZ, R104 ;  /* 0x000000ffff047224 */ /* 0x004fe200078e0068 */
[----:B------:R-:W-:Y:S01]  /*9a4a0*/  MOV R5, R106 ;  /* 0x0000006a00057202 */ /* 0x000fe20000000f00 */
[----:B------:R-:W-:Y:S01]  /*9a4b0*/  IMAD.MOV.U32 R6, RZ, RZ, R88 ;  /* 0x000000ffff067224 */ /* 0x000fe200078e0058 */
[----:B------:R-:W-:Y:S01]  /*9a4c0*/  MOV R7, R90 ;  /* 0x0000005a00077202 */ /* 0x000fe20000000f00 */
[----:B------:R-:W-:Y:S01]  /*9a4d0*/  NOP ;  /* 0x0000000000007918 */ /* 0x000fe20000000000 */
[----:B-1----:R-:W-:Y:S04]  /*9a4e0*/  STL.64 [R1+0x180], R8 ;  /* 0x0001800801007387 */ /* 0x002fe80000100a00 */
[----:B------:R-:W-:Y:S04]  /*9a4f0*/  STL.64 [R1+0x188], R10 ;  /* 0x0001880a01007387 */ /* 0x000fe80000100a00 */
[----:B------:R-:W1:Y:S01]  /*9a500*/  LDS.128 R8, [R0] ;  /* 0x0000000000087984 */ /* 0x000e620000000c00 */
[----:B------:R-:W-:-:S03]  /*9a510*/  NOP ;  /* 0x0000000000007918 */ /* 0x000fc60000000000 */
[----:B------:R-:W-:Y:S01]  /*9a520*/  STSM.16.M88.4 [R0], R4 ;  /* 0x0000000400007844 */ /* 0x000fe20000000200 */
[----:B------:R-:W-:-:S03]  /*9a530*/  NOP ;  /* 0x0000000000007918 */ /* 0x000fc60000000000 */
[----:B------:R-:W2:Y:S04]  /*9a540*/  LDS.128 R4, [R0] ;  /* 0x0000000000047984 */ /* 0x000ea80000000c00 */
[----:B-1----:R-:W-:Y:S04]  /*9a550*/  STL.64 [R1+0x1a0], R8 ;  /* 0x0001a00801007387 */ /* 0x002fe80000100a00 */
[----:B------:R-:W-:Y:S04]  /*9a560*/  STL.64 [R1+0x1a8], R10 ;  /* 0x0001a80a01007387 */ /* 0x000fe80000100a00 */
[----:B--2---:R1:W-:Y:S04]  /*9a570*/  STL.64 [R1+0x190], R4 ;  /* 0x0001900401007387 */ /* 0x0043e80000100a00 */
        /* <DEDUP_REMOVED lines=14> */
[----:B-1----:R-:W-:Y:S04]  /*9a660*/  STL.64 [R1+0x160], R8 ;  /* 0x0001600801007387 */ /* 0x002fe80000100a00 */
[----:B------:R-:W-:Y:S04]  /*9a670*/  STL.64 [R1+0x168], R10 ;  /* 0x0001680a01007387 */ /* 0x000fe80000100a00 */
[----:B---3--:R1:W-:Y:S01]  /*9a680*/  STSM.16.M88.4 [R0], R4 ;  /* 0x0000000400007844 */ /* 0x0083e20000000200 */
        /* <DEDUP_REMOVED lines=16> */
[----:B------:R-:W-:-:S05]  /*9a790*/  MOV R11, R91 ;  /* 0x0000005b000b7202 */ /* 0x000fca0000000f00 */
        /* <DEDUP_REMOVED lines=9> */
[----:B------:R-:W-:-:S05]  /*9a830*/  MOV R7, R163 ;  /* 0x000000a300077202 */ /* 0x000fca0000000f00 */
[----:B------:R1:W-:Y:S01]  /*9a840*/  STSM.16.M88.4 [R0], R4 ;  /* 0x0000000400007844 */ /* 0x0003e20000000200 */
[----:B------:R-:W-:-:S03]  /*9a850*/  NOP ;  /* 0x0000000000007918 */ /* 0x000fc60000000000 */
[----:B------:R-:W-:Y:S04]  /*9a860*/  LDS.128 R220, [R0] ;  /* 0x0000000000dc7984 */ /* 0x000fe80000000c00 */
[----:B--2---:R-:W-:Y:S04]  /*9a870*/  STL [R1+0x3298], R224 ;  /* 0x003298e001007387 */ /* 0x004fe80000100800 */
[----:B------:R-:W-:Y:S04]  /*9a880*/  STL [R1+0x3294], R225 ;  /* 0x003294e101007387 */ /* 0x000fe80000100800 */
[----:B------:R-:W-:Y:S04]  /*9a890*/  STL [R1+0x3290], R226 ;  /* 0x003290e201007387 */ /* 0x000fe80000100800 */
[----:B------:R-:W-:Y:S04]  /*9a8a0*/  STL [R1+0x328c], R227 ;  /* 0x00328ce301007387 */ /* 0x000fe80000100800 */
[----:B-1----:R-:W2:Y:S04]  /*9a8b0*/  LDL.LU R4, [R1+0x30] ;  /* 0x0000300001047983 */ /* 0x002ea80000300800 */
[----:B------:R-:W2:Y:S01]  /*9a8c0*/  LDL.LU R5, [R1+0x38] ;  /* 0x0000380001057983 */ /* 0x000ea20000300800 */
[----:B------:R-:W-:Y:S01]  /*9a8d0*/  IMAD.MOV.U32 R6, RZ, RZ, R204 ;  /* 0x000000ffff067224 */ /* 0x000fe200078e00cc */
[----:B------:R-:W-:Y:S01]  /*9a8e0*/  MOV R7, R206 ;  /* 0x000000ce00077202 */ /* 0x000fe20000000f00 */
[----:B------:R-:W-:Y:S01]  /*9a8f0*/  NOP ;  /* 0x0000000000007918 */ /* 0x000fe20000000000 */
[----:B------:R-:W-:Y:S01]  /*9a900*/  IMAD.MOV.U32 R8, RZ, RZ, R176 ;  /* 0x000000ffff087224 */ /* 0x000fe200078e00b0 */
[----:B------:R-:W-:Y:S01]  /*9a910*/  MOV R9, R178 ;  /* 0x000000b200097202 */ /* 0x000fe20000000f00 */
[----:B------:R-:W-:Y:S01]  /*9a920*/  IMAD.MOV.U32 R10, RZ, RZ, R116 ;  /* 0x000000ffff0a7224 */ /* 0x000fe200078e0074 */
        /* <DEDUP_REMOVED lines=15> */
[----:B------:R-:W-:Y:S04]  /*9aa20*/  STSM.16.M88.4 [R0], R4 ;  /* 0x0000000400007844 */ /* 0x000fe80000000200 */
[----:B--2---:R-:W-:Y:S04]  /*9aa30*/  STL.64 [R1+0x240], R8 ;  /* 0x0002400801007387 */ /* 0x004fe80000100a00 */
        /* <DEDUP_REMOVED lines=13> */
[----:B------:R-:W-:Y:S01]  /*9ab10*/  NOP ;  /* 0x0000000000007918 */ /* 0x000fe20000000000 */
[----:B--2---:R-:W-:Y:S01]  /*9ab20*/  IMAD.MOV.U32 R10, RZ, RZ, R205 ;  /* 0x000000ffff0a7224 */ /* 0x004fe200078e00cd */
[----:B------:R-:W-:Y:S01]  /*9ab30*/  MOV R11, R207 ;  /* 0x000000cf000b7202 */ /* 0x000fe20000000f00 */
[----:B------:R-:W1:Y:S01]  /*9ab40*/  LDS.128 R4, [R0] ;  /* 0x0000000000047984 */ /* 0x000e620000000c00 */
[----:B------:R-:W-:-:S03]  /*9ab50*/  NOP ;  /* 0x0000000000007918 */ /* 0x000fc60000000000 */
        /* <DEDUP_REMOVED lines=29> */
[----:B------:R-:W-:Y:S01]  /*9ad30*/  NOP ;  /* 0x0000000000007918 */ /* 0x000fe20000000000 */
[----:B--2---:R-:W-:Y:S04]  /*9ad40*/  STL.64 [R1+0x1c0], R4 ;  /* 0x0001c00401007387 */ /* 0x004fe80000100a00 */
[----:B------:R-:W-:Y:S01]  /*9ad50*/  STSM.16.M88.4 [R0], R8 ;  /* 0x0000000800007844 */ /* 0x000fe20000000200 */
[----:B------:R-:W-:-:S03]  /*9ad60*/  NOP ;  /* 0x0000000000007918 */ /* 0x000fc60000000000 */
[----:B------:R-:W-:Y:S04]  /*9ad70*/  STL.64 [R1+0x1c8], R6 ;  /* 0x0001c80601007387 */ /* 0x000fe80000100a00 */
[----:B------:R-:W2:Y:S04]  /*9ad80*/  LDL.LU R12, [R1+0x40] ;  /* 0x00004000010c7983 */ /* 0x000ea80000300800 */
[----:B------:R-:W2:Y:S04]  /*9ad90*/  LDL.LU R13, [R1+0x48] ;  /* 0x00004800010d7983 */ /* 0x000ea80000300800 */
[----:B------:R-:W1:Y:S04]  /*9ada0*/  LDS.128 R4, [R0] ;  /* 0x0000000000047984 */ /* 0x000e680000000c00 */
[----:B------:R-:W2:Y:S04]  /*9adb0*/  LDL.LU R14, [R1+0x60] ;  /* 0x00006000010e7983 */ /* 0x000ea80000300800 */
[----:B------:R-:W2:Y:S01]  /*9adc0*/  LDL.LU R15, [R1+0x68] ;  /* 0x00006800010f7983 */ /* 0x000ea20000300800 */
[----:B------:R-:W-:-:S03]  /*9add0*/  NOP ;  /* 0x0000000000007918 */ /* 0x000fc60000000000 */
[----:B-1----:R1:W-:Y:S04]  /*9ade0*/  STL.64 [R1+0x30], R4 ;  /* 0x0000300401007387 */ /* 0x0023e80000100a00 */
[----:B------:R3:W-:Y:S04]  /*9adf0*/  STL.64 [R1+0x38], R6 ;  /* 0x0000380601007387 */ /* 0x0007e80000100a00 */
[----:B-1----:R-:W4:Y:S04]  /*9ae00*/  LDL.LU R4, [R1+0x780] ;  /* 0x0007800001047983 */ /* 0x002f280000300800 */
[----:B------:R-:W4:Y:S04]  /*9ae10*/  LDL.LU R5, [R1+0x788] ;  /* 0x0007880001057983 */ /* 0x000f280000300800 */
[----:B---3--:R-:W4:Y:S04]  /*9ae20*/  LDL.LU R6, [R1+0x760] ;  /* 0x0007600001067983 */ /* 0x008f280000300800 */
[----:B------:R-:W4:Y:S04]  /*9ae30*/  LDL.LU R7, [R1+0x768] ;  /* 0x0007680001077983 */ /* 0x000f280000300800 */
[----:B--2---:R-:W-:Y:S01]  /*9ae40*/  STSM.16.M88.4 [R0], R12 ;  /* 0x0000000c00007844 */ /* 0x004fe20000000200 */
[----:B------:R-:W-:-:S03]  /*9ae50*/  NOP ;  /* 0x0000000000007918 */ /* 0x000fc60000000000 */
[----:B------:R-:W1:Y:S01]  /*9ae60*/  LDS.128 R8, [R0] ;  /* 0x0000000000087984 */ /* 0x000e620000000c00 */
[----:B------:R-:W-:-:S03]  /*9ae70*/  NOP ;  /* 0x0000000000007918 */ /* 0x000fc60000000000 */
[----:B-1----:R-:W-:Y:S04]  /*9ae80*/  STL.64 [R1+0x2b0], R8 ;  /* 0x0002b00801007387 */ /* 0x002fe80000100a00 */
[----:B------:R-:W-:Y:S04]  /*9ae90*/  STL.64 [R1+0x2b8], R10 ;  /* 0x0002b80a01007387 */ /* 0x000fe80000100a00 */
[----:B----4-:R1:W-:Y:S01]  /*9aea0*/  STSM.16.M88.4 [R0], R4 ;  /* 0x0000000400007844 */ /* 0x0103e20000000200 */
[----:B------:R-:W-:-:S03]  /*9aeb0*/  NOP ;  /* 0x0000000000007918 */ /* 0x000fc60000000000 */
[----:B------:R-:W2:Y:S04]  /*9aec0*/  LDS.128 R8, [R0] ;  /* 0x0000000000087984 */ /* 0x000ea80000000c00 */
[----:B-1----:R-:W3:Y:S04]  /*9aed0*/  LDL.LU R4, [R1+0x700] ;  /* 0x0007000001047983 */ /* 0x002ee80000300800 */
[----:B------:R-:W3:Y:S04]  /*9aee0*/  LDL.LU R5, [R1+0x708] ;  /* 0x0007080001057983 */ /* 0x000ee80000300800 */
[----:B------:R-:W3:Y:S04]  /*9aef0*/  LDL.LU R6, [R1+0x640] ;  /* 0x0006400001067983 */ /* 0x000ee80000300800 */
[----:B------:R-:W3:Y:S01]  /*9af00*/  LDL.LU R7, [R1+0x648] ;  /* 0x0006480001077983 */ /* 0x000ee20000300800 */
[----:B------:R-:W-:-:S03]  /*9af10*/  NOP ;  /* 0x0000000000007918 */ /* 0x000fc60000000000 */
[----:B--2---:R-:W-:Y:S04]  /*9af20*/  STL.64 [R1+0x2e0], R8 ;  /* 0x0002e00801007387 */ /* 0x004fe80000100a00 */
[----:B------:R-:W-:Y:S04]  /*9af30*/  STL.64 [R1+0x2e8], R10 ;  /* 0x0002e80a01007387 */ /* 0x000fe80000100a00 */
[----:B---3--:R1:W-:Y:S01]  /*9af40*/  STSM.16.M88.4 [R0], R4 ;  /* 0x0000000400007844 */ /* 0x0083e20000000200 */
        /* <DEDUP_REMOVED lines=47> */
[----:B--2---:R1:W-:Y:S04]  /*9b240*/  STL.64 [R1+0x60], R8 ;  /* 0x0000600801007387 */ /* 0x0043e80000100a00 */
[----:B------:R2:W-:Y:S04]  /*9b250*/  STL.64 [R1+0x68], R10 ;  /* 0x0000680a01007387 */ /* 0x0005e80000100a00 */
[----:B-1----:R-:W4:Y:S04]  /*9b260*/  LDL.LU R8, [R1+0x850] ;  /* 0x0008500001087983 */ /* 0x002f280000300800 */
[----:B------:R-:W4:Y:S04]  /*9b270*/  LDL.LU R9, [R1+0x858] ;  /* 0x0008580001097983 */ /* 0x000f280000300800 */
[----:B--2---:R-:W4:Y:S04]  /*9b280*/  LDL.LU R10, [R1+0x830] ;  /* 0x00083000010a7983 */ /* 0x004f280000300800 */
[----:B------:R-:W4:Y:S04]  /*9b290*/  LDL.LU R11, [R1+0x838] ;  /* 0x00083800010b7983 */ /* 0x000f280000300800 */
[----:B---3--:R-:W-:Y:S01]  /*9b2a0*/  STSM.16.M88.4 [R0], R4 ;  /* 0x0000000400007844 */ /* 0x008fe20000000200 */
[----:B------:R-:W-:-:S03]  /*9b2b0*/  NOP ;  /* 0x0000000000007918 */ /* 0x000fc60000000000 */
[----:B------:R-:W1:Y:S01]  /*9b2c0*/  LDS.128 R4, [R0] ;  /* 0x0000000000047984 */ /* 0x000e620000000c00 */
[----:B------:R-:W-:-:S03]  /*9b2d0*/  NOP ;  /* 0x0000000000007918 */ /* 0x000fc60000000000 */
[----:B-1----:R1:W-:Y:S04]  /*9b2e0*/  STL.64 [R1+0x40], R4 ;  /* 0x0000400401007387 */ /* 0x0023e80000100a00 */
[----:B------:R2:W-:Y:S04]  /*9b2f0*/  STL.64 [R1+0x48], R6 ;  /* 0x0000480601007387 */ /* 0x0005e80000100a00 */
[----:B-1----:R-:W3:Y:S04]  /*9b300*/  LDL.LU R4, [R1+0x7e0] ;  /* 0x0007e00001047983 */ /* 0x002ee80000300800 */
[----:B------:R-:W3:Y:S04]  /*9b310*/  LDL.LU R5, [R1+0x7e8] ;  /* 0x0007e80001057983 */ /* 0x000ee80000300800 */
[----:B--2---:R-:W3:Y:S04]  /*9b320*/  LDL.LU R6, [R1+0x750] ;  /* 0x0007500001067983 */ /* 0x004ee80000300800 */
[----:B------:R-:W3:Y:S04]  /*9b330*/  LDL.LU R7, [R1+0x758] ;  /* 0x0007580001077983 */ /* 0x000ee80000300800 */
[----:B----4-:R-:W-:Y:S01]  /*9b340*/  STSM.16.M88.4 [R0], R8 ;  /* 0x0000000800007844 */ /* 0x010fe20000000200 */
[----:B------:R-:W-:-:S03]  /*9b350*/  NOP ;  /* 0x0000000000007918 */ /* 0x000fc60000000000 */
[----:B------:R-:W1:Y:S01]  /*9b360*/  LDS.128 R8, [R0] ;  /* 0x0000000000087984 */ /* 0x000e620000000c00 */
[----:B------:R-:W-:-:S03]  /*9b370*/  NOP ;  /* 0x0000000000007918 */ /* 0x000fc60000000000 */
[----:B-1----:R-:W-:Y:S04]  /*9b380*/  STL.64 [R1+0x340], R8 ;  /* 0x0003400801007387 */ /* 0x002fe80000100a00 */
        /* <DEDUP_REMOVED lines=90> */
[----:B------:R-:W-:Y:S04]  /*9b930*/  STL.64 [R1+0x488], R10 ;  /* 0x0004880a01007387 */ /* 0x000fe80000100a00 */
[----:B-1----:R-:W2:Y:S04]  /*9b940*/  LDL.LU R8, [R1+0x570] ;  /* 0x0005700001087983 */ /* 0x002ea80000300800 */
[----:B------:R-:W2:Y:S04]  /*9b950*/  LDL.LU R9, [R1+0x578] ;  /* 0x0005780001097983 */ /* 0x000ea80000300800 */
[----:B---3--:R-:W-:Y:S01]  /*9b960*/  STSM.16.M88.4 [R0], R4 ;  /* 0x0000000400007844 */ /* 0x008fe20000000200 */
[----:B------:R-:W-:-:S03]  /*9b970*/  NOP ;  /* 0x0000000000007918 */ /* 0x000fc60000000000 */
[----:B------:R-:W1:Y:S04]  /*9b980*/  LDS.128 R4, [R0] ;  /* 0x0000000000047984 */ /* 0x000e680000000c00 */
[----:B-1----:R1:W-:Y:S04]  /*9b990*/  STL.64 [R1+0x440], R4 ;  /* 0x0004400401007387 */ /* 0x0023e80000100a00 */
[----:B------:R3:W-:Y:S04]  /*9b9a0*/  STL.64 [R1+0x448], R6 ;  /* 0x0004480601007387 */ /* 0x0007e80000100a00 */
[----:B-1----:R-:W4:Y:S04]  /*9b9b0*/  LDL.LU R4, [R1+0x8b4] ;  /* 0x0008b40001047983 */ /* 0x002f280000300800 */
[----:B------:R-:W4:Y:S04]  /*9b9c0*/  LDL.LU R5, [R1+0x8bc] ;  /* 0x0008bc0001057983 */ /* 0x000f280000300800 */
[----:B---3--:R-:W4:Y:S04]  /*9b9d0*/  LDL.LU R6, [R1+0x154] ;  /* 0x0001540001067983 */ /* 0x008f280000300800 */
[----:B------:R-:W4:Y:S01]  /*9b9e0*/  LDL.LU R7, [R1+0x15c] ;  /* 0x00015c0001077983 */ /* 0x000f220000300800 */
[----:B------:R-:W-:Y:S01]  /*9b9f0*/  IMAD.MOV.U32 R10, RZ, RZ, R240 ;  /* 0x000000ffff0a7224 */ /* 0x000fe200078e00f0 */
[----:B------:R-:W-:Y:S01]  /*9ba00*/  MOV R11, R242 ;  /* 0x000000f2000b7202 */ /* 0x000fe20000000f00 */
[----:B------:R-:W-:-:S04]  /*9ba10*/  NOP ;  /* 0x0000000000007918 */ /* 0x000fc80000000000 */
        /* <DEDUP_REMOVED lines=145> */
[----:B------:R1:W-:Y:S04]  /*9c330*/  STL.64 [R1+0x598], R10 ;  /* 0x0005980a01007387 */ /* 0x0003e80000100a00 */
        /* <DEDUP_REMOVED lines=47> */
[----:B------:R-:W4:Y:S04]  /*9c630*/  LDL.LU R20, [R1+0x960] ;  /* 0x0009600001147983 */ /* 0x000f280000300800 */
[----:B------:R-:W4:Y:S04]  /*9c640*/  LDL.LU R21, [R1+0x968] ;  /* 0x0009680001157983 */ /* 0x000f280000300800 */
[----:B------:R-:W4:Y:S04]  /*9c650*/  LDL.LU R22, [R1+0x140] ;  /* 0x0001400001167983 */ /* 0x000f280000300800 */
[----:B------:R-:W4:Y:S01]  /*9c660*/  LDL.LU R23, [R1+0x148] ;  /* 0x0001480001177983 */ /* 0x000f220000300800 */
[----:B------:R-:W-:Y:S01]  /*9c670*/  IMAD.MOV.U32 R8, RZ, RZ, R209 ;  /* 0x000000ffff087224 */ /* 0x000fe200078e00d1 */
[----:B------:R-:W-:Y:S01]  /*9c680*/  MOV R9, R211 ;  /* 0x000000d300097202 */ /* 0x000fe20000000f00 */
[----:B------:R-:W-:Y:S01]  /*9c690*/  NOP ;  /* 0x0000000000007918 */ /* 0x000fe20000000000 */
[----:B-1----:R-:W4:Y:S04]  /*9c6a0*/  LDL.LU R4, [R1+0x7f0] ;  /* 0x0007f00001047983 */ /* 0x002f280000300800 */
[----:B------:R-:W4:Y:S04]  /*9c6b0*/  LDL.LU R5, [R1+0x7f8] ;  /* 0x0007f80001057983 */ /* 0x000f280000300800 */
[----:B---3--:R-:W3:Y:S04]  /*9c6c0*/  LDL.LU R6, [R1+0x720] ;  /* 0x0007200001067983 */ /* 0x008ee80000300800 */
[----:B------:R-:W3:Y:S04]  /*9c6d0*/  LDL.LU R7, [R1+0x728] ;  /* 0x0007280001077983 */ /* 0x000ee80000300800 */
[----:B--2---:R-:W-:Y:S01]  /*9c6e0*/  STSM.16.M88.4 [R0], R8 ;  /* 0x0000000800007844 */ /* 0x004fe20000000200 */
[----:B------:R-:W-:-:S03]  /*9c6f0*/  NOP ;  /* 0x0000000000007918 */ /* 0x000fc60000000000 */
[----:B------:R-:W-:Y:S01]  /*9c700*/  LDS.128 R16, [R0] ;  /* 0x0000000000107984 */ /* 0x000fe20000000c00 */
[----:B------:R-:W-:-:S03]  /*9c710*/  NOP ;  /* 0x0000000000007918 */ /* 0x000fc60000000000 */
[----:B----4-:R-:W-:Y:S01]  /*9c720*/  STSM.16.M88.4 [R0], R20 ;  /* 0x0000001400007844 */ /* 0x010fe20000000200 */
[----:B------:R-:W-:-:S03]  /*9c730*/  NOP ;  /* 0x0000000000007918 */ /* 0x000fc60000000000 */
[----:B------:R-:W-:Y:S01]  /*9c740*/  LDS.128 R12, [R0] ;  /* 0x00000000000c7984 */ /* 0x000fe20000000c00 */
[----:B------:R-:W-:-:S03]  /*9c750*/  NOP ;  /* 0x0000000000007918 */ /* 0x000fc60000000000 */
[----:B---3--:R1:W-:Y:S01]  /*9c760*/  STSM.16.M88.4 [R0], R4 ;  /* 0x0000000400007844 */ /* 0x0083e20000000200 */
[----:B------:R-:W-:-:S03]  /*9c770*/  NOP ;  /* 0x0000000000007918 */ /* 0x000fc60000000000 */
[----:B------:R-:W-:Y:S04]  /*9c780*/  LDS.128 R8, [R0] ;  /* 0x0000000000087984 */ /* 0x000fe80000000c00 */
[----:B-1----:R-:W2:Y:S04]  /*9c790*/  LDL.LU R4, [R1+0x6b0] ;  /* 0x0006b00001047983 */ /* 0x002ea80000300800 */
[----:B------:R-:W2:Y:S04]  /*9c7a0*/  LDL.LU R5, [R1+0x6b8] ;  /* 0x0006b80001057983 */ /* 0x000ea80000300800 */
[----:B------:R-:W2:Y:S04]  /*9c7b0*/  LDL.LU R6, [R1+0x5f0] ;  /* 0x0005f00001067983 */ /* 0x000ea80000300800 */
[----:B------:R-:W2:Y:S01]  /*9c7c0*/  LDL.LU R7, [R1+0x5f8] ;  /* 0x0005f80001077983 */ /* 0x000ea20000300800 */
[----:B------:R-:W-:-:S03]  /*9c7d0*/  NOP ;  /* 0x0000000000007918 */ /* 0x000fc60000000000 */
[----:B------:R-:W3:Y:S04]  /*9c7e0*/  LDL.LU R22, [R1+0x270] ;  /* 0x0002700001167983 */ /* 0x000ee80000300800 */
[----:B------:R-:W3:Y:S01]  /*9c7f0*/  LDL.LU R23, [R1+0x278] ;  /* 0x0002780001177983 */ /* 0x000ee20000300800 */
[----:B------:R-:W-:Y:S01]  /*9c800*/  IMAD.MOV.U32 R20, RZ, RZ, R212 ;  /* 0x000000ffff147224 */ /* 0x000fe200078e00d4 */
[----:B------:R-:W-:Y:S02]  /*9c810*/  MOV R21, R214 ;  /* 0x000000d600157202 */ /* 0x000fe40000000f00 */
[----:B--2---:R-:W-:Y:S01]  /*9c820*/  STSM.16.M88.4 [R0], R4 ;  /* 0x0000000400007844 */ /* 0x004fe20000000200 */
        /* <DEDUP_REMOVED lines=25> */
[----:B--2---:R-:W-:Y:S01]  /*9c9c0*/  STSM.16.M88.4 [R0], R20 ;  /* 0x0000001400007844 */ /* 0x004fe20000000200 */
[----:B------:R-:W-:-:S03]  /*9c9d0*/  NOP ;  /* 0x0000000000007918 */ /* 0x000fc60000000000 */
[----:B------:R-:W-:Y:S01]  /*9c9e0*/  LDS.128 R20, [R0] ;  /* 0x0000000000147984 */ /* 0x000fe20000000c00 */
[----:B------:R-:W-:-:S03]  /*9c9f0*/  NOP ;  /* 0x0000000000007918 */ /* 0x000fc60000000000 */
[----:B---3--:R-:W-:Y:S01]  /*9ca00*/  STSM.16.M88.4 [R0], R28 ;  /* 0x0000001c00007844 */ /* 0x008fe20000000200 */
[----:B------:R-:W-:-:S03]  /*9ca10*/  NOP ;  /* 0x0000000000007918 */ /* 0x000fc60000000000 */
[----:B------:R-:W-:Y:S01]  /*9ca20*/  LDS.128 R28, [R0] ;  /* 0x00000000001c7984 */ /* 0x000fe20000000c00 */
[----:B------:R-:W-:-:S03]  /*9ca30*/  NOP ;  /* 0x0000000000007918 */ /* 0x000fc60000000000 */
[----:B----4-:R1:W-:Y:S01]  /*9ca40*/  STSM.16.M88.4 [R0], R32 ;  /* 0x0000002000007844 */ /* 0x0103e20000000200 */
[----:B------:R-:W-:-:S03]  /*9ca50*/  NOP ;  /* 0x0000000000007918 */ /* 0x000fc60000000000 */
[----:B------:R-:W-:Y:S01]  /*9ca60*/  LDS.128 R44, [R0] ;  /* 0x00000000002c7984 */ /* 0x000fe20000000c00 */
[----:B------:R-:W-:-:S03]  /*9ca70*/  NOP ;  /* 0x0000000000007918 */ /* 0x000fc60000000000 */
[----:B-1----:R-:W2:Y:S04]  /*9ca80*/  LDL.LU R32, [R1+0x7d0] ;  /* 0x0007d00001207983 */ /* 0x002ea80000300800 */
[----:B------:R-:W2:Y:S04]  /*9ca90*/  LDL.LU R33, [R1+0x7d8] ;  /* 0x0007d80001217983 */ /* 0x000ea80000300800 */
[----:B------:R-:W2:Y:S04]  /*9caa0*/  LDL.LU R34, [R1+0x710] ;  /* 0x0007100001227983 */ /* 0x000ea80000300800 */
[----:B------:R-:W2:Y:S04]  /*9cab0*/  LDL.LU R35, [R1+0x718] ;  /* 0x0007180001237983 */ /* 0x000ea80000300800 */
[----:B------:R-:W-:Y:S01]  /*9cac0*/  STSM.16.M88.4 [R0], R36 ;  /* 0x0000002400007844 */ /* 0x000fe20000000200 */
[----:B------:R-:W-:-:S03]  /*9cad0*/  NOP ;  /* 0x0000000000007918 */ /* 0x000fc60000000000 */
[----:B------:R-:W-:Y:S01]  /*9cae0*/  LDS.128 R48, [R0] ;  /* 0x0000000000307984 */ /* 0x000fe20000000c00 */
[----:B------:R-:W-:-:S03]  /*9caf0*/  NOP ;  /* 0x0000000000007918 */ /* 0x000fc60000000000 */
[----:B------:R-:W-:Y:S01]  /*9cb00*/  STSM.16.M88.4 [R0], R52 ;  /* 0x0000003400007844 */ /* 0x000fe20000000200 */
[----:B------:R-:W-:-:S03]  /*9cb10*/  NOP ;  /* 0x0000000000007918 */ /* 0x000fc60000000000 */
[----:B------:R-:W-:Y:S01]  /*9cb20*/  LDS.128 R40, [R0] ;  /* 0x0000000000287984 */ /* 0x000fe20000000c00 */
[----:B------:R-:W-:-:S03]  /*9cb30*/  NOP ;  /* 0x0000000000007918 */ /* 0x000fc60000000000 */
[----:B--2---:R1:W-:Y:S01]  /*9cb40*/  STSM.16.M88.4 [R0], R32 ;  /* 0x0000002000007844 */ /* 0x0043e20000000200 */
        /* <DEDUP_REMOVED lines=46> */
[----:B------:R-:W-:Y:S01]  /*9ce30*/  IMAD.MOV.U32 R68, RZ, RZ, R217 ;  /* 0x000000ffff447224 */ /* 0x000fe200078e00d9 */
[----:B------:R-:W-:Y:S01]  /*9ce40*/  MOV R69, R219 ;  /* 0x000000db00457202 */ /* 0x000fe20000000f00 */
[----:B------:R-:W-:Y:S01]  /*9ce50*/  NOP ;  /* 0x0000000000007918 */ /* 0x000fe20000000000 */
        /* <DEDUP_REMOVED lines=66> */
[----:B--2---:R1:W-:Y:S01]  /*9d280*/  STSM.16.M88.4 [R0], R96 ;  /* 0x0000006000007844 */ /* 0x0043e20000000200 */
[----:B------:R-:W-:-:S03]  /*9d290*/  NOP ;  /* 0x0000000000007918 */ /* 0x000fc60000000000 */
[----:B------:R-:W-:Y:S01]  /*9d2a0*/  LDS.128 R112, [R0] ;  /* 0x0000000000707984 */ /* 0x000fe20000000c00 */
[----:B------:R-:W-:-:S03]  /*9d2b0*/  NOP ;  /* 0x0000000000007918 */ /* 0x000fc60000000000 */
[----:B-1----:R-:W2:Y:S04]  /*9d2c0*/  LDL.LU R96, [R1+0x7b0] ;  /* 0x0007b00001607983 */ /* 0x002ea80000300800 */
[----:B------:R-:W2:Y:S04]  /*9d2d0*/  LDL.LU R97, [R1+0x7b8] ;  /* 0x0007b80001617983 */ /* 0x000ea80000300800 */
[----:B------:R-:W2:Y:S04]  /*9d2e0*/  LDL.LU R98, [R1+0x370] ;  /* 0x0003700001627983 */ /* 0x000ea80000300800 */
[----:B------:R-:W2:Y:S04]  /*9d2f0*/  LDL.LU R99, [R1+0x378] ;  /* 0x0003780001637983 */ /* 0x000ea80000300800 */
[----:B---3--:R-:W-:Y:S01]  /*9d300*/  STSM.16.M88.4 [R0], R100 ;  /* 0x0000006400007844 */ /* 0x008fe20000000200 */
        /* <DEDUP_REMOVED lines=183> */
[----:B----4-:R-:W-:Y:S01]  /*9de80*/  STSM.16.M88.4 [R0], R192 ;  /* 0x000000c000007844 */ /* 0x010fe20000000200 */
[----:B------:R-:W-:-:S03]  /*9de90*/  NOP ;  /* 0x0000000000007918 */ /* 0x000fc60000000000 */
[----:B------:R-:W-:Y:S01]  /*9dea0*/  LDS.128 R192, [R0] ;  /* 0x0000000000c07984 */ /* 0x000fe20000000c00 */
[----:B------:R-:W-:-:S03]  /*9deb0*/  NOP ;  /* 0x0000000000007918 */ /* 0x000fc60000000000 */
[----:B------:R-:W-:Y:S01]  /*9dec0*/  STSM.16.M88.4 [R0], R196 ;  /* 0x000000c400007844 */ /* 0x000fe20000000200 */
[----:B------:R-:W-:-:S03]  /*9ded0*/  NOP ;  /* 0x0000000000007918 */ /* 0x000fc60000000000 */
[----:B------:R-:W-:Y:S01]  /*9dee0*/  LDS.128 R196, [R0] ;  /* 0x0000000000c47984 */ /* 0x000fe20000000c00 */
[----:B------:R-:W-:-:S03]  /*9def0*/  NOP ;  /* 0x0000000000007918 */ /* 0x000fc60000000000 */
[----:B------:R-:W-:Y:S01]  /*9df00*/  STSM.16.M88.4 [R0], R200 ;  /* 0x000000c800007844 */ /* 0x000fe20000000200 */
[----:B------:R-:W-:-:S03]  /*9df10*/  NOP ;  /* 0x0000000000007918 */ /* 0x000fc60000000000 */
[----:B------:R-:W1:Y:S04]  /*9df20*/  LDS.128 R200, [R0] ;  /* 0x0000000000c87984 */ /* 0x000e680000000c00 */
[----:B-1----:R1:W-:Y:S04]  /*9df30*/  STL [R1+0x3288], R203 ;  /* 0x003288cb01007387 */ /* 0x0023e80000100800 */
[----:B-1----:R-:W2:Y:S01]  /*9df40*/  LDL.LU R203, [R1+0x5a0] ;  /* 0x0005a00001cb7983 */ /* 0x002ea20000300800 */
[----:B------:R-:W-:-:S03]  /*9df50*/  NOP ;  /* 0x0000000000007918 */ /* 0x000fc60000000000 */
[----:B------:R-:W3:Y:S04]  /*9df60*/  LDL.LU R208, [R1+0x650] ;  /* 0x0006500001d07983 */ /* 0x000ee80000300800 */
[----:B------:R-:W3:Y:S04]  /*9df70*/  LDL.LU R209, [R1+0x658] ;  /* 0x0006580001d17983 */ /* 0x000ee80000300800 */
[----:B------:R-:W3:Y:S04]  /*9df80*/  LDL.LU R210, [R1+0x5c0] ;  /* 0x0005c00001d27983 */ /* 0x000ee80000300800 */
[----:B------:R-:W3:Y:S04]  /*9df90*/  LDL.LU R211, [R1+0x5c8] ;  /* 0x0005c80001d37983 */ /* 0x000ee80000300800 */
[----:B--2---:R-:W-:Y:S01]  /*9dfa0*/  STSM.16.M88.4 [R203], R204 ;  /* 0x000000cccb007844 */ /* 0x004fe20000000200 */
[----:B------:R-:W-:-:S03]  /*9dfb0*/  NOP ;  /* 0x0000000000007918 */ /* 0x000fc60000000000 */
[----:B------:R-:W1:Y:S01]  /*9dfc0*/  LDS.128 R204, [R203] ;  /* 0x00000000cbcc7984 */ /* 0x000e620000000c00 */
[----:B------:R-:W-:-:S03]  /*9dfd0*/  NOP ;  /* 0x0000000000007918 */ /* 0x000fc60000000000 */
[----:B---3--:R2:W-:Y:S01]  /*9dfe0*/  STSM.16.M88.4 [R203], R208 ;  /* 0x000000d0cb007844 */ /* 0x0085e20000000200 */
[----:B------:R-:W-:-:S03]  /*9dff0*/  NOP ;  /* 0x0000000000007918 */ /* 0x000fc60000000000 */
[----:B------:R-:W3:Y:S04]  /*9e000*/  LDS.128 R212, [R203] ;  /* 0x00000000cbd47984 */ /* 0x000ee80000000c00 */
[----:B-1----:R-:W-:Y:S04]  /*9e010*/  STL [R1+0x327c], R207 ;  /* 0x00327ccf01007387 */ /* 0x002fe80000100800 */
[----:B--2---:R-:W2:Y:S04]  /*9e020*/  LDL.LU R208, [R1+0x4d0] ;  /* 0x0004d00001d07983 */ /* 0x004ea80000300800 */
[----:B------:R-:W2:Y:S04]  /*9e030*/  LDL.LU R209, [R1+0x4d8] ;  /* 0x0004d80001d17983 */ /* 0x000ea80000300800 */
[----:B------:R-:W2:Y:S04]  /*9e040*/  LDL.LU R210, [R1+0x120] ;  /* 0x0001200001d27983 */ /* 0x000ea80000300800 */
[----:B------:R-:W2:Y:S01]  /*9e050*/  LDL.LU R211, [R1+0x128] ;  /* 0x0001280001d37983 */ /* 0x000ea20000300800 */
[----:B------:R-:W-:-:S03]  /*9e060*/  NOP ;  /* 0x0000000000007918 */ /* 0x000fc60000000000 */
[----:B---3--:R-:W-:Y:S04]  /*9e070*/  STL [R1+0x3280], R215 ;  /* 0x003280d701007387 */ /* 0x008fe80000100800 */
[----:B--2---:R1:W-:Y:S01]  /*9e080*/  STSM.16.M88.4 [R203], R208 ;  /* 0x000000d0cb007844 */ /* 0x0043e20000000200 */
[----:B------:R-:W-:-:S03]  /*9e090*/  NOP ;  /* 0x0000000000007918 */ /* 0x000fc60000000000 */
[----:B------:R-:W2:Y:S04]  /*9e0a0*/  LDS.128 R216, [R203] ;  /* 0x00000000cbd87984 */ /* 0x000ea80000000c00 */
[----:B-1----:R-:W3:Y:S04]  /*9e0b0*/  LDL.LU R208, [R1+0x8f4] ;  /* 0x0008f40001d07983 */ /* 0x002ee80000300800 */
[----:B------:R-:W3:Y:S04]  /*9e0c0*/  LDL.LU R209, [R1+0x8fc] ;  /* 0x0008fc0001d17983 */ /* 0x000ee80000300800 */
[----:B------:R-:W3:Y:S04]  /*9e0d0*/  LDL.LU R210, [R1+0x844] ;  /* 0x0008440001d27983 */ /* 0x000ee80000300800 */
[----:B------:R-:W3:Y:S01]  /*9e0e0*/  LDL.LU R211, [R1+0x84c] ;  /* 0x00084c0001d37983 */ /* 0x000ee20000300800 */
[----:B------:R-:W-:-:S03]  /*9e0f0*/  NOP ;  /* 0x0000000000007918 */ /* 0x000fc60000000000 */
[----:B--2---:R-:W-:Y:S04]  /*9e100*/  STL [R1+0x3284], R219 ;  /* 0x003284db01007387 */ /* 0x004fe80000100800 */
        /* <DEDUP_REMOVED lines=17> */
[----:B------:R-:W4:Y:S04]  /*9e220*/  LDL.LU R225, [R1+0xa0] ;  /* 0x0000a00001e17983 */ /* 0x000f280000300800 */
        /* <DEDUP_REMOVED lines=11> */
[C---:B--2---:R-:W-:Y:S01]  /*9e2e0*/  IMAD R0, R219.reuse, UR4, RZ ;  /* 0x00000004db007c24 */ /* 0x044fe2000f8e02ff */
[----:B------:R-:W-:Y:S01]  /*9e2f0*/  ISETP.GE.AND P0, PT, R219, UR8, PT ;  /* 0x00000008db007c0c */ /* 0x000fe2000bf06270 */
[----:B------:R-:W-:-:S03]  /*9e300*/  ULDC.64 UR4, c[0x0][0x220] ;  /* 0x0000880000047ab9 */ /* 0x000fc60000000a00 */
[----:B------:R-:W-:Y:S01]  /*9e310*/  LEA R244, P1, R0, UR4, 0x2 ;  /* 0x0000000400f47c11 */ /* 0x000fe2000f8210ff */
[----:B------:R-:W-:Y:S01]  /*9e320*/  ULDC UR4, c[0x0][0x248] ;  /* 0x0000920000047ab9 */ /* 0x000fe20000000800 */
[C---:B------:R-:W-:Y:S01]  /*9e330*/  ISETP.LT.AND P0, PT, R252.reuse, UR27, !P0 ;  /* 0x0000001bfc007c0c */ /* 0x040fe2000c701270 */
[----:B------:R-:W-:Y:S01]  /*9e340*/  IMAD R226, R252, UR4, RZ ;  /* 0x00000004fce27c24 */ /* 0x000fe2000f8e02ff */
[----:B------:R-:W-:Y:S01]  /*9e350*/  LEA.HI.X.SX32 R245, R0, UR5, 0x2, P1 ;  /* 0x0000000500f57c11 */ /* 0x000fe200088f16ff */
[----:B---3--:R-:W-:Y:S01]  /*9e360*/  STSM.16.M88.4 [R203], R208 ;  /* 0x000000d0cb007844 */ /* 0x008fe20000000200 */
[----:B------:R-:W-:Y:S01]  /*9e370*/  NOP ;  /* 0x0000000000007918 */ /* 0x000fe20000000000 */
[----:B------:R-:W-:Y:S02]  /*9e380*/  IMAD.WIDE R2, R226, 0x4, R244 ;  /* 0x00000004e2027825 */ /* 0x000fe400078e02f4 */
[----:B------:R-:W1:Y:S01]  /*9e390*/  LDS.128 R208, [R203] ;  /* 0x00000000cbd07984 */ /* 0x000e620000000c00 */
[----:B------:R-:W-:Y:S01]  /*9e3a0*/  NOP ;  /* 0x0000000000007918 */ /* 0x000fe20000000000 */
[----:B------:R-:W-:-:S02]  /*9e3b0*/  ULDC UR4, c[0x0][0x244] ;  /* 0x0000910000047ab9 */ /* 0x000fc40000000800 */
[----:B----4-:R2:W-:Y:S01]  /*9e3c0*/  STSM.16.M88.4 [R203], R240 ;  /* 0x000000f0cb007844 */ /* 0x0105e20000000200 */
[----:B------:R-:W-:Y:S01]  /*9e3d0*/  NOP ;  /* 0x0000000000007918 */ /* 0x000fe20000000000 */
[C---:B------:R-:W-:Y:S02]  /*9e3e0*/  IMAD R0, R215.reuse, UR4, RZ ;  /* 0x00000004d7007c24 */ /* 0x040fe4000f8e02ff */
[----:B------:R3:W-:Y:S01]  /*9e3f0*/  @P0 STG.E desc[UR14][R2.64], R225 ;  /* 0x000000e102000986 */ /* 0x0007e2000c10190e */
[----:B------:R-:W-:Y:S01]  /*9e400*/  ISETP.GE.AND P0, PT, R215, UR6, PT ;  /* 0x00000006d7007c0c */ /* 0x000fe2000bf06270 */
[----:B------:R-:W-:-:S03]  /*9e410*/  ULDC.64 UR4, c[0x0][0x220] ;  /* 0x0000880000047ab9 */ /* 0x000fc60000000a00 */
[----:B------:R-:W-:Y:S02]  /*9e420*/  ISETP.LT.AND P0, PT, R252, UR29, !P0 ;  /* 0x0000001dfc007c0c */ /* 0x000fe4000c701270 */
[----:B--2---:R-:W-:Y:S01]  /*9e430*/  LEA R242, P1, R0, UR4, 0x2 ;  /* 0x0000000400f27c11 */ /* 0x004fe2000f8210ff */
[----:B------:R-:W-:-:S03]  /*9e440*/  ULDC UR4, c[0x0][0x244] ;  /* 0x0000910000047ab9 */ /* 0x000fc60000000800 */
[----:B------:R-:W-:Y:S01]  /*9e450*/  LEA.HI.X.SX32 R243, R0, UR5, 0x2, P1 ;  /* 0x0000000500f37c11 */ /* 0x000fe200088f16ff */
[----:B---3--:R-:W2:Y:S02]  /*9e460*/  LDL.LU R225, [R1+0x50] ;  /* 0x0000500001e17983 */ /* 0x008ea40000300800 */
[----:B------:R-:W-:-:S05]  /*9e470*/  IMAD.WIDE R2, R226, 0x4, R242 ;  /* 0x00000004e2027825 */ /* 0x000fca00078e02f2 */
[----:B------:R3:W-:Y:S04]  /*9e480*/  @P0 STG.E desc[UR14][R2.64], R224 ;  /* 0x000000e002000986 */ /* 0x0007e8000c10190e */
[----:B---3--:R-:W3:Y:S01]  /*9e490*/  LDL.LU R224, [R1] ;  /* 0x0000000001e07983 */ /* 0x008ee20000300800 */
[C---:B------:R-:W-:Y:S01]  /*9e4a0*/  IMAD R0, R207.reuse, UR4, RZ ;  /* 0x00000004cf007c24 */ /* 0x040fe2000f8e02ff */
[----:B------:R-:W-:Y:S01]  /*9e4b0*/  ISETP.GE.AND P0, PT, R207, UR22, PT ;  /* 0x00000016cf007c0c */ /* 0x000fe2000bf06270 */
[----:B------:R-:W-:-:S03]  /*9e4c0*/  ULDC.64 UR4, c[0x0][0x220] ;  /* 0x0000880000047ab9 */ /* 0x000fc60000000a00 */
[----:B------:R-:W-:Y:S01]  /*9e4d0*/  LEA R240, P1, R0, UR4, 0x2 ;  /* 0x0000000400f07c11 */ /* 0x000fe2000f8210ff */
[----:B------:R-:W-:Y:S01]  /*9e4e0*/  ULDC UR4, c[0x0][0x244] ;  /* 0x0000910000047ab9 */ /* 0x000fe20000000800 */
[----:B------:R-:W-:Y:S02]  /*9e4f0*/  ISETP.LT.AND P0, PT, R252, UR31, !P0 ;  /* 0x0000001ffc007c0c */ /* 0x000fe4000c701270 */
[----:B------:R-:W-:Y:S01]  /*9e500*/  LEA.HI.X.SX32 R241, R0, UR5, 0x2, P1 ;  /* 0x0000000500f17c11 */ /* 0x000fe200088f16ff */
[----:B------:R-:W-:Y:S01]  /*9e510*/  IMAD R0, R231, UR4, RZ ;  /* 0x00000004e7007c24 */ /* 0x000fe2000f8e02ff */
[----:B------:R-:W-:Y:S01]  /*9e520*/  ULDC.64 UR4, c[0x0][0x220] ;  /* 0x0000880000047ab9 */ /* 0x000fe20000000a00 */
[----:B------:R-:W-:-:S08]  /*9e530*/  IMAD.WIDE R2, R226, 0x4, R240 ;  /* 0x00000004e2027825 */ /* 0x000fd000078e02f0 */
[----:B------:R4:W-:Y:S01]  /*9e540*/  @P0 STG.E desc[UR14][R2.64], R246 ;  /* 0x000000f602000986 */ /* 0x0009e2000c10190e */
[----:B------:R-:W-:-:S04]  /*9e550*/  ISETP.GE.AND P0, PT, R231, UR24, PT ;  /* 0x00000018e7007c0c */ /* 0x000fc8000bf06270 */
[----:B------:R-:W-:Y:S02]  /*9e560*/  ISETP.LT.AND P0, PT, R252, UR33, !P0 ;  /* 0x00000021fc007c0c */ /* 0x000fe4000c701270 */
[----:B----4-:R-:W-:-:S04]  /*9e570*/  LEA R2, P1, R0, UR4, 0x2 ;  /* 0x0000000400027c11 */ /* 0x010fc8000f8210ff */
[----:B------:R-:W-:Y:S01]  /*9e580*/  LEA.HI.X.SX32 R3, R0, UR5, 0x2, P1 ;  /* 0x0000000500037c11 */ /* 0x000fe200088f16ff */
[----:B------:R-:W-:Y:S01]  /*9e590*/  VIADD R0, R252, 0x1 ;  /* 0x00000001fc007836 */ /* 0x000fe20000000000 */
[----:B------:R-:W-:Y:S01]  /*9e5a0*/  ULDC.64 UR4, c[0x0][0x228] ;  /* 0x00008a0000047ab9 */ /* 0x000fe20000000a00 */
[----:B------:R-:W-:-:S05]  /*9e5b0*/  IMAD.WIDE R246, R226, 0x4, R2 ;  /* 0x00000004e2f67825 */ /* 0x000fca00078e0202 */
[----:B------:R4:W-:Y:S01]  /*9e5c0*/  @P0 STG.E desc[UR14][R246.64], R227 ;  /* 0x000000e3f6000986 */ /* 0x0009e2000c10190e */
[----:B------:R-:W-:Y:S01]  /*9e5d0*/  ISETP.GE.AND P0, PT, R0, UR9, PT ;  /* 0x0000000900007c0c */ /* 0x000fe2000bf06270 */
[----:B------:R-:W-:-:S03]  /*9e5e0*/  ULDC.64 UR8, c[0x0][0x228] ;  /* 0x00008a0000087ab9 */ /* 0x000fc60000000a00 */
[----:B------:R-:W-:Y:S01]  /*9e5f0*/  ISETP.LT.AND P1, PT, R219, UR4, !P0 ;  /* 0x00000004db007c0c */ /* 0x000fe2000c721270 */
[----:B------:R-:W-:Y:S02]  /*9e600*/  ULDC UR4, c[0x0][0x248] ;  /* 0x0000920000047ab9 */ /* 0x000fe40000000800 */
[----:B------:R-:W-:Y:S01]  /*9e610*/  IADD3 R0, R226, UR4, RZ ;  /* 0x00000004e2007c10 */ /* 0x000fe2000fffe0ff */
[----:B------:R-:W-:Y:S01]  /*9e620*/  ULDC UR4, c[0x0][0x248] ;  /* 0x0000920000047ab9 */ /* 0x000fe20000000800 */
[----:B------:R-:W-:Y:S01]  /*9e630*/  ISETP.LT.AND P2, PT, R215, UR12, !P0 ;  /* 0x0000000cd7007c0c */ /* 0x000fe2000c741270 */
[----:B------:R-:W-:Y:S01]  /*9e640*/  ULDC UR12, c[0x0][0x228] ;  /* 0x00008a00000c7ab9 */ /* 0x000fe20000000800 */
[----:B----4-:R-:W4:Y:S01]  /*9e650*/  LDL.LU R227, [R1+0x84] ;  /* 0x0000840001e37983 */ /* 0x010f220000300800 */
[----:B------:R-:W-:-:S03]  /*9e660*/  IMAD.WIDE R246, R0, 0x4, R244 ;  /* 0x0000000400f67825 */ /* 0x000fc600078e02f4 */
[----:B------:R-:W4:Y:S04]  /*9e670*/  LDL.LU R226, [R1+0x74] ;  /* 0x0000740001e27983 */ /* 0x000f280000300800 */
[----:B--2---:R2:W-:Y:S01]  /*9e680*/  @P1 STG.E desc[UR14][R246.64], R225 ;  /* 0x000000e1f6001986 */ /* 0x0045e2000c10190e */
[----:B------:R-:W-:Y:S01]  /*9e690*/  ISETP.LT.AND P1, PT, R207, UR10, !P0 ;  /* 0x0000000acf007c0c */ /* 0x000fe2000c721270 */
[----:B------:R-:W-:Y:S01]  /*9e6a0*/  ULDC UR10, c[0x0][0x228] ;  /* 0x00008a00000a7ab9 */ /* 0x000fe20000000800 */
[----:B------:R-:W-:Y:S01]  /*9e6b0*/  ISETP.LT.AND P0, PT, R231, UR8, !P0 ;  /* 0x00000008e7007c0c */ /* 0x000fe2000c701270 */
[----:B------:R-:W-:Y:S01]  /*9e6c0*/  ULDC UR8, c[0x0][0x228] ;  /* 0x00008a0000087ab9 */ /* 0x000fe20000000800 */
[C---:B--2---:R-:W-:Y:S01]  /*9e6d0*/  IMAD.WIDE R246, R0.reuse, 0x4, R242 ;  /* 0x0000000400f67825 */ /* 0x044fe200078e02f2 */
[----:B------:R-:W2:Y:S04]  /*9e6e0*/  LDL.LU R225, [R1+0x54] ;  /* 0x0000540001e17983 */ /* 0x000ea80000300800 */
[----:B---3--:R3:W-:Y:S02]  /*9e6f0*/  @P2 STG.E desc[UR14][R246.64], R224 ;  /* 0x000000e0f6002986 */ /* 0x0087e4000c10190e */
[----:B---3--:R-:W-:-:S02]  /*9e700*/  IMAD.WIDE R246, R0, 0x4, R240 ;  /* 0x0000000400f67825 */ /* 0x008fc400078e02f0 */
[----:B------:R-:W3:Y:S04]  /*9e710*/  LDL.LU R224, [R1+0x4] ;  /* 0x0000040001e07983 */ /* 0x000ee80000300800 */
[----:B------:R1:W-:Y:S02]  /*9e720*/  @P1 STG.E desc[UR14][R246.64], R248 ;  /* 0x000000f8f6001986 */ /* 0x0003e4000c10190e */
[----:B-1----:R-:W-:Y:S02]  /*9e730*/  IMAD.WIDE R246, R0, 0x4, R2 ;  /* 0x0000000400f67825 */ /* 0x002fe400078e0202 */
[----:B------:R-:W4:Y:S04]  /*9e740*/  LDL.LU R248, [R1+0x94] ;  /* 0x0000940001f87983 */ /* 0x000f280000300800 */
[----:B------:R1:W-:Y:S02]  /*9e750*/  @P0 STG.E desc[UR14][R246.64], R236 ;  /* 0x000000ecf6000986 */ /* 0x0003e4000c10190e */
[----:B-1----:R-:W-:-:S05]  /*9e760*/  VIADD R236, R252, 0x2 ;  /* 0x00000002fcec7836 */ /* 0x002fca0000000000 */
[----:B------:R-:W-:Y:S01]  /*9e770*/  ISETP.GE.AND P0, PT, R236, UR7, PT ;  /* 0x00000007ec007c0c */ /* 0x000fe2000bf06270 */
[----:B------:R-:W-:Y:S01]  /*9e780*/  ULDC.64 UR6, c[0x0][0x228] ;  /* 0x00008a0000067ab9 */ /* 0x000fe20000000a00 */
[----:B------:R-:W2:Y:S02]  /*9e790*/  LDL.LU R236, [R1+0xa4] ;  /* 0x0000a40001ec7983 */ /* 0x000ea40000300800 */
[----:B------:R-:W-:Y:S01]  /*9e7a0*/  ISETP.LT.AND P1, PT, R219, UR6, !P0 ;  /* 0x00000006db007c0c */ /* 0x000fe2000c721270 */
[----:B------:R-:W-:Y:S01]  /*9e7b0*/  ULDC UR6, c[0x0][0x228] ;  /* 0x00008a0000067ab9 */ /* 0x000fe20000000800 */
[----:B------:R-:W-:Y:S01]  /*9e7c0*/  IADD3 R0, R0, UR4, RZ ;  /* 0x0000000400007c10 */ /* 0x000fe2000fffe0ff */
[----:B------:R-:W-:Y:S01]  /*9e7d0*/  ULDC UR4, c[0x0][0x248] ;  /* 0x0000920000047ab9 */ /* 0x000fe20000000800 */
[----:B------:R-:W-:-:S03]  /*9e7e0*/  ISETP.LT.AND P2, PT, R215, UR20, !P0 ;  /* 0x00000014d7007c0c */ /* 0x000fc6000c741270 */
[----:B------:R-:W-:-:S06]  /*9e7f0*/  IMAD.WIDE R246, R0, 0x4, R244 ;  /* 0x0000000400f67825 */ /* 0x000fcc00078e02f4 */
[----:B--2---:R1:W-:Y:S01]  /*9e800*/  @P1 STG.E desc[UR14][R246.64], R236 ;  /* 0x000000ecf6001986 */ /* 0x0043e2000c10190e */
[----:B------:R-:W-:Y:S02]  /*9e810*/  ISETP.LT.AND P1, PT, R207, UR18, !P0 ;  /* 0x00000012cf007c0c */ /* 0x000fe4000c721270 */
[----:B------:R-:W-:Y:S01]  /*9e820*/  ISETP.LT.AND P0, PT, R231, UR16, !P0 ;  /* 0x00000010e7007c0c */ /* 0x000fe2000c701270 */
[----:B-1----:R-:W-:-:S05]  /*9e830*/  IMAD.WIDE R246, R0, 0x4, R242 ;  /* 0x0000000400f67825 */ /* 0x002fca00078e02f2 */
[----:B----4-:R1:W-:Y:S01]  /*9e840*/  @P2 STG.E desc[UR14][R246.64], R248 ;  /* 0x000000f8f6002986 */ /* 0x0103e2000c10190e */
[----:B------:R-:W-:Y:S02]  /*9e850*/  VIADD R236, R252, 0x3 ;  /* 0x00000003fcec7836 */ /* 0x000fe40000000000 */
[C---:B-1----:R-:W-:Y:S01]  /*9e860*/  IMAD.WIDE R246, R0.reuse, 0x4, R240 ;  /* 0x0000000400f67825 */ /* 0x042fe200078e02f0 */
[----:B------:R-:W2:Y:S04]  /*9e870*/  LDL.LU R248, [R1+0x98] ;  /* 0x0000980001f87983 */ /* 0x000ea80000300800 */
[----:B------:R1:W-:Y:S02]  /*9e880*/  @P1 STG.E desc[UR14][R246.64], R227 ;  /* 0x000000e3f6001986 */ /* 0x0003e4000c10190e */
[----:B-1----:R-:W-:-:S02]  /*9e890*/  IMAD.WIDE R246, R0, 0x4, R2 ;  /* 0x0000000400f67825 */ /* 0x002fc400078e0202 */
[----:B------:R-:W4:Y:S04]  /*9e8a0*/  LDL.LU R227, [R1+0x88] ;  /* 0x0000880001e37983 */ /* 0x000f280000300800 */
[----:B------:R1:W-:Y:S01]  /*9e8b0*/  @P0 STG.E desc[UR14][R246.64], R226 ;  /* 0x000000e2f6000986 */ /* 0x0003e2000c10190e */
[----:B------:R-:W-:-:S04]  /*9e8c0*/  ISETP.GE.AND P0, PT, R236, UR23, PT ;  /* 0x00000017ec007c0c */ /* 0x000fc8000bf06270 */
[----:B------:R-:W-:Y:S02]  /*9e8d0*/  ISETP.LT.AND P1, PT, R219, UR26, !P0 ;  /* 0x0000001adb007c0c */ /* 0x000fe4000c721270 */
[----:B------:R-:W-:Y:S01]  /*9e8e0*/  IADD3 R0, R0, UR4, RZ ;  /* 0x0000000400007c10 */ /* 0x000fe2000fffe0ff */
[----:B-1----:R-:W4:Y:S01]  /*9e8f0*/  LDL.LU R226, [R1+0x78] ;  /* 0x0000780001e27983 */ /* 0x002f220000300800 */
[----:B------:R-:W-:-:S03]  /*9e900*/  ISETP.LT.AND P2, PT, R215, UR28, !P0 ;  /* 0x0000001cd7007c0c */ /* 0x000fc6000c741270 */
[----:B------:R-:W-:Y:S01]  /*9e910*/  IMAD.WIDE R246, R0, 0x4, R244 ;  /* 0x0000000400f67825 */ /* 0x000fe200078e02f4 */
[----:B------:R-:W-:-:S05]  /*9e920*/  ULDC UR4, c[0x0][0x228] ;  /* 0x00008a0000047ab9 */ /* 0x000fca0000000800 */
[----:B------:R1:W-:Y:S01]  /*9e930*/  @P1 STG.E desc[UR14][R246.64], R225 ;  /* 0x000000e1f6001986 */ /* 0x0003e2000c10190e */
[----:B------:R-:W-:Y:S01]  /*9e940*/  ISETP.LT.AND P1, PT, R207, UR30, !P0 ;  /* 0x0000001ecf007c0c */ /* 0x000fe2000c721270 */
[C---:B-1----:R-:W-:Y:S02]  /*9e950*/  IMAD.WIDE R246, R0.reuse, 0x4, R242 ;  /* 0x0000000400f67825 */ /* 0x042fe400078e02f2 */
[----:B------:R-:W4:Y:S04]  /*9e960*/  LDL.LU R225, [R1+0x58] ;  /* 0x0000580001e17983 */ /* 0x000f280000300800 */
[----:B---3--:R1:W-:Y:S02]  /*9e970*/  @P2 STG.E desc[UR14][R246.64], R224 ;  /* 0x000000e0f6002986 */ /* 0x0083e4000c10190e */
[----:B-1----:R-:W-:-:S02]  /*9e980*/  IMAD.WIDE R246, R0, 0x4, R240 ;  /* 0x0000000400f67825 */ /* 0x002fc400078e02f0 */
[----:B------:R-:W3:Y:S04]  /*9e990*/  LDL.LU R224, [R1+0x8] ;  /* 0x0000080001e07983 */ /* 0x000ee80000300800 */
[----:B------:R1:W-:Y:S04]  /*9e9a0*/  @P1 STG.E desc[UR14][R246.64], R249 ;  /* 0x000000f9f6001986 */ /* 0x0003e8000c10190e */
[----:B-1----:R-:W2:Y:S01]  /*9e9b0*/  LDL.LU R249, [R1+0xa8] ;  /* 0x0000a80001f97983 */ /* 0x002ea20000300800 */
[----:B------:R-:W-:Y:S01]  /*9e9c0*/  ISETP.LT.AND P0, PT, R231, UR32, !P0 ;  /* 0x00000020e7007c0c */ /* 0x000fe2000c701270 */
[----:B------:R-:W-:-:S04]  /*9e9d0*/  IMAD.WIDE R246, R0, 0x4, R2 ;  /* 0x0000000400f67825 */ /* 0x000fc800078e0202 */
[----:B------:R-:W-:-:S08]  /*9e9e0*/  VIADD R236, R252, 0x4 ;  /* 0x00000004fcec7836 */ /* 0x000fd00000000000 */
[----:B------:R1:W-:Y:S01]  /*9e9f0*/  @P0 STG.E desc[UR14][R246.64], R237 ;  /* 0x000000edf6000986 */ /* 0x0003e2000c10190e */
[----:B------:R-:W-:-:S04]  /*9ea00*/  ISETP.GE.AND P0, PT, R236, UR25, PT ;  /* 0x00000019ec007c0c */ /* 0x000fc8000bf06270 */
[----:B------:R-:W-:Y:S01]  /*9ea10*/  ISETP.LT.AND P1, PT, R219, UR4, !P0 ;  /* 0x00000004db007c0c */ /* 0x000fe2000c721270 */
[----:B------:R-:W-:Y:S02]  /*9ea20*/  ULDC UR4, c[0x0][0x248] ;  /* 0x0000920000047ab9 */ /* 0x000fe40000000800 */
[----:B------:R-:W-:Y:S01]  /*9ea30*/  IADD3 R0, R0, UR4, RZ ;  /* 0x0000000400007c10 */ /* 0x000fe2000fffe0ff */
[----:B------:R-:W-:Y:S02]  /*9ea40*/  ULDC UR4, c[0x0][0x228] ;  /* 0x00008a0000047ab9 */ /* 0x000fe40000000800 */
[----:B------:R-:W-:Y:S01]  /*9ea50*/  ISETP.LT.AND P2, PT, R215, UR4, !P0 ;  /* 0x00000004d7007c0c */ /* 0x000fe2000c741270 */
[----:B------:R-:W-:Y:S01]  /*9ea60*/  ULDC UR4, c[0x0][0x228] ;  /* 0x00008a0000047ab9 */ /* 0x000fe20000000800 */
[----:B-1----:R-:W-:-:S05]  /*9ea70*/  IMAD.WIDE R236, R0, 0x4, R244 ;  /* 0x0000000400ec7825 */ /* 0x002fca00078e02f4 */
[----:B--2---:R1:W-:Y:S01]  /*9ea80*/  @P1 STG.E desc[UR14][R236.64], R249 ;  /* 0x000000f9ec001986 */ /* 0x0043e2000c10190e */
[----:B------:R-:W-:Y:S01]  /*9ea90*/  ISETP.LT.AND P1, PT, R207, UR4, !P0 ;  /* 0x00000004cf007c0c */ /* 0x000fe2000c721270 */
[----:B------:R-:W-:Y:S02]  /*9eaa0*/  ULDC UR4, c[0x0][0x228] ;  /* 0x00008a0000047ab9 */ /* 0x000fe40000000800 */
[----:B------:R-:W-:Y:S01]  /*9eab0*/  ISETP.LT.AND P0, PT, R231, UR4, !P0 ;  /* 0x00000004e7007c0c */ /* 0x000fe2000c701270 */
[----:B------:R-:W-:Y:S01]  /*9eac0*/  ULDC UR4, c[0x0][0x22c] ;  /* 0x00008b0000047ab9 */ /* 0x000fe20000000800 */
[C---:B-1----:R-:W-:Y:S01]  /*9ead0*/  IMAD.WIDE R236, R0.reuse, 0x4, R242 ;  /* 0x0000000400ec7825 */ /* 0x042fe200078e02f2 */
[----:B------:R-:W2:Y:S04]  /*9eae0*/  LDL.LU R249, [R1+0xac] ;  /* 0x0000ac0001f97983 */ /* 0x000ea80000300800 */
[----:B------:R1:W-:Y:S02]  /*9eaf0*/  @P2 STG.E desc[UR14][R236.64], R248 ;  /* 0x000000f8ec002986 */ /* 0x0003e4000c10190e */
[----:B-1----:R-:W-:-:S05]  /*9eb00*/  IMAD.WIDE R236, R0, 0x4, R240 ;  /* 0x0000000400ec7825 */ /* 0x002fca00078e02f0 */
[----:B----4-:R1:W-:Y:S02]  /*9eb10*/  @P1 STG.E desc[UR14][R236.64], R227 ;  /* 0x000000e3ec001986 */ /* 0x0103e4000c10190e */
[----:B-1----:R-:W-:Y:S02]  /*9eb20*/  IMAD.WIDE R236, R0, 0x4, R2 ;  /* 0x0000000400ec7825 */ /* 0x002fe400078e0202 */
[----:B------:R-:W4:Y:S04]  /*9eb30*/  LDL.LU R227, [R1+0x9c] ;  /* 0x00009c0001e37983 */ /* 0x000f280000300800 */
[----:B------:R1:W-:Y:S02]  /*9eb40*/  @P0 STG.E desc[UR14][R236.64], R226 ;  /* 0x000000e2ec000986 */ /* 0x0003e4000c10190e */
[----:B-1----:R-:W-:-:S02]  /*9eb50*/  VIADD R236, R252, 0x5 ;  /* 0x00000005fcec7836 */ /* 0x002fc40000000000 */
[----:B------:R-:W4:Y:S03]  /*9eb60*/  LDL.LU R226, [R1+0x8c] ;  /* 0x00008c0001e27983 */ /* 0x000f260000300800 */
[----:B------:R-:W-:Y:S01]  /*9eb70*/  ISETP.GE.AND P0, PT, R236, UR4, PT ;  /* 0x00000004ec007c0c */ /* 0x000fe2000bf06270 */
[----:B------:R-:W-:-:S03]  /*9eb80*/  ULDC UR4, c[0x0][0x228] ;  /* 0x00008a0000047ab9 */ /* 0x000fc60000000800 */
[----:B------:R-:W-:Y:S01]  /*9eb90*/  ISETP.LT.AND P1, PT, R219, UR4, !P0 ;  /* 0x00000004db007c0c */ /* 0x000fe2000c721270 */
[----:B------:R-:W-:Y:S02]  /*9eba0*/  ULDC UR4, c[0x0][0x248] ;  /* 0x0000920000047ab9 */ /* 0x000fe40000000800 */
[----:B------:R-:W-:Y:S01]  /*9ebb0*/  IADD3 R0, R0, UR4, RZ ;  /* 0x0000000400007c10 */ /* 0x000fe2000fffe0ff */
[----:B------:R-:W-:-:S04]  /*9ebc0*/  ULDC UR4, c[0x0][0x228] ;  /* 0x00008a0000047ab9 */ /* 0x000fc80000000800 */
[----:B------:R-:W-:-:S05]  /*9ebd0*/  IMAD.WIDE R236, R0, 0x4, R244 ;  /* 0x0000000400ec7825 */ /* 0x000fca00078e02f4 */
[----:B------:R1:W-:Y:S04]  /*9ebe0*/  @P1 STG.E desc[UR14][R236.64], R225 ;  /* 0x000000e1ec001986 */ /* 0x0003e8000c10190e */
[----:B-1----:R-:W4:Y:S01]  /*9ebf0*/  LDL.LU R225, [R1+0x7c] ;  /* 0x00007c0001e17983 */ /* 0x002f220000300800 */
[----:B------:R-:W-:Y:S01]  /*9ec00*/  ISETP.LT.AND P2, PT, R215, UR4, !P0 ;  /* 0x00000004d7007c0c */ /* 0x000fe2000c741270 */
[----:B------:R-:W-:Y:S01]  /*9ec10*/  IMAD.WIDE R236, R0, 0x4, R242 ;  /* 0x0000000400ec7825 */ /* 0x000fe200078e02f2 */
[----:B------:R-:W-:Y:S01]  /*9ec20*/  ULDC UR4, c[0x0][0x228] ;  /* 0x00008a0000047ab9 */ /* 0x000fe20000000800 */
[----:B------:R-:W4:Y:S10]  /*9ec30*/  LDL.LU R248, [R1+0x5c] ;  /* 0x00005c0001f87983 */ /* 0x000f340000300800 */
[----:B---3--:R1:W-:Y:S04]  /*9ec40*/  @P2 STG.E desc[UR14][R236.64], R224 ;  /* 0x000000e0ec002986 */ /* 0x0083e8000c10190e */
[----:B-1----:R-:W3:Y:S01]  /*9ec50*/  LDL.LU R224, [R1+0xc] ;  /* 0x00000c0001e07983 */ /* 0x002ee20000300800 */
[----:B------:R-:W-:Y:S01]  /*9ec60*/  ISETP.LT.AND P1, PT, R207, UR4, !P0 ;  /* 0x00000004cf007c0c */ /* 0x000fe2000c721270 */
[----:B------:R-:W-:-:S02]  /*9ec70*/  ULDC UR4, c[0x0][0x228] ;  /* 0x00008a0000047ab9 */ /* 0x000fc40000000800 */
[----:B------:R-:W-:Y:S01]  /*9ec80*/  ISETP.LT.AND P0, PT, R231, UR4, !P0 ;  /* 0x00000004e7007c0c */ /* 0x000fe2000c701270 */
[----:B------:R-:W-:Y:S01]  /*9ec90*/  IMAD.WIDE R236, R0, 0x4, R240 ;  /* 0x0000000400ec7825 */ /* 0x000fe200078e02f0 */
[----:B------:R-:W-:-:S08]  /*9eca0*/  ULDC UR4, c[0x0][0x22c] ;  /* 0x00008b0000047ab9 */ /* 0x000fd00000000800 */
[----:B------:R1:W-:Y:S02]  /*9ecb0*/  @P1 STG.E desc[UR14][R236.64], R250 ;  /* 0x000000faec001986 */ /* 0x0003e4000c10190e */
[----:B-1----:R-:W-:-:S05]  /*9ecc0*/  IMAD.WIDE R236, R0, 0x4, R2 ;  /* 0x0000000400ec7825 */ /* 0x002fca00078e0202 */
[----:B------:R1:W-:Y:S02]  /*9ecd0*/  @P0 STG.E desc[UR14][R236.64], R238 ;  /* 0x000000eeec000986 */ /* 0x0003e4000c10190e */
[----:B-1----:R-:W-:-:S05]  /*9ece0*/  VIADD R236, R252, 0x6 ;  /* 0x00000006fcec7836 */ /* 0x002fca0000000000 */
[----:B------:R-:W-:Y:S01]  /*9ecf0*/  ISETP.GE.AND P0, PT, R236, UR4, PT ;  /* 0x00000004ec007c0c */ /* 0x000fe2000bf06270 */
[----:B------:R-:W-:-:S03]  /*9ed00*/  ULDC UR4, c[0x0][0x228] ;  /* 0x00008a0000047ab9 */ /* 0x000fc60000000800 */
[----:B------:R-:W-:Y:S01]  /*9ed10*/  ISETP.LT.AND P1, PT, R219, UR4, !P0 ;  /* 0x00000004db007c0c */ /* 0x000fe2000c721270 */
[----:B------:R-:W-:Y:S02]  /*9ed20*/  ULDC UR4, c[0x0][0x248] ;  /* 0x0000920000047ab9 */ /* 0x000fe40000000800 */
[----:B------:R-:W-:Y:S01]  /*9ed30*/  IADD3 R0, R0, UR4, RZ ;  /* 0x0000000400007c10 */ /* 0x000fe2000fffe0ff */
[----:B------:R-:W-:Y:S02]  /*9ed40*/  ULDC UR4, c[0x0][0x228] ;  /* 0x00008a0000047ab9 */ /* 0x000fe40000000800 */
[----:B------:R-:W-:Y:S01]  /*9ed50*/  ISETP.LT.AND P2, PT, R215, UR4, !P0 ;  /* 0x00000004d7007c0c */ /* 0x000fe2000c741270 */
[----:B------:R-:W-:Y:S01]  /*9ed60*/  ULDC UR4, c[0x0][0x228] ;  /* 0x00008a0000047ab9 */ /* 0x000fe20000000800 */
[----:B------:R-:W-:-:S05]  /*9ed70*/  IMAD.WIDE R236, R0, 0x4, R244 ;  /* 0x0000000400ec7825 */ /* 0x000fca00078e02f4 */
[----:B--2---:R1:W-:Y:S01]  /*9ed80*/  @P1 STG.E desc[UR14][R236.64], R249 ;  /* 0x000000f9ec001986 */ /* 0x0043e2000c10190e */
[----:B------:R-:W-:Y:S01]  /*9ed90*/  ISETP.LT.AND P1, PT, R207, UR4, !P0 ;  /* 0x00000004cf007c0c */ /* 0x000fe2000c721270 */
[----:B------:R-:W-:Y:S02]  /*9eda0*/  ULDC UR4, c[0x0][0x228] ;  /* 0x00008a0000047ab9 */ /* 0x000fe40000000800 */
[----:B------:R-:W-:Y:S01]  /*9edb0*/  ISETP.LT.AND P0, PT, R231, UR4, !P0 ;  /* 0x00000004e7007c0c */ /* 0x000fe2000c701270 */
[----:B------:R-:W-:Y:S01]  /*9edc0*/  ULDC UR4, c[0x0][0x22c] ;  /* 0x00008b0000047ab9 */ /* 0x000fe20000000800 */
[----:B-1----:R-:W-:-:S05]  /*9edd0*/  IMAD.WIDE R236, R0, 0x4, R242 ;  /* 0x0000000400ec7825 */ /* 0x002fca00078e02f2 */
[----:B----4-:R1:W-:Y:S02]  /*9ede0*/  @P2 STG.E desc[UR14][R236.64], R227 ;  /* 0x000000e3ec002986 */ /* 0x0103e4000c10190e */
[C---:B-1----:R-:W-:Y:S02]  /*9edf0*/  IMAD.WIDE R236, R0.reuse, 0x4, R240 ;  /* 0x0000000400ec7825 */ /* 0x042fe400078e02f0 */
[----:B------:R-:W2:Y:S04]  /*9ee00*/  LDL.LU R227, [R1+0xf0] ;  /* 0x0000f00001e37983 */ /* 0x000ea80000300800 */
[----:B------:R1:W-:Y:S02]  /*9ee10*/  @P1 STG.E desc[UR14][R236.64], R226 ;  /* 0x000000e2ec001986 */ /* 0x0003e4000c10190e */
[----:B-1----:R-:W-:-:S02]  /*9ee20*/  IMAD.WIDE R236, R0, 0x4, R2 ;  /* 0x0000000400ec7825 */ /* 0x002fc400078e0202 */
[----:B------:R-:W4:Y:S04]  /*9ee30*/  LDL.LU R226, [R1+0x110] ;  /* 0x0001100001e27983 */ /* 0x000f280000300800 */
[----:B------:R1:W-:Y:S02]  /*9ee40*/  @P0 STG.E desc[UR14][R236.64], R225 ;  /* 0x000000e1ec000986 */ /* 0x0003e4000c10190e */
[----:B-1----:R-:W-:Y:S02]  /*9ee50*/  VIADD R236, R252, 0x7 ;  /* 0x00000007fcec7836 */ /* 0x002fe40000000000 */
[----:B------:R-:W4:Y:S03]  /*9ee60*/  LDL.LU R225, [R1+0x100] ;  /* 0x0001000001e17983 */ /* 0x000f260000300800 */
        /* <DEDUP_REMOVED lines=9> */
[----:B------:R1:W-:Y:S02]  /*9ef00*/  @P1 STG.E desc[UR14][R236.64], R248 ;  /* 0x000000f8ec001986 */ /* 0x0003e4000c10190e */
[----:B-1----:R-:W-:-:S05]  /*9ef10*/  IMAD.WIDE R236, R0, 0x4, R242 ;  /* 0x0000000400ec7825 */ /* 0x002fca00078e02f2 */
[----:B---3--:R1:W-:Y:S04]  /*9ef20*/  @P2 STG.E desc[UR14][R236.64], R224 ;  /* 0x000000e0ec002986 */ /* 0x0083e8000c10190e */
[----:B-1----:R-:W3:Y:S01]  /*9ef30*/  LDL.LU R224, [R1+0xe0] ;  /* 0x0000e00001e07983 */ /* 0x002ee20000300800 */
[----:B------:R-:W-:Y:S01]  /*9ef40*/  ISETP.LT.AND P1, PT, R207, UR4, !P0 ;  /* 0x00000004cf007c0c */ /* 0x000fe2000c721270 */
[----:B------:R-:W-:Y:S02]  /*9ef50*/  ULDC UR4, c[0x0][0x228] ;  /* 0x00008a0000047ab9 */ /* 0x000fe40000000800 */
[----:B------:R-:W-:Y:S01]  /*9ef60*/  ISETP.LT.AND P0, PT, R231, UR4, !P0 ;  /* 0x00000004e7007c0c */ /* 0x000fe2000c701270 */
[C---:B------:R-:W-:Y:S01]  /*9ef70*/  IMAD.WIDE R236, R0.reuse, 0x4, R240 ;  /* 0x0000000400ec7825 */ /* 0x040fe200078e02f0 */
[----:B------:R-:W-:Y:S01]  /*9ef80*/  ULDC UR4, c[0x0][0x22c] ;  /* 0x00008b0000047ab9 */ /* 0x000fe20000000800 */
[----:B------:R-:W3:Y:S07]  /*9ef90*/  LDL.LU R248, [R1+0xc0] ;  /* 0x0000c00001f87983 */ /* 0x000eee0000300800 */
        /* <DEDUP_REMOVED lines=9> */
[----:B------:R-:W-:-:S04]  /*9f030*/  ULDC UR4, c[0x0][0x228] ;  /* 0x00008a0000047ab9 */ /* 0x000fc80000000800 */
[----:B------:R-:W-:-:S05]  /*9f040*/  IMAD.WIDE R236, R0, 0x4, R244 ;  /* 0x0000000400ec7825 */ /* 0x000fca00078e02f4 */
[----:B--2---:R1:W-:Y:S01]  /*9f050*/  @P1 STG.E desc[UR14][R236.64], R227 ;  /* 0x000000e3ec001986 */ /* 0x0043e2000c10190e */
[----:B------:R-:W-:Y:S01]  /*9f060*/  ISETP.LT.AND P1, PT, R215, UR4, !P0 ;  /* 0x00000004d7007c0c */ /* 0x000fe2000c721270 */
[----:B------:R-:W-:Y:S02]  /*9f070*/  ULDC UR4, c[0x0][0x228] ;  /* 0x00008a0000047ab9 */ /* 0x000fe40000000800 */
[----:B------:R-:W-:Y:S01]  /*9f080*/  ISETP.LT.AND P2, PT, R207, UR4, !P0 ;  /* 0x00000004cf007c0c */ /* 0x000fe2000c741270 */
[----:B------:R-:W-:Y:S01]  /*9f090*/  ULDC UR4, c[0x0][0x228] ;  /* 0x00008a0000047ab9 */ /* 0x000fe20000000800 */
[C---:B-1----:R-:W-:Y:S01]  /*9f0a0*/  IMAD.WIDE R236, R0.reuse, 0x4, R242 ;  /* 0x0000000400ec7825 */ /* 0x042fe200078e02f2 */
[----:B------:R-:W2:Y:S07]  /*9f0b0*/  LDL.LU R227, [R1+0xd0] ;  /* 0x0000d00001e37983 */ /* 0x000eae0000300800 */
[----:B----4-:R1:W-:Y:S01]  /*9f0c0*/  @P1 STG.E desc[UR14][R236.64], R226 ;  /* 0x000000e2ec001986 */ /* 0x0103e2000c10190e */
[----:B------:R-:W-:Y:S01]  /*9f0d0*/  ISETP.LT.AND P1, PT, R231, UR4, !P0 ;  /* 0x00000004e7007c0c */ /* 0x000fe2000c721270 */
[----:B------:R-:W-:Y:S01]  /*9f0e0*/  ULDC UR4, c[0x0][0x22c] ;  /* 0x00008b0000047ab9 */ /* 0x000fe20000000800 */
[----:B-1----:R-:W-:Y:S01]  /*9f0f0*/  IMAD.WIDE R236, R0, 0x4, R240 ;  /* 0x0000000400ec7825 */ /* 0x002fe200078e02f0 */
[----:B------:R-:W4:Y:S04]  /*9f100*/  LDL.LU R226, [R1+0xb0] ;  /* 0x0000b00001e27983 */ /* 0x000f280000300800 */
[----:B------:R1:W-:Y:S02]  /*9f110*/  @P2 STG.E desc[UR14][R236.64], R225 ;  /* 0x000000e1ec002986 */ /* 0x0003e4000c10190e */
[----:B-1----:R-:W-:-:S02]  /*9f120*/  VIADD R236, R252, 0x9 ;  /* 0x00000009fcec7836 */ /* 0x002fc40000000000 */
[----:B------:R-:W4:Y:S03]  /*9f130*/  LDL.LU R225, [R1+0x10] ;  /* 0x0000100001e17983 */ /* 0x000f260000300800 */
[----:B------:R-:W-:Y:S01]  /*9f140*/  ISETP.GE.AND P0, PT, R236, UR4, PT ;  /* 0x00000004ec007c0c */ /* 0x000fe2000bf06270 */
[----:B------:R-:W-:Y:S01]  /*9f150*/  IMAD.WIDE R236, R0, 0x4, R2 ;  /* 0x0000000400ec7825 */ /* 0x000fe200078e0202 */
[----:B------:R-:W-:-:S04]  /*9f160*/  ULDC UR4, c[0x0][0x248] ;  /* 0x0000920000047ab9 */ /* 0x000fc80000000800 */
[----:B---3--:R1:W-:Y:S04]  /*9f170*/  @P1 STG.E desc[UR14][R236.64], R224 ;  /* 0x000000e0ec001986 */ /* 0x0083e8000c10190e */
[----:B-1----:R-:W3:Y:S01]  /*9f180*/  LDL.LU R224, [R1+0xf4] ;  /* 0x0000f40001e07983 */ /* 0x002ee20000300800 */
[----:B------:R-:W-:Y:S01]  /*9f190*/  ISETP.LT.AND P2, PT, R219, UR6, !P0 ;  /* 0x00000006db007c0c */ /* 0x000fe2000c741270 */
[----:B------:R-:W-:Y:S01]  /*9f1a0*/  VIADD R238, R252, 0xa ;  /* 0x0000000afcee7836 */ /* 0x000fe20000000000 */
[----:B------:R-:W-:Y:S01]  /*9f1b0*/  IADD3 R0, R0, UR4, RZ ;  /* 0x0000000400007c10 */ /* 0x000fe2000fffe0ff */
[----:B------:R-:W-:Y:S01]  /*9f1c0*/  ULDC UR4, c[0x0][0x228] ;  /* 0x00008a0000047ab9 */ /* 0x000fe20000000800 */
[----:B------:R-:W-:Y:S01]  /*9f1d0*/  ULDC UR6, c[0x0][0x228] ;  /* 0x00008a0000067ab9 */ /* 0x000fe20000000800 */
[----:B------:R-:W-:Y:S01]  /*9f1e0*/  ISETP.LT.AND P3, PT, R215, UR4, !P0 ;  /* 0x00000004d7007c0c */ /* 0x000fe2000c761270 */
[----:B------:R-:W-:Y:S01]  /*9f1f0*/  ULDC UR4, c[0x0][0x228] ;  /* 0x00008a0000047ab9 */ /* 0x000fe20000000800 */
[----:B------:R-:W-:Y:S01]  /*9f200*/  IMAD.WIDE R236, R0, 0x4, R244 ;  /* 0x0000000400ec7825 */ /* 0x000fe200078e02f4 */
[----:B------:R-:W-:Y:S01]  /*9f210*/  IADD3 R247, R252, 0xc, RZ ;  /* 0x0000000cfcf77810 */ /* 0x000fe20007ffe0ff */
[----:B------:R-:W3:Y:S04]  /*9f220*/  LDL.LU R251, [R1+0x104] ;  /* 0x0001040001fb7983 */ /* 0x000ee80000300800 */
[----:B------:R1:W-:Y:S01]  /*9f230*/  @P2 STG.E desc[UR14][R236.64], R248 ;  /* 0x000000f8ec002986 */ /* 0x0003e2000c10190e */
[----:B------:R-:W-:Y:S01]  /*9f240*/  ISETP.LT.AND P2, PT, R207, UR4, !P0 ;  /* 0x00000004cf007c0c */ /* 0x000fe2000c741270 */
[----:B------:R-:W-:-:S02]  /*9f250*/  ULDC UR4, c[0x0][0x22c] ;  /* 0x00008b0000047ab9 */ /* 0x000fc40000000800 */
[----:B------:R-:W-:Y:S01]  /*9f260*/  ISETP.GE.AND P1, PT, R238, UR4, PT ;  /* 0x00000004ee007c0c */ /* 0x000fe2000bf26270 */
[----:B------:R-:W-:Y:S01]  /*9f270*/  ULDC UR4, c[0x0][0x228] ;  /* 0x00008a0000047ab9 */ /* 0x000fe20000000800 */
[----:B-1----:R-:W-:Y:S02]  /*9f280*/  IMAD.WIDE R236, R0, 0x4, R242 ;  /* 0x0000000400ec7825 */ /* 0x002fe400078e02f2 */
[----:B------:R-:W-:Y:S01]  /*9f290*/  ISETP.LT.AND P4, PT, R219, UR6, !P1 ;  /* 0x00000006db007c0c */ /* 0x000fe2000cf81270 */
[----:B------:R-:W-:Y:S01]  /*9f2a0*/  ULDC UR6, c[0x0][0x22c] ;  /* 0x00008b0000067ab9 */ /* 0x000fe20000000800 */
[C---:B------:R-:W-:Y:S01]  /*9f2b0*/  VIADD R248, R252.reuse, 0xb ;  /* 0x0000000bfcf87836 */ /* 0x040fe20000000000 */
[----:B------:R-:W-:Y:S01]  /*9f2c0*/  IADD3 R250, R252, 0xd, RZ ;  /* 0x0000000dfcfa7810 */ /* 0x000fe20007ffe0ff */
[----:B--2---:R1:W-:Y:S01]  /*9f2d0*/  @P3 STG.E desc[UR14][R236.64], R227 ;  /* 0x000000e3ec003986 */ /* 0x0043e2000c10190e */
[----:B------:R-:W-:Y:S01]  /*9f2e0*/  ISETP.LT.AND P3, PT, R231, UR4, !P0 ;  /* 0x00000004e7007c0c */ /* 0x000fe2000c761270 */
[----:B------:R-:W-:-:S02]  /*9f2f0*/  ULDC UR4, c[0x0][0x248] ;  /* 0x0000920000047ab9 */ /* 0x000fc40000000800 */
[C---:B------:R-:W-:Y:S01]  /*9f300*/  IADD3 R246, R0.reuse, UR4, RZ ;  /* 0x0000000400f67c10 */ /* 0x040fe2000fffe0ff */
[----:B------:R-:W-:Y:S01]  /*9f310*/  ULDC UR4, c[0x0][0x22c] ;  /* 0x00008b0000047ab9 */ /* 0x000fe20000000800 */
[----:B-1----:R-:W-:Y:S01]  /*9f320*/  IMAD.WIDE R236, R0, 0x4, R240 ;  /* 0x0000000400ec7825 */ /* 0x002fe200078e02f0 */
[----:B------:R-:W-:Y:S01]  /*9f330*/  ISETP.GE.AND P0, PT, R247, UR6, PT ;  /* 0x00000006f7007c0c */ /* 0x000fe2000bf06270 */
[----:B------:R-:W-:Y:S01]  /*9f340*/  ULDC UR6, c[0x0][0x228] ;  /* 0x00008a0000067ab9 */ /* 0x000fe20000000800 */
[----:B------:R-:W2:Y:S01]  /*9f350*/  LDL.LU R227, [R1+0xe4] ;  /* 0x0000e40001e37983 */ /* 0x000ea20000300800 */
[----:B------:R-:W-:-:S03]  /*9f360*/  IMAD.WIDE R238, R246, 0x4, R244 ;  /* 0x00000004f6ee7825 */ /* 0x000fc600078e02f4 */
[----:B----4-:R1:W-:Y:S01]  /*9f370*/  @P2 STG.E desc[UR14][R236.64], R226 ;  /* 0x000000e2ec002986 */ /* 0x0103e2000c10190e */
[----:B------:R-:W-:Y:S01]  /*9f380*/  ISETP.GE.AND P2, PT, R248, UR4, PT ;  /* 0x00000004f8007c0c */ /* 0x000fe2000bf46270 */
[----:B------:R-:W-:Y:S01]  /*9f390*/  ULDC UR4, c[0x0][0x228] ;  /* 0x00008a0000047ab9 */ /* 0x000fe20000000800 */
[----:B------:R-:W-:Y:S01]  /*9f3a0*/  ISETP.LT.AND P5, PT, R207, UR6, !P1 ;  /* 0x00000006cf007c0c */ /* 0x000fe2000cfa1270 */
[----:B------:R-:W-:Y:S01]  /*9f3b0*/  ULDC UR6, c[0x0][0x22c] ;  /* 0x00008b0000067ab9 */ /* 0x000fe20000000800 */
[----:B-1----:R-:W-:Y:S01]  /*9f3c0*/  IMAD.WIDE R236, R0, 0x4, R2 ;  /* 0x0000000400ec7825 */ /* 0x002fe200078e0202 */
[----:B------:R-:W4:Y:S04]  /*9f3d0*/  LDL.LU R226, [R1+0xc4] ;  /* 0x0000c40001e27983 */ /* 0x000f280000300800 */
[----:B------:R1:W-:Y:S01]  /*9f3e0*/  @P3 STG.E desc[UR14][R236.64], R225 ;  /* 0x000000e1ec003986 */ /* 0x0003e2000c10190e */
[----:B------:R-:W-:Y:S01]  /*9f3f0*/  ISETP.LT.AND P3, PT, R231, UR8, !P1 ;  /* 0x00000008e7007c0c */ /* 0x000fe2000cf61270 */
[----:B------:R-:W-:-:S02]  /*9f400*/  ULDC UR8, c[0x0][0x228] ;  /* 0x00008a0000087ab9 */ /* 0x000fc40000000800 */
[----:B-1----:R-:W4:Y:S04]  /*9f410*/  LDL.LU R225, [R1+0x14] ;  /* 0x0000140001e17983 */ /* 0x002f280000300800 */
[----:B---3--:R1:W-:Y:S01]  /*9f420*/  @P4 STG.E desc[UR14][R238.64], R224 ;  /* 0x000000e0ee004986 */ /* 0x0083e2000c10190e */
[----:B------:R-:W-:Y:S01]  /*9f430*/  ISETP.LT.AND P4, PT, R215, UR4, !P1 ;  /* 0x00000004d7007c0c */ /* 0x000fe2000cf81270 */
[----:B------:R-:W-:Y:S01]  /*9f440*/  ULDC UR4, c[0x0][0x248] ;  /* 0x0000920000047ab9 */ /* 0x000fe20000000800 */
[----:B------:R-:W-:Y:S01]  /*9f450*/  ISETP.GE.AND P1, PT, R250, UR6, PT ;  /* 0x00000006fa007c0c */ /* 0x000fe2000bf26270 */
[----:B-1----:R-:W3:Y:S01]  /*9f460*/  LDL.LU R224, [R1+0xf8] ;  /* 0x0000f80001e07983 */ /* 0x002ee20000300800 */
[----:B------:R-:W-:Y:S01]  /*9f470*/  ISETP.LT.AND P6, PT, R219, UR10, !P2 ;  /* 0x0000000adb007c0c */ /* 0x000fe2000d7c1270 */
[C---:B------:R-:W-:Y:S01]  /*9f480*/  IMAD.WIDE R236, R246.reuse, 0x4, R242 ;  /* 0x00000004f6ec7825 */ /* 0x040fe200078e02f2 */
[----:B------:R-:W-:Y:S01]  /*9f490*/  ULDC UR6, c[0x0][0x228] ;  /* 0x00008a0000067ab9 */ /* 0x000fe20000000800 */
[----:B------:R-:W2:Y:S01]  /*9f4a0*/  LDL.LU R250, [R1+0x114] ;  /* 0x0001140001fa7983 */ /* 0x000ea20000300800 */
[----:B------:R-:W-:Y:S01]  /*9f4b0*/  ULDC UR10, c[0x0][0x228] ;  /* 0x00008a00000a7ab9 */ /* 0x000fe20000000800 */
[C---:B------:R-:W-:Y:S01]  /*9f4c0*/  VIADD R0, R246.reuse, UR4 ;  /* 0x00000004f6007c36 */ /* 0x040fe20008000000 */
[----:B------:R-:W-:Y:S01]  /*9f4d0*/  ULDC UR4, c[0x0][0x228] ;  /* 0x00008a0000047ab9 */ /* 0x000fe20000000800 */
[----:B------:R-:W-:-:S04]  /*9f4e0*/  IMAD.WIDE R238, R246, 0x4, R240 ;  /* 0x00000004f6ee7825 */ /* 0x000fc800078e02f0 */
[----:B------:R-:W-:-:S04]  /*9f4f0*/  IMAD.WIDE R246, R246, 0x4, R2 ;  /* 0x00000004f6f67825 */ /* 0x000fc800078e0202 */
[----:B------:R-:W-:Y:S01]  /*9f500*/  IMAD.WIDE R248, R0, 0x4, R244 ;  /* 0x0000000400f87825 */ /* 0x000fe200078e02f4 */
[----:B--2---:R-:W-:Y:S01]  /*9f510*/  @P4 STG.E desc[UR14][R236.64], R250 ;  /* 0x000000faec004986 */ /* 0x004fe2000c10190e */
[----:B------:R-:W-:Y:S01]  /*9f520*/  ISETP.LT.AND P4, PT, R215, UR4, !P2 ;  /* 0x00000004d7007c0c */ /* 0x000fe2000d781270 */
[----:B------:R-:W-:Y:S02]  /*9f530*/  ULDC UR4, c[0x0][0x248] ;  /* 0x0000920000047ab9 */ /* 0x000fe40000000800 */
[----:B------:R1:W-:Y:S01]  /*9f540*/  @P5 STG.E desc[UR14][R238.64], R251 ;  /* 0x000000fbee005986 */ /* 0x0003e2000c10190e */
[----:B------:R-:W-:Y:S01]  /*9f550*/  ISETP.LT.AND P5, PT, R207, UR6, !P2 ;  /* 0x00000006cf007c0c */ /* 0x000fe2000d7a1270 */
[----:B------:R-:W-:Y:S02]  /*9f560*/  ULDC UR6, c[0x0][0x22c] ;  /* 0x00008b0000067ab9 */ /* 0x000fe40000000800 */
[----:B------:R2:W-:Y:S01]  /*9f570*/  @P3 STG.E desc[UR14][R246.64], R227 ;  /* 0x000000e3f6003986 */ /* 0x0005e2000c10190e */
[----:B------:R-:W-:Y:S01]  /*9f580*/  ISETP.LT.AND P3, PT, R231, UR8, !P2 ;  /* 0x00000008e7007c0c */ /* 0x000fe2000d761270 */
[----:B------:R-:W-:-:S02]  /*9f590*/  ULDC UR8, c[0x0][0x228] ;  /* 0x00008a0000087ab9 */ /* 0x000fc40000000800 */
[----:B----4-:R4:W-:Y:S01]  /*9f5a0*/  @P6 STG.E desc[UR14][R248.64], R226 ;  /* 0x000000e2f8006986 */ /* 0x0109e2000c10190e */
[----:B-1----:R-:W-:Y:S01]  /*9f5b0*/  IADD3 R251, R252, 0xe, RZ ;  /* 0x0000000efcfb7810 */ /* 0x002fe20007ffe0ff */
[C---:B------:R-:W-:Y:S02]  /*9f5c0*/  VIADD R250, R0.reuse, UR4 ;  /* 0x0000000400fa7c36 */ /* 0x040fe40008000000 */
[C---:B------:R-:W-:Y:S01]  /*9f5d0*/  IMAD.WIDE R238, R0.reuse, 0x4, R242 ;  /* 0x0000000400ee7825 */ /* 0x040fe200078e02f2 */
[----:B--2---:R-:W2:Y:S01]  /*9f5e0*/  LDL.LU R227, [R1+0xe8] ;  /* 0x0000e80001e37983 */ /* 0x004ea20000300800 */
[----:B------:R-:W-:Y:S01]  /*9f5f0*/  ISETP.GE.AND P2, PT, R251, UR6, PT ;  /* 0x00000006fb007c0c */ /* 0x000fe2000bf46270 */
[----:B------:R-:W-:Y:S01]  /*9f600*/  ULDC UR4, c[0x0][0x228] ;  /* 0x00008a0000047ab9 */ /* 0x000fe20000000800 */
[C---:B------:R-:W-:Y:S01]  /*9f610*/  IMAD.WIDE R236, R0.reuse, 0x4, R240 ;  /* 0x0000000400ec7825 */ /* 0x040fe200078e02f0 */
[----:B----4-:R-:W4:Y:S03]  /*9f620*/  LDL.LU R226, [R1+0xc8] ;  /* 0x0000c80001e27983 */ /* 0x010f260000300800 */
[----:B------:R-:W-:Y:S01]  /*9f630*/  IMAD.WIDE R246, R0, 0x4, R2 ;  /* 0x0000000400f67825 */ /* 0x000fe200078e0202 */
[----:B------:R-:W-:Y:S01]  /*9f640*/  ISETP.LT.AND P6, PT, R219, UR10, !P0 ;  /* 0x0000000adb007c0c */ /* 0x000fe2000c7c1270 */
[----:B------:R-:W3:Y:S01]  /*9f650*/  LDL.LU R0, [R1+0xb4] ;  /* 0x0000b40001007983 */ /* 0x000ee20000300800 */
[----:B------:R-:W-:Y:S01]  /*9f660*/  ULDC UR6, c[0x0][0x228] ;  /* 0x00008a0000067ab9 */ /* 0x000fe20000000800 */
[----:B------:R-:W-:Y:S01]  /*9f670*/  IMAD.WIDE R248, R250, 0x4, R244 ;  /* 0x00000004faf87825 */ /* 0x000fe200078e02f4 */
[----:B------:R-:W-:Y:S01]  /*9f680*/  ULDC UR10, c[0x0][0x228] ;  /* 0x00008a00000a7ab9 */ /* 0x000fe20000000800 */
[----:B------:R-:W2:Y:S04]  /*9f690*/  LDL.LU R251, [R1+0xd4] ;  /* 0x0000d40001fb7983 */ /* 0x000ea80000300800 */
[----:B--2---:R1:W-:Y:S01]  /*9f6a0*/  @P4 STG.E desc[UR14][R238.64], R251 ;  /* 0x000000fbee004986 */ /* 0x0043e2000c10190e */
[----:B------:R-:W-:Y:S01]  /*9f6b0*/  ISETP.LT.AND P4, PT, R215, UR4, !P0 ;  /* 0x00000004d7007c0c */ /* 0x000fe2000c781270 */
[----:B------:R-:W-:-:S02]  /*9f6c0*/  ULDC UR4, c[0x0][0x248] ;  /* 0x0000920000047ab9 */ /* 0x000fc40000000800 */
[----:B---3--:R2:W-:Y:S01]  /*9f6d0*/  @P5 STG.E desc[UR14][R236.64], R0 ;  /* 0x00000000ec005986 */ /* 0x0085e2000c10190e */
[----:B------:R-:W-:Y:S01]  /*9f6e0*/  ISETP.LT.AND P5, PT, R207, UR6, !P0 ;  /* 0x00000006cf007c0c */ /* 0x000fe2000c7a1270 */
[----:B------:R-:W-:Y:S02]  /*9f6f0*/  ULDC UR6, c[0x0][0x22c] ;  /* 0x00008b0000067ab9 */ /* 0x000fe40000000800 */
[----:B------:R-:W-:Y:S01]  /*9f700*/  @P3 STG.E desc[UR14][R246.64], R225 ;  /* 0x000000e1f6003986 */ /* 0x000fe2000c10190e */
[----:B-1----:R-:W-:-:S03]  /*9f710*/  IADD3 R251, R252, 0xf, RZ ;  /* 0x0000000ffcfb7810 */ /* 0x002fc60007ffe0ff */
[----:B------:R1:W-:Y:S01]  /*9f720*/  @P6 STG.E desc[UR14][R248.64], R224 ;  /* 0x000000e0f8006986 */ /* 0x0003e2000c10190e */
[----:B------:R-:W-:Y:S01]  /*9f730*/  ISETP.LT.AND P3, PT, R231, UR8, !P0 ;  /* 0x00000008e7007c0c */ /* 0x000fe2000c761270 */
[C---:B------:R-:W-:Y:S01]  /*9f740*/  IMAD.WIDE R238, R250.reuse, 0x4, R242 ;  /* 0x00000004faee7825 */ /* 0x040fe200078e02f2 */
[----:B------:R-:W-:Y:S01]  /*9f750*/  ISETP.GE.AND P0, PT, R251, UR6, PT ;  /* 0x00000006fb007c0c */ /* 0x000fe2000bf06270 */
[----:B------:R-:W-:Y:S02]  /*9f760*/  ULDC UR6, c[0x0][0x228] ;  /* 0x00008a0000067ab9 */ /* 0x000fe40000000800 */
[C---:B--2---:R-:W-:Y:S02]  /*9f770*/  VIADD R0, R250.reuse, UR4 ;  /* 0x00000004fa007c36 */ /* 0x044fe40008000000 */
[C---:B------:R-:W-:Y:S01]  /*9f780*/  IMAD.WIDE R236, R250.reuse, 0x4, R240 ;  /* 0x00000004faec7825 */ /* 0x040fe200078e02f0 */
[----:B-1----:R-:W2:Y:S03]  /*9f790*/  LDL.LU R224, [R1+0xd8] ;  /* 0x0000d80001e07983 */ /* 0x002ea60000300800 */
[----:B------:R-:W-:Y:S01]  /*9f7a0*/  IMAD.WIDE R246, R250, 0x4, R2 ;  /* 0x00000004faf67825 */ /* 0x000fe200078e0202 */
[----:B------:R-:W-:Y:S01]  /*9f7b0*/  ISETP.LT.AND P6, PT, R219, UR10, !P1 ;  /* 0x0000000adb007c0c */ /* 0x000fe2000cfc1270 */
[----:B------:R-:W-:Y:S01]  /*9f7c0*/  ULDC UR4, c[0x0][0x228] ;  /* 0x00008a0000047ab9 */ /* 0x000fe20000000800 */
[----:B------:R-:W3:Y:S01]  /*9f7d0*/  LDL.LU R225, [R1+0xfc] ;  /* 0x0000fc0001e17983 */ /* 0x000ee20000300800 */
[----:B------:R-:W-:Y:S01]  /*9f7e0*/  IMAD.WIDE R248, R0, 0x4, R244 ;  /* 0x0000000400f87825 */ /* 0x000fe200078e02f4 */
[----:B------:R-:W-:Y:S01]  /*9f7f0*/  ULDC UR8, c[0x0][0x228] ;  /* 0x00008a0000087ab9 */ /* 0x000fe20000000800 */
[----:B------:R-:W-:Y:S01]  /*9f800*/  ULDC UR10, c[0x0][0x228] ;  /* 0x00008a00000a7ab9 */ /* 0x000fe20000000800 */
[----:B------:R-:W4:Y:S04]  /*9f810*/  LDL.LU R250, [R1+0x108] ;  /* 0x0001080001fa7983 */ /* 0x000f280000300800 */
[----:B------:R-:W2:Y:S04]  /*9f820*/  LDL.LU R251, [R1+0x118] ;  /* 0x0001180001fb7983 */ /* 0x000ea80000300800 */
[----:B--2---:R1:W-:Y:S01]  /*9f830*/  @P4 STG.E desc[UR14][R238.64], R251 ;  /* 0x000000fbee004986 */ /* 0x0043e2000c10190e */
[----:B------:R-:W-:Y:S01]  /*9f840*/  ISETP.LT.AND P4, PT, R215, UR4, !P1 ;  /* 0x00000004d7007c0c */ /* 0x000fe2000cf81270 */
[----:B------:R-:W-:-:S02]  /*9f850*/  ULDC UR4, c[0x0][0x248] ;  /* 0x0000920000047ab9 */ /* 0x000fc40000000800 */
[----:B----4-:R2:W-:Y:S01]  /*9f860*/  @P5 STG.E desc[UR14][R236.64], R250 ;  /* 0x000000faec005986 */ /* 0x0105e2000c10190e */
[----:B------:R-:W-:Y:S01]  /*9f870*/  ISETP.LT.AND P5, PT, R207, UR6, !P1 ;  /* 0x00000006cf007c0c */ /* 0x000fe2000cfa1270 */
[----:B------:R-:W-:Y:S02]  /*9f880*/  ULDC UR6, c[0x0][0x22c] ;  /* 0x00008b0000067ab9 */ /* 0x000fe40000000800 */
[----:B------:R4:W-:Y:S01]  /*9f890*/  @P3 STG.E desc[UR14][R246.64], R227 ;  /* 0x000000e3f6003986 */ /* 0x0009e2000c10190e */
[----:B-1----:R-:W-:-:S03]  /*9f8a0*/  IADD3 R251, R252, 0x10, RZ ;  /* 0x00000010fcfb7810 */ /* 0x002fc60007ffe0ff */
[----:B------:R1:W-:Y:S01]  /*9f8b0*/  @P6 STG.E desc[UR14][R248.64], R226 ;  /* 0x000000e2f8006986 */ /* 0x0003e2000c10190e */
[----:B------:R-:W-:Y:S01]  /*9f8c0*/  ISETP.LT.AND P3, PT, R231, UR8, !P1 ;  /* 0x00000008e7007c0c */ /* 0x000fe2000cf61270 */
[C---:B------:R-:W-:Y:S01]  /*9f8d0*/  IMAD.WIDE R238, R0.reuse, 0x4, R242 ;  /* 0x0000000400ee7825 */ /* 0x040fe200078e02f2 */
[----:B------:R-:W-:Y:S01]  /*9f8e0*/  ISETP.GE.AND P1, PT, R251, UR6, PT ;  /* 0x00000006fb007c0c */ /* 0x000fe2000bf26270 */
[----:B------:R-:W-:Y:S02]  /*9f8f0*/  ULDC UR6, c[0x0][0x228] ;  /* 0x00008a0000067ab9 */ /* 0x000fe40000000800 */
[C---:B--2---:R-:W-:Y:S01]  /*9f900*/  VIADD R250, R0.reuse, UR4 ;  /* 0x0000000400fa7c36 */ /* 0x044fe20008000000 */
[----:B----4-:R-:W2:Y:S01]  /*9f910*/  LDL.LU R227, [R1+0xec] ;  /* 0x0000ec0001e37983 */ /* 0x010ea20000300800 */
[----:B------:R-:W-:-:S04]  /*9f920*/  IMAD.WIDE R236, R0, 0x4, R240 ;  /* 0x0000000400ec7825 */ /* 0x000fc800078e02f0 */
[----:B------:R-:W-:Y:S01]  /*9f930*/  IMAD.WIDE R246, R0, 0x4, R2 ;  /* 0x0000000400f67825 */ /* 0x000fe200078e0202 */
[----:B-1----:R-:W4:Y:S01]  /*9f940*/  LDL.LU R226, [R1+0xcc] ;  /* 0x0000cc0001e27983 */ /* 0x002f220000300800 */
[----:B------:R-:W-:Y:S01]  /*9f950*/  ISETP.LT.AND P6, PT, R219, UR10, !P2 ;  /* 0x0000000adb007c0c */ /* 0x000fe2000d7c1270 */
[----:B------:R-:W-:Y:S01]  /*9f960*/  ULDC UR4, c[0x0][0x228] ;  /* 0x00008a0000047ab9 */ /* 0x000fe20000000800 */
[----:B------:R-:W-:Y:S01]  /*9f970*/  IMAD.WIDE R248, R250, 0x4, R244 ;  /* 0x00000004faf87825 */ /* 0x000fe200078e02f4 */
[----:B------:R-:W3:Y:S01]  /*9f980*/  LDL.LU R0, [R1+0x18] ;  /* 0x0000180001007983 */ /* 0x000ee20000300800 */
[----:B------:R-:W-:Y:S01]  /*9f990*/  ULDC UR8, c[0x0][0x228] ;  /* 0x00008a0000087ab9 */ /* 0x000fe20000000800 */
[----:B------:R-:W-:Y:S02]  /*9f9a0*/  ULDC UR10, c[0x0][0x228] ;  /* 0x00008a00000a7ab9 */ /* 0x000fe40000000800 */
[----:B------:R-:W2:Y:S04]  /*9f9b0*/  LDL.LU R251, [R1+0xb8] ;  /* 0x0000b80001fb7983 */ /* 0x000ea80000300800 */
[----:B------:R1:W-:Y:S01]  /*9f9c0*/  @P4 STG.E desc[UR14][R238.64], R224 ;  /* 0x000000e0ee004986 */ /* 0x0003e2000c10190e */
[----:B------:R-:W-:Y:S01]  /*9f9d0*/  ISETP.LT.AND P4, PT, R215, UR4, !P2 ;  /* 0x00000004d7007c0c */ /* 0x000fe2000d781270 */
[----:B------:R-:W-:-:S02]  /*9f9e0*/  ULDC UR4, c[0x0][0x248] ;  /* 0x0000920000047ab9 */ /* 0x000fc40000000800 */
[----:B-1----:R-:W4:Y:S01]  /*9f9f0*/  LDL.LU R224, [R1+0x3298] ;  /* 0x0032980001e07983 */ /* 0x002f220000300800 */
[----:B------:R-:W-:-:S03]  /*9fa00*/  IMAD.WIDE R238, R250, 0x4, R242 ;  /* 0x00000004faee7825 */ /* 0x000fc600078e02f2 */
[----:B--2---:R1:W-:Y:S01]  /*9fa10*/  @P5 STG.E desc[UR14][R236.64], R251 ;  /* 0x000000fbec005986 */ /* 0x0043e2000c10190e */
[----:B------:R-:W-:Y:S01]  /*9fa20*/  ISETP.LT.AND P5, PT, R207, UR6, !P2 ;  /* 0x00000006cf007c0c */ /* 0x000fe2000d7a1270 */
[----:B------:R-:W-:Y:S02]  /*9fa30*/  ULDC UR6, c[0x0][0x22c] ;  /* 0x00008b0000067ab9 */ /* 0x000fe40000000800 */
[----:B---3--:R2:W-:Y:S01]  /*9fa40*/  @P3 STG.E desc[UR14][R246.64], R0 ;  /* 0x00000000f6003986 */ /* 0x0085e2000c10190e */
[----:B------:R-:W-:Y:S01]  /*9fa50*/  ISETP.LT.AND P3, PT, R231, UR8, !P2 ;  /* 0x00000008e7007c0c */ /* 0x000fe2000d761270 */
[----:B------:R-:W-:Y:S02]  /*9fa60*/  ULDC UR8, c[0x0][0x228] ;  /* 0x00008a0000087ab9 */ /* 0x000fe40000000800 */
[----:B------:R3:W-:Y:S01]  /*9fa70*/  @P6 STG.E desc[UR14][R248.64], R225 ;  /* 0x000000e1f8006986 */ /* 0x0007e2000c10190e */
[----:B-1----:R-:W-:Y:S01]  /*9fa80*/  IADD3 R251, R252, 0x11, RZ ;  /* 0x00000011fcfb7810 */ /* 0x002fe20007ffe0ff */
[----:B------:R-:W-:-:S03]  /*9fa90*/  IMAD.WIDE R236, R250, 0x4, R240 ;  /* 0x00000004faec7825 */ /* 0x000fc600078e02f0 */
[----:B------:R-:W-:Y:S01]  /*9faa0*/  ISETP.GE.AND P2, PT, R251, UR6, PT ;  /* 0x00000006fb007c0c */ /* 0x000fe2000bf46270 */
[C---:B--2---:R-:W-:Y:S02]  /*9fab0*/  VIADD R0, R250.reuse, UR4 ;  /* 0x00000004fa007c36 */ /* 0x044fe40008000000 */
[----:B------:R-:W-:Y:S01]  /*9fac0*/  IMAD.WIDE R246, R250, 0x4, R2 ;  /* 0x00000004faf67825 */ /* 0x000fe200078e0202 */
[----:B---3--:R-:W2:Y:S01]  /*9fad0*/  LDL.LU R225, [R1+0xdc] ;  /* 0x0000dc0001e17983 */ /* 0x008ea20000300800 */
[----:B------:R-:W-:Y:S01]  /*9fae0*/  ISETP.LT.AND P6, PT, R219, UR10, !P0 ;  /* 0x0000000adb007c0c */ /* 0x000fe2000c7c1270 */
[----:B------:R-:W-:Y:S01]  /*9faf0*/  ULDC UR4, c[0x0][0x228] ;  /* 0x00008a0000047ab9 */ /* 0x000fe20000000800 */
[----:B------:R-:W-:Y:S01]  /*9fb00*/  IMAD.WIDE R248, R0, 0x4, R244 ;  /* 0x0000000400f87825 */ /* 0x000fe200078e02f4 */
[----:B------:R-:W3:Y:S01]  /*9fb10*/  LDL.LU R250, [R1+0x10c] ;  /* 0x00010c0001fa7983 */ /* 0x000ee20000300800 */
[----:B------:R-:W-:Y:S01]  /*9fb20*/  ULDC UR6, c[0x0][0x228] ;  /* 0x00008a0000067ab9 */ /* 0x000fe20000000800 */
[----:B------:R-:W-:-:S02]  /*9fb30*/  ULDC UR10, c[0x0][0x228] ;  /* 0x00008a00000a7ab9 */ /* 0x000fc40000000800 */
[----:B------:R-:W4:Y:S04]  /*9fb40*/  LDL.LU R251, [R1+0x11c] ;  /* 0x00011c0001fb7983 */ /* 0x000f280000300800 */
[----:B----4-:R1:W-:Y:S01]  /*9fb50*/  @P4 STG.E desc[UR14][R238.64], R251 ;  /* 0x000000fbee004986 */ /* 0x0103e2000c10190e */
[----:B------:R-:W-:Y:S01]  /*9fb60*/  ISETP.LT.AND P4, PT, R215, UR4, !P0 ;  /* 0x00000004d7007c0c */ /* 0x000fe2000c781270 */
[----:B------:R-:W-:Y:S02]  /*9fb70*/  ULDC UR4, c[0x0][0x248] ;  /* 0x0000920000047ab9 */ /* 0x000fe40000000800 */
[----:B---3--:R3:W-:Y:S01]  /*9fb80*/  @P5 STG.E desc[UR14][R236.64], R250 ;  /* 0x000000faec005986 */ /* 0x0087e2000c10190e */
[----:B------:R-:W-:Y:S01]  /*9fb90*/  ISETP.LT.AND P5, PT, R207, UR6, !P0 ;  /* 0x00000006cf007c0c */ /* 0x000fe2000c7a1270 */
[----:B------:R-:W-:-:S02]  /*9fba0*/  ULDC UR6, c[0x0][0x22c] ;  /* 0x00008b0000067ab9 */ /* 0x000fc40000000800 */
[----:B------:R4:W-:Y:S01]  /*9fbb0*/  @P3 STG.E desc[UR14][R246.64], R227 ;  /* 0x000000e3f6003986 */ /* 0x0009e2000c10190e */
[----:B-1----:R-:W-:Y:S01]  /*9fbc0*/  IADD3 R251, R252, 0x12, RZ ;  /* 0x00000012fcfb7810 */ /* 0x002fe20007ffe0ff */
[C---:B------:R-:W-:Y:S02]  /*9fbd0*/  IMAD.WIDE R238, R0.reuse, 0x4, R242 ;  /* 0x0000000400ee7825 */ /* 0x040fe400078e02f2 */
[----:B------:R1:W-:Y:S01]  /*9fbe0*/  @P6 STG.E desc[UR14][R248.64], R226 ;  /* 0x000000e2f8006986 */ /* 0x0003e2000c10190e */
[----:B------:R-:W-:Y:S01]  /*9fbf0*/  ISETP.LT.AND P3, PT, R231, UR8, !P0 ;  /* 0x00000008e7007c0c */ /* 0x000fe2000c761270 */
[----:B------:R-:W-:Y:S01]  /*9fc00*/  ULDC UR8, c[0x0][0x228] ;  /* 0x00008a0000087ab9 */ /* 0x000fe20000000800 */
[C---:B---3--:R-:W-:Y:S01]  /*9fc10*/  VIADD R250, R0.reuse, UR4 ;  /* 0x0000000400fa7c36 */ /* 0x048fe20008000000 */
[----:B------:R-:W-:Y:S01]  /*9fc20*/  ISETP.GE.AND P0, PT, R251, UR6, PT ;  /* 0x00000006fb007c0c */ /* 0x000fe2000bf06270 */
[C---:B------:R-:W-:Y:S01]  /*9fc30*/  IMAD.WIDE R236, R0.reuse, 0x4, R240 ;  /* 0x0000000400ec7825 */ /* 0x040fe200078e02f0 */
[----:B--2---:R2:W-:Y:S03]  /*9fc40*/  @P4 STG.E desc[UR14][R238.64], R225 ;  /* 0x000000e1ee004986 */ /* 0x0045e6000c10190e */
[----:B----4-:R-:W-:Y:S01]  /*9fc50*/  IMAD.WIDE R246, R0, 0x4, R2 ;  /* 0x0000000400f67825 */ /* 0x010fe200078e0202 */
[----:B-1----:R-:W3:Y:S01]  /*9fc60*/  LDL.LU R226, [R1+0x1a0] ;  /* 0x0001a00001e27983 */ /* 0x002ee20000300800 */
[----:B------:R-:W-:-:S02]  /*9fc70*/  ISETP.LT.AND P6, PT, R219, UR10, !P1 ;  /* 0x0000000adb007c0c */ /* 0x000fc4000cfc1270 */
[----:B------:R-:W-:Y:S01]  /*9fc80*/  IMAD.WIDE R248, R250, 0x4, R244 ;  /* 0x00000004faf87825 */ /* 0x000fe200078e02f4 */
[----:B------:R-:W-:Y:S01]  /*9fc90*/  ULDC UR4, c[0x0][0x228] ;  /* 0x00008a0000047ab9 */ /* 0x000fe20000000800 */
[----:B------:R-:W4:Y:S01]  /*9fca0*/  LDL.LU R227, [R1+0x130] ;  /* 0x0001300001e37983 */ /* 0x000f220000300800 */
[----:B------:R-:W-:Y:S01]  /*9fcb0*/  ULDC UR6, c[0x0][0x228] ;  /* 0x00008a0000067ab9 */ /* 0x000fe20000000800 */
[----:B------:R-:W-:Y:S02]  /*9fcc0*/  ULDC UR10, c[0x0][0x228] ;  /* 0x00008a00000a7ab9 */ /* 0x000fe40000000800 */
[----:B------:R-:W3:Y:S04]  /*9fcd0*/  LDL.LU R0, [R1+0x180] ;  /* 0x0001800001007983 */ /* 0x000ee80000300800 */
[----:B------:R-:W4:Y:S04]  /*9fce0*/  LDL.LU R251, [R1+0x1c] ;  /* 0x00001c0001fb7983 */ /* 0x000f280000300800 */
[----:B--2---:R-:W2:Y:S04]  /*9fcf0*/  LDL.LU R225, [R1+0x3294] ;  /* 0x0032940001e17983 */ /* 0x004ea80000300800 */
[----:B------:R-:W3:Y:S01]  /*9fd00*/  LDL.LU R239, [R1+0xbc] ;  /* 0x0000bc0001ef7983 */ /* 0x000ee20000300800 */
[----:B------:R-:W-:Y:S01]  /*9fd10*/  ISETP.LT.AND P4, PT, R215, UR4, !P1 ;  /* 0x00000004d7007c0c */ /* 0x000fe2000cf81270 */
[----:B------:R-:W-:-:S02]  /*9fd20*/  ULDC UR4, c[0x0][0x248] ;  /* 0x0000920000047ab9 */ /* 0x000fc40000000800 */
[----:B---3--:R1:W-:Y:S01]  /*9fd30*/  @P5 STG.E desc[UR14][R236.64], R239 ;  /* 0x000000efec005986 */ /* 0x0083e2000c10190e */
[----:B------:R-:W-:Y:S01]  /*9fd40*/  ISETP.LT.AND P5, PT, R207, UR6, !P1 ;  /* 0x00000006cf007c0c */ /* 0x000fe2000cfa1270 */
[----:B------:R-:W-:Y:S02]  /*9fd50*/  ULDC UR6, c[0x0][0x22c] ;  /* 0x00008b0000067ab9 */ /* 0x000fe40000000800 */
[----:B----4-:R3:W-:Y:S01]  /*9fd60*/  @P3 STG.E desc[UR14][R246.64], R251 ;  /* 0x000000fbf6003986 */ /* 0x0107e2000c10190e */
[----:B------:R-:W-:Y:S01]  /*9fd70*/  ISETP.LT.AND P3, PT, R231, UR8, !P1 ;  /* 0x00000008e7007c0c */ /* 0x000fe2000cf61270 */
[----:B------:R-:W-:Y:S02]  /*9fd80*/  ULDC UR8, c[0x0][0x228] ;  /* 0x00008a0000087ab9 */ /* 0x000fe40000000800 */
[----:B------:R4:W-:Y:S01]  /*9fd90*/  @P6 STG.E desc[UR14][R248.64], R0 ;  /* 0x00000000f8006986 */ /* 0x0009e2000c10190e */
[----:B-1----:R-:W-:Y:S01]  /*9fda0*/  IMAD.WIDE R238, R250, 0x4, R242 ;  /* 0x00000004faee7825 */ /* 0x002fe200078e02f2 */
[----:B---3--:R-:W-:-:S03]  /*9fdb0*/  IADD3 R251, R252, 0x13, RZ ;  /* 0x00000013fcfb7810 */ /* 0x008fc60007ffe0ff */
[----:B------:R-:W-:Y:S01]  /*9fdc0*/  IMAD.WIDE R236, R250, 0x4, R240 ;  /* 0x00000004faec7825 */ /* 0x000fe200078e02f0 */
[----:B------:R-:W-:-:S03]  /*9fdd0*/  ISETP.GE.AND P1, PT, R251, UR6, PT ;  /* 0x00000006fb007c0c */ /* 0x000fc6000bf26270 */
[C---:B----4-:R-:W-:Y:S02]  /*9fde0*/  VIADD R0, R250.reuse, UR4 ;  /* 0x00000004fa007c36 */ /* 0x050fe40008000000 */
[----:B------:R-:W-:Y:S01]  /*9fdf0*/  IMAD.WIDE R246, R250, 0x4, R2 ;  /* 0x00000004faf67825 */ /* 0x000fe200078e0202 */
[----:B------:R-:W-:Y:S01]  /*9fe00*/  ISETP.LT.AND P6, PT, R219, UR10, !P2 ;  /* 0x0000000adb007c0c */ /* 0x000fe2000d7c1270 */
[----:B------:R-:W3:Y:S01]  /*9fe10*/  LDL.LU R250, [R1+0x160] ;  /* 0x0001600001fa7983 */ /* 0x000ee20000300800 */
[----:B------:R-:W-:Y:S01]  /*9fe20*/  ULDC UR4, c[0x0][0x228] ;  /* 0x00008a0000047ab9 */ /* 0x000fe20000000800 */
[----:B------:R-:W-:Y:S01]  /*9fe30*/  IMAD.WIDE R248, R0, 0x4, R244 ;  /* 0x0000000400f87825 */ /* 0x000fe200078e02f4 */
[----:B------:R-:W-:Y:S01]  /*9fe40*/  ULDC UR6, c[0x0][0x228] ;  /* 0x00008a0000067ab9 */ /* 0x000fe20000000800 */
[----:B------:R-:W4:Y:S01]  /*9fe50*/  LDL.LU R251, [R1+0x190] ;  /* 0x0001900001fb7983 */ /* 0x000f220000300800 */
[----:B------:R-:W-:-:S03]  /*9fe60*/  ULDC UR10, c[0x0][0x228] ;  /* 0x00008a00000a7ab9 */ /* 0x000fc60000000800 */
[----:B------:R1:W-:Y:S01]  /*9fe70*/  @P4 STG.E desc[UR14][R238.64], R226 ;  /* 0x000000e2ee004986 */ /* 0x0003e2000c10190e */
[----:B------:R-:W-:Y:S01]  /*9fe80*/  ISETP.LT.AND P4, PT, R215, UR4, !P2 ;  /* 0x00000004d7007c0c */ /* 0x000fe2000d781270 */
[----:B------:R-:W-:Y:S02]  /*9fe90*/  ULDC UR4, c[0x0][0x248] ;  /* 0x0000920000047ab9 */ /* 0x000fe40000000800 */
[----:B-1----:R-:W2:Y:S01]  /*9fea0*/  LDL.LU R226, [R1+0x3290] ;  /* 0x0032900001e27983 */ /* 0x002ea20000300800 */
[----:B------:R-:W-:-:S03]  /*9feb0*/  IMAD.WIDE R238, R0, 0x4, R242 ;  /* 0x0000000400ee7825 */ /* 0x000fc600078e02f2 */
[----:B----4-:R1:W-:Y:S01]  /*9fec0*/  @P5 STG.E desc[UR14][R236.64], R251 ;  /* 0x000000fbec005986 */ /* 0x0103e2000c10190e */
        /* <DEDUP_REMOVED lines=9> */
[C---:B---3--:R-:W-:Y:S02]  /*9ff60*/  VIADD R250, R0.reuse, UR4 ;  /* 0x0000000400fa7c36 */ /* 0x048fe40008000000 */
[----:B------:R-:W-:Y:S01]  /*9ff70*/  IMAD.WIDE R246, R0, 0x4, R2 ;  /* 0x0000000400f67825 */ /* 0x000fe200078e0202 */
[----:B----4-:R-:W3:Y:S01]  /*9ff80*/  LDL.LU R227, [R1+0x1a4] ;  /* 0x0001a40001e37983 */ /* 0x010ee20000300800 */
[----:B------:R-:W-:Y:S01]  /*9ff90*/  ISETP.LT.AND P6, PT, R219, UR10, !P0 ;  /* 0x0000000adb007c0c */ /* 0x000fe2000c7c1270 */
[----:B------:R-:W-:Y:S01]  /*9ffa0*/  ULDC UR4, c[0x0][0x228] ;  /* 0x00008a0000047ab9 */ /* 0x000fe20000000800 */
[----:B------:R-:W-:Y:S01]  /*9ffb0*/  IMAD.WIDE R248, R250, 0x4, R244 ;  /* 0x00000004faf87825 */ /* 0x000fe200078e02f4 */
[----:B------:R-:W4:Y:S01]  /*9ffc0*/  LDL.LU R0, [R1+0x184] ;  /* 0x0001840001007983 */ /* 0x000f220000300800 */
[----:B------:R-:W-:Y:S01]  /*9ffd0*/  ULDC UR6, c[0x0][0x228] ;  /* 0x00008a0000067ab9 */ /* 0x000fe20000000800 */
[----:B------:R-:W-:-:S02]  /*9ffe0*/  ULDC UR10, c[0x0][0x228] ;  /* 0x00008a00000a7ab9 */ /* 0x000fc40000000800 */
[----:B------:R-:W2:Y:S04]  /*9fff0*/  LDL.LU R251, [R1+0x20] ;  /* 0x0000200001fb7983 */ /* 0x000ea80000300800 */
[----:B--2---:R1:W-:Y:S01]  /*a0000*/  @P4 STG.E desc[UR14][R238.64], R251 ;  /* 0x000000fbee004986 */ /* 0x0043e2000c10190e */
[----:B------:R-:W-:Y:S01]  /*a0010*/  ISETP.LT.AND P4, PT, R215, UR4, !P0 ;  /* 0x00000004d7007c0c */ /* 0x000fe2000c781270 */
[----:B------:R-:W-:Y:S02]  /*a0020*/  ULDC UR4, c[0x0][0x248] ;  /* 0x0000920000047ab9 */ /* 0x000fe40000000800 */
[----:B------:R2:W-:Y:S01]  /*a0030*/  @P5 STG.E desc[UR14][R236.64], R224 ;  /* 0x000000e0ec005986 */ /* 0x0005e2000c10190e */
[----:B------:R-:W-:Y:S01]  /*a0040*/  ISETP.LT.AND P5, PT, R207, UR6, !P0 ;  /* 0x00000006cf007c0c */ /* 0x000fe2000c7a1270 */
[----:B------:R-:W-:-:S02]  /*a0050*/  ULDC UR6, c[0x0][0x22c] ;  /* 0x00008b0000067ab9 */ /* 0x000fc40000000800 */
[----:B------:R3:W-:Y:S01]  /*a0060*/  @P3 STG.E desc[UR14][R246.64], R220 ;  /* 0x000000dcf6003986 */ /* 0x0007e2000c10190e */
[----:B------:R-:W-:Y:S01]  /*a0070*/  ISETP.LT.AND P3, PT, R231, UR8, !P0 ;  /* 0x00000008e7007c0c */ /* 0x000fe2000c761270 */
[----:B------:R-:W-:Y:S01]  /*a0080*/  ULDC UR8, c[0x0][0x228] ;  /* 0x00008a0000087ab9 */ /* 0x000fe20000000800 */
[C---:B-1----:R-:W-:Y:S01]  /*a0090*/  IMAD.WIDE R238, R250.reuse, 0x4, R242 ;  /* 0x00000004faee7825 */ /* 0x042fe200078e02f2 */
[----:B----4-:R1:W-:Y:S03]  /*a00a0*/  @P6 STG.E desc[UR14][R248.64], R0 ;  /* 0x00000000f8006986 */ /* 0x0103e6000c10190e */
[----:B--2---:R-:W-:Y:S01]  /*a00b0*/  IMAD.WIDE R236, R250, 0x4, R240 ;  /* 0x00000004faec7825 */ /* 0x004fe200078e02f0 */
[----:B------:R-:W2:Y:S01]  /*a00c0*/  LDL.LU R224, [R1+0x134] ;  /* 0x0001340001e07983 */ /* 0x000ea20000300800 */
[----:B---3--:R-:W-:-:S03]  /*a00d0*/  IADD3 R220, R252, 0x15, RZ ;  /* 0x00000015fcdc7810 */ /* 0x008fc60007ffe0ff */
[----:B------:R-:W3:Y:S01]  /*a00e0*/  LDL.LU R251, [R1+0x188] ;  /* 0x0001880001fb7983 */ /* 0x000ee20000300800 */
[----:B------:R-:W-:Y:S01]  /*a00f0*/  IMAD.WIDE R246, R250, 0x4, R2 ;  /* 0x00000004faf67825 */ /* 0x000fe200078e0202 */
[----:B------:R-:W-:-:S03]  /*a0100*/  ISETP.GE.AND P0, PT, R220, UR6, PT ;  /* 0x00000006dc007c0c */ /* 0x000fc6000bf06270 */
[----:B-1----:R-:W-:Y:S01]  /*a0110*/  VIADD R0, R250, UR4 ;  /* 0x00000004fa007c36 */ /* 0x002fe20008000000 */
[----:B------:R1:W-:Y:S01]  /*a0120*/  @P4 STG.E desc[UR14][R238.64], R227 ;  /* 0x000000e3ee004986 */ /* 0x0003e2000c10190e */
[----:B------:R-:W-:Y:S01]  /*a0130*/  ISETP.LT.AND P6, PT, R219, UR10, !P1 ;  /* 0x0000000adb007c0c */ /* 0x000fe2000cfc1270 */
[----:B------:R-:W-:Y:S01]  /*a0140*/  ULDC UR4, c[0x0][0x228] ;  /* 0x00008a0000047ab9 */ /* 0x000fe20000000800 */
[----:B------:R-:W-:Y:S01]  /*a0150*/  ULDC UR6, c[0x0][0x228] ;  /* 0x00008a0000067ab9 */ /* 0x000fe20000000800 */
[----:B------:R-:W4:Y:S01]  /*a0160*/  LDL.LU R250, [R1+0x24] ;  /* 0x0000240001fa7983 */ /* 0x000f220000300800 */
[----:B------:R-:W-:Y:S01]  /*a0170*/  IMAD.WIDE R248, R0, 0x4, R244 ;  /* 0x0000000400f87825 */ /* 0x000fe200078e02f4 */
[----:B------:R-:W-:Y:S02]  /*a0180*/  ULDC UR10, c[0x0][0x228] ;  /* 0x00008a00000a7ab9 */ /* 0x000fe40000000800 */
[----:B------:R-:W2:Y:S04]  /*a0190*/  LDL.LU R220, [R1+0x164] ;  /* 0x0001640001dc7983 */ /* 0x000ea80000300800 */
[----:B-1----:R-:W3:Y:S04]  /*a01a0*/  LDL.LU R227, [R1+0x328c] ;  /* 0x00328c0001e37983 */ /* 0x002ee80000300800 */
[----:B------:R-:W4:Y:S01]  /*a01b0*/  LDL.LU R239, [R1+0x194] ;  /* 0x0001940001ef7983 */ /* 0x000f220000300800 */
[----:B------:R-:W-:Y:S01]  /*a01c0*/  ISETP.LT.AND P4, PT, R215, UR4, !P1 ;  /* 0x00000004d7007c0c */ /* 0x000fe2000cf81270 */
[----:B------:R-:W-:-:S02]  /*a01d0*/  ULDC UR4, c[0x0][0x248] ;  /* 0x0000920000047ab9 */ /* 0x000fc40000000800 */
[----:B----4-:R1:W-:Y:S01]  /*a01e0*/  @P5 STG.E desc[UR14][R236.64], R239 ;  /* 0x000000efec005986 */ /* 0x0103e2000c10190e */
[----:B------:R-:W-:Y:S01]  /*a01f0*/  ISETP.LT.AND P5, PT, R207, UR6, !P1 ;  /* 0x00000006cf007c0c */ /* 0x000fe2000cfa1270 */
[----:B------:R-:W-:Y:S02]  /*a0200*/  ULDC UR6, c[0x0][0x22c] ;  /* 0x00008b0000067ab9 */ /* 0x000fe40000000800 */
[----:B--2---:R2:W-:Y:S01]  /*a0210*/  @P3 STG.E desc[UR14][R246.64], R220 ;  /* 0x000000dcf6003986 */ /* 0x0045e2000c10190e */
[----:B------:R-:W-:Y:S01]  /*a0220*/  ISETP.LT.AND P3, PT, R231, UR8, !P1 ;  /* 0x00000008e7007c0c */ /* 0x000fe2000cf61270 */
[----:B------:R-:W-:Y:S02]  /*a0230*/  ULDC UR8, c[0x0][0x228] ;  /* 0x00008a0000087ab9 */ /* 0x000fe40000000800 */
[----:B------:R4:W-:Y:S01]  /*a0240*/  @P6 STG.E desc[UR14][R248.64], R224 ;  /* 0x000000e0f8006986 */ /* 0x0009e2000c10190e */
[----:B------:R-:W-:Y:S01]  /*a0250*/  ISETP.LT.AND P6, PT, R219, UR10, !P2 ;  /* 0x0000000adb007c0c */ /* 0x000fe2000d7c1270 */
[----:B------:R-:W-:Y:S01]  /*a0260*/  ULDC UR10, c[0x0][0x228] ;  /* 0x00008a00000a7ab9 */ /* 0x000fe20000000800 */
[----:B-1----:R-:W-:-:S04]  /*a0270*/  IMAD.WIDE R238, R0, 0x4, R242 ;  /* 0x0000000400ee7825 */ /* 0x002fc800078e02f2 */
[C---:B--2---:R-:W-:Y:S02]  /*a0280*/  VIADD R220, R0.reuse, UR4 ;  /* 0x0000000400dc7c36 */ /* 0x044fe40008000000 */
[----:B------:R-:W-:Y:S01]  /*a0290*/  IMAD.WIDE R236, R0, 0x4, R240 ;  /* 0x0000000400ec7825 */ /* 0x000fe200078e02f0 */
[----:B----4-:R-:W-:-:S03]  /*a02a0*/  IADD3 R224, R252, 0x16, RZ ;  /* 0x00000016fce07810 */ /* 0x010fc60007ffe0ff */
[----:B------:R-:W-:Y:S01]  /*a02b0*/  IMAD.WIDE R246, R0, 0x4, R2 ;  /* 0x0000000400f67825 */ /* 0x000fe200078e0202 */
[----:B------:R-:W-:Y:S01]  /*a02c0*/  @P4 STG.E desc[UR14][R238.64], R250 ;  /* 0x000000faee004986 */ /* 0x000fe2000c10190e */
[----:B------:R-:W-:Y:S02]  /*a02d0*/  ULDC UR4, c[0x0][0x228] ;  /* 0x00008a0000047ab9 */ /* 0x000fe40000000800 */
[----:B------:R-:W-:Y:S01]  /*a02e0*/  IMAD.WIDE R248, R220, 0x4, R244 ;  /* 0x00000004dcf87825 */ /* 0x000fe200078e02f4 */
[----:B------:R-:W-:Y:S01]  /*a02f0*/  @P5 STG.E desc[UR14][R236.64], R225 ;  /* 0x000000e1ec005986 */ /* 0x000fe2000c10190e */
[----:B------:R-:W-:Y:S01]  /*a0300*/  ISETP.GE.AND P1, PT, R224, UR6, PT ;  /* 0x00000006e0007c0c */ /* 0x000fe2000bf26270 */
[----:B------:R-:W-:Y:S02]  /*a0310*/  ULDC UR6, c[0x0][0x228] ;  /* 0x00008a0000067ab9 */ /* 0x000fe40000000800 */
[----:B------:R1:W-:Y:S01]  /*a0320*/  @P3 STG.E desc[UR14][R246.64], R221 ;  /* 0x000000ddf6003986 */ /* 0x0003e2000c10190e */
[----:B------:R-:W-:Y:S01]  /*a0330*/  ISETP.LT.AND P5, PT, R207, UR6, !P2 ;  /* 0x00000006cf007c0c */ /* 0x000fe2000d7a1270 */
[----:B------:R-:W-:-:S02]  /*a0340*/  ULDC UR6, c[0x0][0x22c] ;  /* 0x00008b0000067ab9 */ /* 0x000fc40000000800 */
[----:B---3--:R2:W-:Y:S01]  /*a0350*/  @P6 STG.E desc[UR14][R248.64], R251 ;  /* 0x000000fbf8006986 */ /* 0x0085e2000c10190e */
[----:B------:R-:W-:Y:S01]  /*a0360*/  ISETP.LT.AND P4, PT, R215, UR4, !P2 ;  /* 0x00000004d7007c0c */ /* 0x000fe2000d781270 */
[----:B------:R-:W-:Y:S01]  /*a0370*/  ULDC UR4, c[0x0][0x248] ;  /* 0x0000920000047ab9 */ /* 0x000fe20000000800 */
[----:B------:R-:W-:Y:S02]  /*a0380*/  ISETP.LT.AND P3, PT, R231, UR8, !P2 ;  /* 0x00000008e7007c0c */ /* 0x000fe4000d761270 */
[----:B-1----:R-:W-:Y:S01]  /*a0390*/  IADD3 R246, R252, 0x17, RZ ;  /* 0x00000017fcf67810 */ /* 0x002fe20007ffe0ff */
[----:B------:R-:W3:Y:S01]  /*a03a0*/  LDL.LU R247, [R1+0x138] ;  /* 0x0001380001f77983 */ /* 0x000ee20000300800 */
[----:B------:R-:W-:Y:S01]  /*a03b0*/  ISETP.LT.AND P6, PT, R219, UR10, !P0 ;  /* 0x0000000adb007c0c */ /* 0x000fe2000c7c1270 */
[----:B------:R-:W-:Y:S01]  /*a03c0*/  IMAD.WIDE R236, R220, 0x4, R242 ;  /* 0x00000004dcec7825 */ /* 0x000fe200078e02f2 */
[----:B------:R-:W-:Y:S01]  /*a03d0*/  ISETP.GE.AND P2, PT, R246, UR6, PT ;  /* 0x00000006f6007c0c */ /* 0x000fe2000bf46270 */
[----:B--2---:R-:W2:Y:S01]  /*a03e0*/  LDL.LU R248, [R1+0x198] ;  /* 0x0001980001f87983 */ /* 0x004ea20000300800 */
[----:B------:R-:W-:Y:S01]  /*a03f0*/  ULDC UR6, c[0x0][0x228] ;  /* 0x00008a0000067ab9 */ /* 0x000fe20000000800 */
[----:B------:R-:W-:Y:S01]  /*a0400*/  IMAD.WIDE R224, R220, 0x4, R240 ;  /* 0x00000004dce07825 */ /* 0x000fe200078e02f0 */
[----:B------:R-:W-:Y:S01]  /*a0410*/  ULDC UR8, c[0x0][0x228] ;  /* 0x00008a0000087ab9 */ /* 0x000fe20000000800 */
[----:B------:R-:W4:Y:S01]  /*a0420*/  LDL.LU R249, [R1+0x168] ;  /* 0x0001680001f97983 */ /* 0x000f220000300800 */
[----:B------:R-:W-:-:S03]  /*a0430*/  ULDC UR10, c[0x0][0x228] ;  /* 0x00008a00000a7ab9 */ /* 0x000fc60000000800 */
[----:B------:R-:W3:Y:S04]  /*a0440*/  LDL.LU R250, [R1+0x28] ;  /* 0x0000280001fa7983 */ /* 0x000ee80000300800 */
[----:B------:R-:W3:Y:S04]  /*a0450*/  LDL.LU R251, [R1+0x18c] ;  /* 0x00018c0001fb7983 */ /* 0x000ee80000300800 */
[----:B------:R-:W2:Y:S01]  /*a0460*/  LDL.LU R246, [R1+0x1a8] ;  /* 0x0001a80001f67983 */ /* 0x000ea20000300800 */
[C---:B------:R-:W-:Y:S01]  /*a0470*/  VIADD R0, R220.reuse, UR4 ;  /* 0x00000004dc007c36 */ /* 0x040fe20008000000 */
[----:B------:R-:W-:Y:S01]  /*a0480*/  ULDC UR4, c[0x0][0x228] ;  /* 0x00008a0000047ab9 */ /* 0x000fe20000000800 */
[----:B------:R-:W-:-:S04]  /*a0490*/  IMAD.WIDE R220, R220, 0x4, R2 ;  /* 0x00000004dcdc7825 */ /* 0x000fc800078e0202 */
[C---:B------:R-:W-:Y:S01]  /*a04a0*/  IMAD.WIDE R238, R0.reuse, 0x4, R244 ;  /* 0x0000000400ee7825 */ /* 0x040fe200078e02f4 */
[----:B--2---:R-:W-:Y:S01]  /*a04b0*/  @P4 STG.E desc[UR14][R236.64], R246 ;  /* 0x000000f6ec004986 */ /* 0x004fe2000c10190e */
[----:B------:R-:W-:Y:S01]  /*a04c0*/  ISETP.LT.AND P4, PT, R215, UR4, !P0 ;  /* 0x00000004d7007c0c */ /* 0x000fe2000c781270 */
[----:B------:R-:W-:Y:S02]  /*a04d0*/  ULDC UR4, c[0x0][0x248] ;  /* 0x0000920000047ab9 */ /* 0x000fe40000000800 */
[----:B------:R1:W-:Y:S01]  /*a04e0*/  @P5 STG.E desc[UR14][R224.64], R248 ;  /* 0x000000f8e0005986 */ /* 0x0003e2000c10190e */
[----:B------:R-:W-:Y:S01]  /*a04f0*/  ISETP.LT.AND P5, PT, R207, UR6, !P0 ;  /* 0x00000006cf007c0c */ /* 0x000fe2000c7a1270 */
[----:B------:R-:W-:Y:S02]  /*a0500*/  ULDC UR6, c[0x0][0x22c] ;  /* 0x00008b0000067ab9 */ /* 0x000fe40000000800 */
[----:B----4-:R2:W-:Y:S04]  /*a0510*/  @P3 STG.E desc[UR14][R220.64], R249 ;  /* 0x000000f9dc003986 */ /* 0x0105e8000c10190e */
[----:B---3--:R3:W-:Y:S01]  /*a0520*/  @P6 STG.E desc[UR14][R238.64], R247 ;  /* 0x000000f7ee006986 */ /* 0x0087e2000c10190e */
[----:B-1----:R-:W-:-:S03]  /*a0530*/  IMAD.WIDE R224, R0, 0x4, R242 ;  /* 0x0000000400e07825 */ /* 0x002fc600078e02f2 */
[----:B------:R-:W4:Y:S01]  /*a0540*/  LDL.LU R248, [R1+0x16c] ;  /* 0x00016c0001f87983 */ /* 0x000f220000300800 */
[----:B--2---:R-:W-:Y:S01]  /*a0550*/  IMAD.WIDE R220, R0, 0x4, R240 ;  /* 0x0000000400dc7825 */ /* 0x004fe200078e02f0 */
[----:B------:R-:W-:Y:S02]  /*a0560*/  ISETP.LT.AND P3, PT, R231, UR8, !P0 ;  /* 0x00000008e7007c0c */ /* 0x000fe4000c761270 */
[----:B------:R-:W2:Y:S01]  /*a0570*/  LDL.LU R249, [R1+0x13c] ;  /* 0x00013c0001f97983 */ /* 0x000ea20000300800 */
[----:B---3--:R-:W-:Y:S01]  /*a0580*/  IADD3 R247, R252, 0x18, RZ ;  /* 0x00000018fcf77810 */ /* 0x008fe20007ffe0ff */
[C---:B------:R-:W-:Y:S02]  /*a0590*/  VIADD R246, R0.reuse, UR4 ;  /* 0x0000000400f67c36 */ /* 0x040fe40008000000 */
[----:B------:R-:W-:Y:S01]  /*a05a0*/  @P4 STG.E desc[UR14][R224.64], R250 ;  /* 0x000000fae0004986 */ /* 0x000fe2000c10190e */
[----:B------:R-:W-:Y:S01]  /*a05b0*/  ISETP.LT.AND P6, PT, R219, UR10, !P1 ;  /* 0x0000000adb007c0c */ /* 0x000fe2000cfc1270 */
[----:B------:R-:W-:Y:S01]  /*a05c0*/  IMAD.WIDE R236, R0, 0x4, R2 ;  /* 0x0000000400ec7825 */ /* 0x000fe200078e0202 */
[----:B------:R-:W-:Y:S01]  /*a05d0*/  ISETP.GE.AND P0, PT, R247, UR6, PT ;  /* 0x00000006f7007c0c */ /* 0x000fe2000bf06270 */
[----:B------:R1:W-:Y:S01]  /*a05e0*/  @P5 STG.E desc[UR14][R220.64], R226 ;  /* 0x000000e2dc005986 */ /* 0x0003e2000c10190e */
[----:B------:R-:W-:Y:S01]  /*a05f0*/  ULDC UR4, c[0x0][0x228] ;  /* 0x00008a0000047ab9 */ /* 0x000fe20000000800 */
[----:B------:R-:W-:Y:S01]  /*a0600*/  IMAD.WIDE R238, R246, 0x4, R244 ;  /* 0x00000004f6ee7825 */ /* 0x000fe200078e02f4 */
[----:B------:R-:W-:Y:S01]  /*a0610*/  ULDC UR6, c[0x0][0x228] ;  /* 0x00008a0000067ab9 */ /* 0x000fe20000000800 */
[----:B------:R-:W3:Y:S01]  /*a0620*/  LDL.LU R247, [R1+0x19c] ;  /* 0x00019c0001f77983 */ /* 0x000ee20000300800 */
[----:B------:R-:W-:Y:S01]  /*a0630*/  ULDC UR8, c[0x0][0x228] ;  /* 0x00008a0000087ab9 */ /* 0x000fe20000000800 */
[----:B------:R-:W-:-:S02]  /*a0640*/  ULDC UR10, c[0x0][0x228] ;  /* 0x00008a00000a7ab9 */ /* 0x000fc40000000800 */
[----:B-1----:R-:W4:Y:S04]  /*a0650*/  LDL.LU R226, [R1+0x1ac] ;  /* 0x0001ac0001e27983 */ /* 0x002f280000300800 */
[----:B------:R-:W2:Y:S04]  /*a0660*/  LDL.LU R250, [R1+0x2c] ;  /* 0x00002c0001fa7983 */ /* 0x000ea80000300800 */
[----:B------:R-:W-:Y:S04]  /*a0670*/  @P3 STG.E desc[UR14][R236.64], R222 ;  /* 0x000000deec003986 */ /* 0x000fe8000c10190e */
[----:B------:R1:W-:Y:S04]  /*a0680*/  @P6 STG.E desc[UR14][R238.64], R251 ;  /* 0x000000fbee006986 */ /* 0x0003e8000c10190e */
[----:B-1----:R-:W2:Y:S01]  /*a0690*/  LDL.LU R251, [R1+0x220] ;  /* 0x0002200001fb7983 */ /* 0x002ea20000300800 */
[----:B------:R-:W-:Y:S01]  /*a06a0*/  ISETP.LT.AND P4, PT, R215, UR4, !P1 ;  /* 0x00000004d7007c0c */ /* 0x000fe2000cf81270 */
[----:B------:R-:W-:Y:S01]  /*a06b0*/  ULDC UR4, c[0x0][0x248] ;  /* 0x0000920000047ab9 */ /* 0x000fe20000000800 */
[----:B------:R-:W-:-:S02]  /*a06c0*/  ISETP.LT.AND P5, PT, R207, UR6, !P1 ;  /* 0x00000006cf007c0c */ /* 0x000fc4000cfa1270 */
[----:B------:R-:W-:Y:S02]  /*a06d0*/  ISETP.LT.AND P3, PT, R231, UR8, !P1 ;  /* 0x00000008e7007c0c */ /* 0x000fe4000cf61270 */
[----:B------:R-:W-:Y:S01]  /*a06e0*/  ISETP.LT.AND P6, PT, R219, UR10, !P2 ;  /* 0x0000000adb007c0c */ /* 0x000fe2000d7c1270 */
[----:B------:R-:W-:Y:S01]  /*a06f0*/  VIADD R0, R246, UR4 ;  /* 0x00000004f6007c36 */ /* 0x000fe20008000000 */
[----:B------:R-:W-:Y:S01]  /*a0700*/  IADD3 R222, R252, 0x19, RZ ;  /* 0x00000019fcde7810 */ /* 0x000fe20007ffe0ff */
[C---:B------:R-:W-:Y:S01]  /*a0710*/  IMAD.WIDE R224, R246.reuse, 0x4, R242 ;  /* 0x00000004f6e07825 */ /* 0x040fe200078e02f2 */
[----:B------:R-:W-:Y:S01]  /*a0720*/  ULDC UR6, c[0x0][0x22c] ;  /* 0x00008b0000067ab9 */ /* 0x000fe20000000800 */
[----:B------:R-:W-:Y:S02]  /*a0730*/  ULDC UR4, c[0x0][0x228] ;  /* 0x00008a0000047ab9 */ /* 0x000fe40000000800 */
[----:B------:R-:W-:Y:S01]  /*a0740*/  IMAD.WIDE R220, R246, 0x4, R240 ;  /* 0x00000004f6dc7825 */ /* 0x000fe200078e02f0 */
[----:B------:R-:W-:Y:S01]  /*a0750*/  ISETP.GE.AND P1, PT, R222, UR6, PT ;  /* 0x00000006de007c0c */ /* 0x000fe2000bf26270 */
[----:B------:R-:W-:Y:S01]  /*a0760*/  ULDC UR6, c[0x0][0x228] ;  /* 0x00008a0000067ab9 */ /* 0x000fe20000000800 */
[----:B------:R-:W-:Y:S01]  /*a0770*/  ULDC UR8, c[0x0][0x228] ;  /* 0x00008a0000087ab9 */ /* 0x000fe20000000800 */
[----:B------:R-:W-:Y:S01]  /*a0780*/  IMAD.WIDE R236, R246, 0x4, R2 ;  /* 0x00000004f6ec7825 */ /* 0x000fe200078e0202 */
[----:B------:R-:W-:Y:S01]  /*a0790*/  ULDC UR10, c[0x0][0x228] ;  /* 0x00008a00000a7ab9 */ /* 0x000fe20000000800 */
[----:B------:R-:W2:Y:S02]  /*a07a0*/  LDL.LU R246, [R1+0x240] ;  /* 0x0002400001f67983 */ /* 0x000ea40000300800 */
[----:B------:R-:W-:-:S02]  /*a07b0*/  IMAD.WIDE R238, R0, 0x4, R244 ;  /* 0x0000000400ee7825 */ /* 0x000fc400078e02f4 */
[----:B----4-:R1:W-:Y:S01]  /*a07c0*/  @P4 STG.E desc[UR14][R224.64], R226 ;  /* 0x000000e2e0004986 */ /* 0x0103e2000c10190e */
[----:B------:R-:W-:Y:S01]  /*a07d0*/  ISETP.LT.AND P4, PT, R215, UR4, !P2 ;  /* 0x00000004d7007c0c */ /* 0x000fe2000d781270 */
[----:B------:R-:W-:Y:S02]  /*a07e0*/  ULDC UR4, c[0x0][0x248] ;  /* 0x0000920000047ab9 */ /* 0x000fe40000000800 */
[----:B---3--:R3:W-:Y:S01]  /*a07f0*/  @P5 STG.E desc[UR14][R220.64], R247 ;  /* 0x000000f7dc005986 */ /* 0x0087e2000c10190e */
[----:B------:R-:W-:Y:S01]  /*a0800*/  ISETP.LT.AND P5, PT, R207, UR6, !P2 ;  /* 0x00000006cf007c0c */ /* 0x000fe2000d7a1270 */
[C---:B------:R-:W-:Y:S01]  /*a0810*/  VIADD R222, R0.reuse, UR4 ;  /* 0x0000000400de7c36 */ /* 0x040fe20008000000 */
[----:B------:R-:W-:Y:S01]  /*a0820*/  ULDC UR6, c[0x0][0x22c] ;  /* 0x00008b0000067ab9 */ /* 0x000fe20000000800 */
[----:B------:R4:W-:Y:S01]  /*a0830*/  @P3 STG.E desc[UR14][R236.64], R248 ;  /* 0x000000f8ec003986 */ /* 0x0009e2000c10190e */
[----:B------:R-:W-:Y:S01]  /*a0840*/  ISETP.LT.AND P3, PT, R231, UR8, !P2 ;  /* 0x00000008e7007c0c */ /* 0x000fe2000d761270 */
[----:B------:R-:W-:Y:S01]  /*a0850*/  ULDC UR4, c[0x0][0x228] ;  /* 0x00008a0000047ab9 */ /* 0x000fe20000000800 */
[----:B------:R-:W-:Y:S01]  /*a0860*/  ULDC UR8, c[0x0][0x228] ;  /* 0x00008a0000087ab9 */ /* 0x000fe20000000800 */
[----:B--2---:R2:W-:Y:S01]  /*a0870*/  @P6 STG.E desc[UR14][R238.64], R249 ;  /* 0x000000f9ee006986 */ /* 0x0045e2000c10190e */
[----:B------:R-:W-:Y:S01]  /*a0880*/  ISETP.LT.AND P6, PT, R219, UR10, !P0 ;  /* 0x0000000adb007c0c */ /* 0x000fe2000c7c1270 */
[----:B-1----:R-:W-:Y:S01]  /*a0890*/  IMAD.WIDE R224, R0, 0x4, R242 ;  /* 0x0000000400e07825 */ /* 0x002fe200078e02f2 */
[----:B------:R-:W-:Y:S01]  /*a08a0*/  IADD3 R226, R252, 0x1a, RZ ;  /* 0x0000001afce27810 */ /* 0x000fe20007ffe0ff */
[----:B---3--:R-:W3:Y:S01]  /*a08b0*/  LDL.LU R247, [R1+0x230] ;  /* 0x0002300001f77983 */ /* 0x008ee20000300800 */
[----:B------:R-:W-:-:S03]  /*a08c0*/  ULDC UR10, c[0x0][0x228] ;  /* 0x00008a00000a7ab9 */ /* 0x000fc60000000800 */
[----:B----4-:R-:W4:Y:S01]  /*a08d0*/  LDL.LU R248, [R1+0x200] ;  /* 0x0002000001f87983 */ /* 0x010f220000300800 */
[----:B------:R-:W-:-:S03]  /*a08e0*/  IMAD.WIDE R220, R0, 0x4, R240 ;  /* 0x0000000400dc7825 */ /* 0x000fc600078e02f0 */
[----:B--2---:R-:W2:Y:S01]  /*a08f0*/  LDL.LU R249, [R1+0x1e0] ;  /* 0x0001e00001f97983 */ /* 0x004ea20000300800 */
[----:B------:R-:W-:-:S04]  /*a0900*/  IMAD.WIDE R236, R0, 0x4, R2 ;  /* 0x0000000400ec7825 */ /* 0x000fc800078e0202 */
[----:B------:R-:W-:Y:S01]  /*a0910*/  IMAD.WIDE R238, R222, 0x4, R244 ;  /* 0x00000004deee7825 */ /* 0x000fe200078e02f4 */
[----:B------:R-:W-:Y:S04]  /*a0920*/  @P4 STG.E desc[UR14][R224.64], R250 ;  /* 0x000000fae0004986 */ /* 0x000fe8000c10190e */
[----:B------:R-:W-:Y:S04]  /*a0930*/  @P5 STG.E desc[UR14][R220.64], R227 ;  /* 0x000000e3dc005986 */ /* 0x000fe8000c10190e */
[----:B------:R-:W-:Y:S04]  /*a0940*/  @P3 STG.E desc[UR14][R236.64], R223 ;  /* 0x000000dfec003986 */ /* 0x000fe8000c10190e */
[----:B------:R1:W-:Y:S04]  /*a0950*/  @P6 STG.E desc[UR14][R238.64], R251 ;  /* 0x000000fbee006986 */ /* 0x0003e8000c10190e */
[----:B-1----:R-:W2:Y:S04]  /*a0960*/  LDL.LU R238, [R1+0x1f0] ;  /* 0x0001f00001ee7983 */ /* 0x002ea80000300800 */
[----:B------:R-:W2:Y:S04]  /*a0970*/  LDL.LU R239, [R1+0x1c0] ;  /* 0x0001c00001ef7983 */ /* 0x000ea80000300800 */
[----:B------:R-:W2:Y:S04]  /*a0980*/  LDL.LU R250, [R1+0x30] ;  /* 0x0000300001fa7983 */ /* 0x000ea80000300800 */
[----:B------:R-:W2:Y:S01]  /*a0990*/  LDL.LU R251, [R1+0x224] ;  /* 0x0002240001fb7983 */ /* 0x000ea20000300800 */
[----:B------:R-:W-:Y:S01]  /*a09a0*/  ISETP.GE.AND P2, PT, R226, UR6, PT ;  /* 0x00000006e2007c0c */ /* 0x000fe2000bf46270 */
[----:B------:R-:W-:Y:S01]  /*a09b0*/  ULDC UR6, c[0x0][0x228] ;  /* 0x00008a0000067ab9 */ /* 0x000fe20000000800 */
        /* <DEDUP_REMOVED lines=12> */
[----:B------:R1:W-:Y:S01]  /*a0a80*/  @P4 STG.E desc[UR14][R224.64], R246 ;  /* 0x000000f6e0004986 */ /* 0x0003e2000c10190e */
[----:B------:R-:W-:Y:S01]  /*a0a90*/  ULDC UR6, c[0x0][0x228] ;  /* 0x00008a0000067ab9 */ /* 0x000fe20000000800 */
[----:B------:R-:W-:Y:S01]  /*a0aa0*/  IMAD.WIDE R222, R222, 0x4, R2 ;  /* 0x00000004dede7825 */ /* 0x000fe200078e0202 */
[----:B------:R-:W-:Y:S01]  /*a0ab0*/  ULDC UR8, c[0x0][0x228] ;  /* 0x00008a0000087ab9 */ /* 0x000fe20000000800 */
[----:B------:R-:W-:Y:S01]  /*a0ac0*/  ISETP.LT.AND P4, PT, R215, UR4, !P1 ;  /* 0x00000004d7007c0c */ /* 0x000fe2000cf81270 */
[----:B------:R-:W-:Y:S01]  /*a0ad0*/  ULDC UR10, c[0x0][0x228] ;  /* 0x00008a00000a7ab9 */ /* 0x000fe20000000800 */
[C---:B------:R-:W-:Y:S01]  /*a0ae0*/  IMAD.WIDE R226, R0.reuse, 0x4, R244 ;  /* 0x0000000400e27825 */ /* 0x040fe200078e02f4 */
[----:B------:R-:W-:Y:S01]  /*a0af0*/  ULDC UR4, c[0x0][0x248] ;  /* 0x0000920000047ab9 */ /* 0x000fe20000000800 */
[----:B-1----:R-:W2:Y:S02]  /*a0b00*/  LDL.LU R246, [R1+0x244] ;  /* 0x0002440001f67983 */ /* 0x002ea40000300800 */
[----:B------:R-:W-:Y:S01]  /*a0b10*/  VIADD R236, R0, UR4 ;  /* 0x0000000400ec7c36 */ /* 0x000fe20008000000 */
[----:B------:R-:W-:Y:S01]  /*a0b20*/  IADD3 R237, R252, 0x1c, RZ ;  /* 0x0000001cfced7810 */ /* 0x000fe20007ffe0ff */
[----:B------:R-:W-:Y:S01]  /*a0b30*/  IMAD.WIDE R224, R0, 0x4, R2 ;  /* 0x0000000400e07825 */ /* 0x000fe200078e0202 */
[----:B------:R-:W-:Y:S01]  /*a0b40*/  ULDC UR4, c[0x0][0x228] ;  /* 0x00008a0000047ab9 */ /* 0x000fe20000000800 */
[----:B---3--:R1:W-:Y:S01]  /*a0b50*/  @P5 STG.E desc[UR14][R220.64], R247 ;  /* 0x000000f7dc005986 */ /* 0x0083e2000c10190e */
        /* <DEDUP_REMOVED lines=8> */
[----:B-1----:R-:W4:Y:S04]  /*a0be0*/  LDL.LU R247, [R1+0x234] ;  /* 0x0002340001f77983 */ /* 0x002f280000300800 */
[----:B---3--:R-:W3:Y:S04]  /*a0bf0*/  LDL.LU R248, [R1+0x204] ;  /* 0x0002040001f87983 */ /* 0x008ee80000300800 */
[----:B--2---:R-:W2:Y:S01]  /*a0c00*/  LDL.LU R249, [R1+0x1e4] ;  /* 0x0001e40001f97983 */ /* 0x004ea20000300800 */
[----:B------:R-:W-:-:S04]  /*a0c10*/  IMAD.WIDE R222, R0, 0x4, R242 ;  /* 0x0000000400de7825 */ /* 0x000fc800078e02f2 */
[----:B------:R-:W-:-:S04]  /*a0c20*/  IMAD.WIDE R220, R0, 0x4, R240 ;  /* 0x0000000400dc7825 */ /* 0x000fc800078e02f0 */
[----:B------:R-:W-:Y:S01]  /*a0c30*/  IMAD.WIDE R226, R236, 0x4, R244 ;  /* 0x00000004ece27825 */ /* 0x000fe200078e02f4 */
[----:B------:R1:W-:Y:S04]  /*a0c40*/  @P4 STG.E desc[UR14][R222.64], R238 ;  /* 0x000000eede004986 */ /* 0x0003e8000c10190e */
[----:B------:R1:W-:Y:S04]  /*a0c50*/  @P5 STG.E desc[UR14][R220.64], R239 ;  /* 0x000000efdc005986 */ /* 0x0003e8000c10190e */
[----:B------:R1:W-:Y:S04]  /*a0c60*/  @P3 STG.E desc[UR14][R224.64], R250 ;  /* 0x000000fae0003986 */ /* 0x0003e8000c10190e */
[----:B-1----:R-:W2:Y:S04]  /*a0c70*/  LDL.LU R238, [R1+0x1f4] ;  /* 0x0001f40001ee7983 */ /* 0x002ea80000300800 */
[----:B------:R-:W2:Y:S04]  /*a0c80*/  LDL.LU R239, [R1+0x1c4] ;  /* 0x0001c40001ef7983 */ /* 0x000ea80000300800 */
[----:B------:R-:W2:Y:S04]  /*a0c90*/  LDL.LU R250, [R1+0x34] ;  /* 0x0000340001fa7983 */ /* 0x000ea80000300800 */
[----:B------:R1:W-:Y:S04]  /*a0ca0*/  @P6 STG.E desc[UR14][R226.64], R251 ;  /* 0x000000fbe2006986 */ /* 0x0003e8000c10190e */
[----:B-1----:R-:W2:Y:S01]  /*a0cb0*/  LDL.LU R251, [R1+0x228] ;  /* 0x0002280001fb7983 */ /* 0x002ea20000300800 */
        /* <DEDUP_REMOVED lines=13> */
[----:B------:R-:W-:-:S03]  /*a0d90*/  ISETP.GE.AND P2, PT, R237, UR6, PT ;  /* 0x00000006ed007c0c */ /* 0x000fc6000bf46270 */
[----:B------:R-:W-:Y:S01]  /*a0da0*/  IMAD.WIDE R224, R236, 0x4, R2 ;  /* 0x00000004ece07825 */ /* 0x000fe200078e0202 */
[----:B------:R1:W-:Y:S01]  /*a0db0*/  @P4 STG.E desc[UR14][R222.64], R246 ;  /* 0x000000f6de004986 */ /* 0x0003e2000c10190e */
[----:B------:R-:W-:Y:S01]  /*a0dc0*/  ULDC UR6, c[0x0][0x228] ;  /* 0x00008a0000067ab9 */ /* 0x000fe20000000800 */
[----:B------:R-:W-:Y:S01]  /*a0dd0*/  ULDC UR8, c[0x0][0x228] ;  /* 0x00008a0000087ab9 */ /* 0x000fe20000000800 */
[C---:B------:R-:W-:Y:S01]  /*a0de0*/  IMAD.WIDE R226, R0.reuse, 0x4, R244 ;  /* 0x0000000400e27825 */ /* 0x040fe200078e02f4 */
[----:B------:R-:W-:Y:S01]  /*a0df0*/  ISETP.LT.AND P4, PT, R215, UR4, !P0 ;  /* 0x00000004d7007c0c */ /* 0x000fe2000c781270 */
[----:B------:R-:W-:Y:S01]  /*a0e00*/  ULDC UR10, c[0x0][0x228] ;  /* 0x00008a00000a7ab9 */ /* 0x000fe20000000800 */
[----:B------:R-:W-:Y:S01]  /*a0e10*/  ULDC UR4, c[0x0][0x248] ;  /* 0x0000920000047ab9 */ /* 0x000fe20000000800 */
[----:B-1----:R-:W2:Y:S01]  /*a0e20*/  LDL.LU R246, [R1+0x248] ;  /* 0x0002480001f67983 */ /* 0x002ea20000300800 */
[----:B------:R-:W-:Y:S01]  /*a0e30*/  VIADD R236, R0, UR4 ;  /* 0x0000000400ec7c36 */ /* 0x000fe20008000000 */
[----:B------:R-:W-:Y:S01]  /*a0e40*/  IADD3 R237, R252, 0x1e, RZ ;  /* 0x0000001efced7810 */ /* 0x000fe20007ffe0ff */
[----:B------:R-:W-:Y:S01]  /*a0e50*/  IMAD.WIDE R222, R0, 0x4, R242 ;  /* 0x0000000400de7825 */ /* 0x000fe200078e02f2 */
[----:B------:R-:W-:Y:S01]  /*a0e60*/  ULDC UR4, c[0x0][0x228] ;  /* 0x00008a0000047ab9 */ /* 0x000fe20000000800 */
[----:B----4-:R1:W-:Y:S01]  /*a0e70*/  @P5 STG.E desc[UR14][R220.64], R247 ;  /* 0x000000f7dc005986 */ /* 0x0103e2000c10190e */
[----:B------:R-:W-:Y:S01]  /*a0e80*/  ISETP.LT.AND P5, PT, R207, UR6, !P0 ;  /* 0x00000006cf007c0c */ /* 0x000fe2000c7a1270 */
[----:B------:R-:W-:-:S02]  /*a0e90*/  ULDC UR6, c[0x0][0x22c] ;  /* 0x00008b0000067ab9 */ /* 0x000fc40000000800 */
[----:B---3--:R3:W-:Y:S01]  /*a0ea0*/  @P3 STG.E desc[UR14][R224.64], R248 ;  /* 0x000000f8e0003986 */ /* 0x0087e2000c10190e */
        /* <DEDUP_REMOVED lines=31> */
[C---:B------:R-:W-:Y:S01]  /*a10a0*/  IMAD.WIDE R220, R236.reuse, 0x4, R240 ;  /* 0x00000004ecdc7825 */ /* 0x040fe200078e02f0 */
[----:B------:R-:W-:Y:S01]  /*a10b0*/  ISETP.GE.AND P1, PT, R237, UR6, PT ;  /* 0x00000006ed007c0c */ /* 0x000fe2000bf26270 */
[----:B------:R-:W-:Y:S01]  /*a10c0*/  ULDC UR6, c[0x0][0x228] ;  /* 0x00008a0000067ab9 */ /* 0x000fe20000000800 */
[----:B------:R-:W-:Y:S01]  /*a10d0*/  ULDC UR8, c[0x0][0x228] ;  /* 0x00008a0000087ab9 */ /* 0x000fe20000000800 */
[----:B------:R-:W-:Y:S01]  /*a10e0*/  IMAD.WIDE R224, R236, 0x4, R2 ;  /* 0x00000004ece07825 */ /* 0x000fe200078e0202 */
[----:B------:R1:W-:Y:S01]  /*a10f0*/  @P4 STG.E desc[UR14][R222.64], R246 ;  /* 0x000000f6de004986 */ /* 0x0003e2000c10190e */
        /* <DEDUP_REMOVED lines=874> */
[----:B------:R-:W-:Y:S04]  /*a47a0*/  @P4 STG.E desc[UR14][R220.64], R238 ;  /* 0x000000eedc004986 */ /* 0x000fe8000c10190e */
[----:B------:R1:W-:Y:S04]  /*a47b0*/  @P5 STG.E desc[UR14][R222.64], R239 ;  /* 0x000000efde005986 */ /* 0x0003e8000c10190e */
[----:B------:R1:W-:Y:S04]  /*a47c0*/  @P3 STG.E desc[UR14][R224.64], R250 ;  /* 0x000000fae0003986 */ /* 0x0003e8000c10190e */
[----:B-1----:R-:W2:Y:S04]  /*a47d0*/  LDL.LU R239, [R1+0x400] ;  /* 0x0004000001ef7983 */ /* 0x002ea80000300800 */
        /* <DEDUP_REMOVED lines=21> */
[----:B------:R-:W-:-:S02]  /*a4930*/  ULDC UR10, c[0x0][0x228] ;  /* 0x00008a00000a7ab9 */ /* 0x000fc40000000800 */
[C---:B------:R-:W-:Y:S01]  /*a4940*/  IMAD.WIDE R226, R0.reuse, 0x4, R244 ;  /* 0x0000000400e27825 */ /* 0x040fe200078e02f4 */
[----:B------:R-:W-:Y:S01]  /*a4950*/  ISETP.LT.AND P4, PT, R215, UR4, !P2 ;  /* 0x00000004d7007c0c */ /* 0x000fe2000d781270 */
        /* <DEDUP_REMOVED lines=23> */
[----:B------:R-:W-:Y:S04]  /*a4ad0*/  @P3 STG.E desc[UR14][R224.64], R16 ;  /* 0x00000010e0003986 */ /* 0x000fe8000c10190e */
        /* <DEDUP_REMOVED lines=27> */
[C---:B------:R-:W-:Y:S01]  /*a4c90*/  VIADD R16, R0.reuse, UR4 ;  /* 0x0000000400107c36 */ /* 0x040fe20008000000 */
[----:B------:R-:W-:Y:S01]  /*a4ca0*/  ULDC UR4, c[0x0][0x228] ;  /* 0x00008a0000047ab9 */ /* 0x000fe20000000800 */
[----:B------:R-:W-:-:S04]  /*a4cb0*/  IMAD.WIDE R222, R0, 0x4, R242 ;  /* 0x0000000400de7825 */ /* 0x000fc800078e02f2 */
[----:B------:R-:W-:Y:S01]  /*a4cc0*/  IMAD.WIDE R226, R16, 0x4, R244 ;  /* 0x0000000410e27825 */ /* 0x000fe200078e02f4 */
[----:B----4-:R1:W-:Y:S01]  /*a4cd0*/  @P5 STG.E desc[UR14][R220.64], R247 ;  /* 0x000000f7dc005986 */ /* 0x0103e2000c10190e */
[----:B------:R-:W-:Y:S01]  /*a4ce0*/  ISETP.LT.AND P5, PT, R207, UR6, !P1 ;  /* 0x00000006cf007c0c */ /* 0x000fe2000cfa1270 */
[----:B------:R-:W-:Y:S02]  /*a4cf0*/  ULDC UR6, c[0x0][0x22c] ;  /* 0x00008b0000067ab9 */ /* 0x000fe40000000800 */
[----:B---3--:R3:W-:Y:S01]  /*a4d00*/  @P3 STG.E desc[UR14][R236.64], R248 ;  /* 0x000000f8ec003986 */ /* 0x0087e2000c10190e */
[----:B------:R-:W-:Y:S01]  /*a4d10*/  ISETP.LT.AND P3, PT, R231, UR8, !P1 ;  /* 0x00000008e7007c0c */ /* 0x000fe2000cf61270 */
[----:B------:R-:W-:Y:S02]  /*a4d20*/  ULDC UR8, c[0x0][0x228] ;  /* 0x00008a0000087ab9 */ /* 0x000fe40000000800 */
[----:B--2---:R2:W-:Y:S01]  /*a4d30*/  @P6 STG.E desc[UR14][R224.64], R249 ;  /* 0x000000f9e0006986 */ /* 0x0045e2000c10190e */
[----:B------:R-:W-:Y:S01]  /*a4d40*/  ISETP.LT.AND P6, PT, R219, UR10, !P2 ;  /* 0x0000000adb007c0c */ /* 0x000fe2000d7c1270 */
[----:B------:R-:W-:-:S02]  /*a4d50*/  ULDC UR10, c[0x0][0x228] ;  /* 0x00008a00000a7ab9 */ /* 0x000fc40000000800 */
[----:B-1----:R-:W4:Y:S04]  /*a4d60*/  LDL.LU R247, [R1+0x588] ;  /* 0x0005880001f77983 */ /* 0x002f280000300800 */
[----:B---3--:R-:W3:Y:S04]  /*a4d70*/  LDL.LU R248, [R1+0x568] ;  /* 0x0005680001f87983 */ /* 0x008ee80000300800 */
[----:B--2---:R-:W2:Y:S01]  /*a4d80*/  LDL.LU R249, [R1+0x558] ;  /* 0x0005580001f97983 */ /* 0x004ea20000300800 */
        /* <DEDUP_REMOVED lines=9> */
[----:B------:R-:W-:-:S02]  /*a4e20*/  IADD3 R236, R252, 0x46, RZ ;  /* 0x00000046fcec7810 */ /* 0x000fc40007ffe0ff */
[----:B------:R-:W-:Y:S01]  /*a4e30*/  ISETP.LT.AND P4, PT, R215, UR4, !P2 ;  /* 0x00000004d7007c0c */ /* 0x000fe2000d781270 */
[----:B------:R-:W-:Y:S01]  /*a4e40*/  ULDC UR4, c[0x0][0x248] ;  /* 0x0000920000047ab9 */ /* 0x000fe20000000800 */
[----:B------:R-:W-:Y:S01]  /*a4e50*/  ISETP.GE.AND P1, PT, R236, UR6, PT ;  /* 0x00000006ec007c0c */ /* 0x000fe2000bf26270 */
[----:B------:R-:W-:Y:S01]  /*a4e60*/  ULDC UR6, c[0x0][0x228] ;  /* 0x00008a0000067ab9 */ /* 0x000fe20000000800 */
[----:B------:R-:W-:Y:S02]  /*a4e70*/  ISETP.LT.AND P3, PT, R231, UR8, !P2 ;  /* 0x00000008e7007c0c */ /* 0x000fe4000d761270 */
[----:B------:R-:W-:Y:S01]  /*a4e80*/  ISETP.LT.AND P6, PT, R219, UR10, !P0 ;  /* 0x0000000adb007c0c */ /* 0x000fe2000c7c1270 */
[C---:B------:R-:W-:Y:S01]  /*a4e90*/  VIADD R0, R16.reuse, UR4 ;  /* 0x0000000410007c36 */ /* 0x040fe20008000000 */
[----:B------:R-:W-:Y:S01]  /*a4ea0*/  ISETP.LT.AND P5, PT, R207, UR6, !P2 ;  /* 0x00000006cf007c0c */ /* 0x000fe2000d7a1270 */
[----:B------:R-:W-:Y:S01]  /*a4eb0*/  IMAD.WIDE R222, R16, 0x4, R242 ;  /* 0x0000000410de7825 */ /* 0x000fe200078e02f2 */
[----:B------:R-:W-:Y:S01]  /*a4ec0*/  IADD3 R226, R252, 0x47, RZ ;  /* 0x00000047fce27810 */ /* 0x000fe20007ffe0ff */
[----:B------:R-:W-:Y:S01]  /*a4ed0*/  ULDC UR6, c[0x0][0x22c] ;  /* 0x00008b0000067ab9 */ /* 0x000fe20000000800 */
[----:B------:R-:W-:Y:S01]  /*a4ee0*/  ULDC UR4, c[0x0][0x228] ;  /* 0x00008a0000047ab9 */ /* 0x000fe20000000800 */
        /* <DEDUP_REMOVED lines=9> */
[----:B------:R-:W-:Y:S02]  /*a4f80*/  ULDC UR4, c[0x0][0x248] ;  /* 0x0000920000047ab9 */ /* 0x000fe40000000800 */
[----:B------:R-:W-:Y:S01]  /*a4f90*/  VIADD R226, R0, UR4 ;  /* 0x0000000400e27c36 */ /* 0x000fe20008000000 */
[----:B------:R-:W-:Y:S01]  /*a4fa0*/  IADD3 R227, R252, 0x48, RZ ;  /* 0x00000048fce37810 */ /* 0x000fe20007ffe0ff */
[----:B------:R-:W-:Y:S01]  /*a4fb0*/  ULDC UR4, c[0x0][0x228] ;  /* 0x00008a0000047ab9 */ /* 0x000fe20000000800 */
        /* <DEDUP_REMOVED lines=12> */
[----:B---3--:R-:W3:Y:S01]  /*a5080*/  LDL.LU R248, [R1+0x56c] ;  /* 0x00056c0001f87983 */ /* 0x008ee20000300800 */
[----:B------:R-:W-:-:S03]  /*a5090*/  IMAD.WIDE R220, R0, 0x4, R242 ;  /* 0x0000000400dc7825 */ /* 0x000fc600078e02f2 */
[----:B--2---:R-:W2:Y:S01]  /*a50a0*/  LDL.LU R249, [R1+0x55c] ;  /* 0x00055c0001f97983 */ /* 0x004ea20000300800 */
[----:B------:R-:W-:-:S04]  /*a50b0*/  IMAD.WIDE R16, R0, 0x4, R240 ;  /* 0x0000000400107825 */ /* 0x000fc800078e02f0 */
[C---:B------:R-:W-:Y:S01]  /*a50c0*/  IMAD.WIDE R224, R226.reuse, 0x4, R244 ;  /* 0x00000004e2e07825 */ /* 0x040fe200078e02f4 */
[----:B------:R-:W-:Y:S04]  /*a50d0*/  @P4 STG.E desc[UR14][R220.64], R239 ;  /* 0x000000efdc004986 */ /* 0x000fe8000c10190e */
[----:B------:R1:W-:Y:S04]  /*a50e0*/  @P5 STG.E desc[UR14][R16.64], R250 ;  /* 0x000000fa10005986 */ /* 0x0003e8000c10190e */
[----:B------:R-:W-:Y:S04]  /*a50f0*/  @P3 STG.E desc[UR14][R222.64], R18 ;  /* 0x00000012de003986 */ /* 0x000fe8000c10190e */
[----:B-1----:R-:W2:Y:S04]  /*a5100*/  LDL.LU R250, [R1+0x40c] ;  /* 0x00040c0001fa7983 */ /* 0x002ea80000300800 */
[----:B------:R1:W-:Y:S04]  /*a5110*/  @P6 STG.E desc[UR14][R224.64], R251 ;  /* 0x000000fbe0006986 */ /* 0x0003e8000c10190e */
[----:B-1----:R-:W2:Y:S01]  /*a5120*/  LDL.LU R251, [R1+0x2ac] ;  /* 0x0002ac0001fb7983 */ /* 0x002ea20000300800 */
[----:B------:R-:W-:Y:S01]  /*a5130*/  ISETP.GE.AND P0, PT, R227, UR6, PT ;  /* 0x00000006e3007c0c */ /* 0x000fe2000bf06270 */
[----:B------:R-:W-:Y:S01]  /*a5140*/  ULDC UR6, c[0x0][0x228] ;  /* 0x00008a0000067ab9 */ /* 0x000fe20000000800 */
[----:B------:R-:W-:Y:S01]  /*a5150*/  ISETP.LT.AND P4, PT, R215, UR4, !P1 ;  /* 0x00000004d7007c0c */ /* 0x000fe2000cf81270 */
[C---:B------:R-:W-:Y:S01]  /*a5160*/  IMAD.WIDE R16, R226.reuse, 0x4, R242 ;  /* 0x00000004e2107825 */ /* 0x040fe200078e02f2 */
[----:B------:R-:W-:Y:S01]  /*a5170*/  ISETP.LT.AND P5, PT, R207, UR6, !P1 ;  /* 0x00000006cf007c0c */ /* 0x000fe2000cfa1270 */
[----:B------:R-:W-:Y:S01]  /*a5180*/  ULDC UR4, c[0x0][0x248] ;  /* 0x0000920000047ab9 */ /* 0x000fe20000000800 */
[----:B------:R-:W-:Y:S01]  /*a5190*/  ISETP.LT.AND P3, PT, R231, UR8, !P1 ;  /* 0x00000008e7007c0c */ /* 0x000fe2000cf61270 */
[----:B------:R-:W-:Y:S01]  /*a51a0*/  IMAD.WIDE R220, R226, 0x4, R240 ;  /* 0x00000004e2dc7825 */ /* 0x000fe200078e02f0 */
[----:B------:R-:W-:Y:S01]  /*a51b0*/  ISETP.LT.AND P6, PT, R219, UR10, !P2 ;  /* 0x0000000adb007c0c */ /* 0x000fe2000d7c1270 */
[----:B------:R-:W-:Y:S01]  /*a51c0*/  ULDC UR6, c[0x0][0x22c] ;  /* 0x00008b0000067ab9 */ /* 0x000fe20000000800 */
[----:B------:R-:W-:Y:S01]  /*a51d0*/  IADD3 R18, R252, 0x49, RZ ;  /* 0x00000049fc127810 */ /* 0x000fe20007ffe0ff */
[----:B------:R-:W-:Y:S01]  /*a51e0*/  IMAD.WIDE R222, R226, 0x4, R2 ;  /* 0x00000004e2de7825 */ /* 0x000fe200078e0202 */
[----:B------:R-:W-:Y:S01]  /*a51f0*/  ULDC UR8, c[0x0][0x228] ;  /* 0x00008a0000087ab9 */ /* 0x000fe20000000800 */
[----:B------:R-:W-:Y:S01]  /*a5200*/  ULDC UR10, c[0x0][0x228] ;  /* 0x00008a00000a7ab9 */ /* 0x000fe20000000800 */
[----:B------:R-:W-:Y:S01]  /*a5210*/  ISETP.GE.AND P1, PT, R18, UR6, PT ;  /* 0x0000000612007c0c */ /* 0x000fe2000bf26270 */
[----:B------:R-:W-:Y:S01]  /*a5220*/  VIADD R0, R226, UR4 ;  /* 0x00000004e2007c36 */ /* 0x000fe20008000000 */
[----:B------:R-:W-:Y:S01]  /*a5230*/  ULDC UR4, c[0x0][0x228] ;  /* 0x00008a0000047ab9 */ /* 0x000fe20000000800 */
[----:B------:R-:W-:Y:S01]  /*a5240*/  ULDC UR6, c[0x0][0x228] ;  /* 0x00008a0000067ab9 */ /* 0x000fe20000000800 */
[----:B------:R1:W-:Y:S01]  /*a5250*/  @P4 STG.E desc[UR14][R16.64], R246 ;  /* 0x000000f610004986 */ /* 0x0003e2000c10190e */
[----:B------:R-:W-:Y:S01]  /*a5260*/  ISETP.LT.AND P4, PT, R215, UR4, !P2 ;  /* 0x00000004d7007c0c */ /* 0x000fe2000d781270 */
[----:B------:R-:W-:Y:S01]  /*a5270*/  IMAD.WIDE R224, R0, 0x4, R244 ;  /* 0x0000000400e07825 */ /* 0x000fe200078e02f4 */
[----:B------:R-:W-:Y:S01]  /*a5280*/  IADD3 R18, R252, 0x4a, RZ ;  /* 0x0000004afc127810 */ /* 0x000fe20007ffe0ff */
[----:B------:R-:W-:-:S02]  /*a5290*/  ULDC UR4, c[0x0][0x248] ;  /* 0x0000920000047ab9 */ /* 0x000fc40000000800 */
[C---:B------:R-:W-:Y:S01]  /*a52a0*/  VIADD R227, R0.reuse, UR4 ;  /* 0x0000000400e37c36 */ /* 0x040fe20008000000 */
[----:B------:R-:W-:Y:S01]  /*a52b0*/  ULDC UR4, c[0x0][0x228] ;  /* 0x00008a0000047ab9 */ /* 0x000fe20000000800 */
[C---:B-1----:R-:W-:Y:S01]  /*a52c0*/  IMAD.WIDE R16, R0.reuse, 0x4, R242 ;  /* 0x0000000400107825 */ /* 0x042fe200078e02f2 */
        /* <DEDUP_REMOVED lines=8> */
[----:B------:R-:W-:Y:S01]  /*a5350*/  ULDC UR10, c[0x0][0x228] ;  /* 0x00008a00000a7ab9 */ /* 0x000fe20000000800 */
[----:B-1----:R-:W-:Y:S01]  /*a5360*/  IMAD.WIDE R220, R0, 0x4, R240 ;  /* 0x0000000400dc7825 */ /* 0x002fe200078e02f0 */
[----:B------:R-:W-:Y:S01]  /*a5370*/  ISETP.GE.AND P2, PT, R18, UR6, PT ;  /* 0x0000000612007c0c */ /* 0x000fe2000bf46270 */
[----:B------:R-:W-:-:S02]  /*a5380*/  ULDC UR6, c[0x0][0x228] ;  /* 0x00008a0000067ab9 */ /* 0x000fc40000000800 */
[----:B---3--:R-:W-:-:S04]  /*a5390*/  IMAD.WIDE R222, R0, 0x4, R2 ;  /* 0x0000000400de7825 */ /* 0x008fc800078e0202 */
[----:B--2---:R-:W-:Y:S01]  /*a53a0*/  IMAD.WIDE R224, R227, 0x4, R244 ;  /* 0x00000004e3e07825 */ /* 0x004fe200078e02f4 */
[----:B------:R-:W-:Y:S01]  /*a53b0*/  IADD3 R0, R252, 0x4b, RZ ;  /* 0x0000004bfc007810 */ /* 0x000fe20007ffe0ff */
[----:B------:R1:W-:Y:S01]  /*a53c0*/  @P4 STG.E desc[UR14][R16.64], R250 ;  /* 0x000000fa10004986 */ /* 0x0003e2000c10190e */
[----:B------:R-:W-:Y:S01]  /*a53d0*/  ISETP.LT.AND P4, PT, R215, UR4, !P0 ;  /* 0x00000004d7007c0c */ /* 0x000fe2000c781270 */
[----:B------:R-:W-:Y:S02]  /*a53e0*/  ULDC UR4, c[0x0][0x248] ;  /* 0x0000920000047ab9 */ /* 0x000fe40000000800 */
[----:B------:R2:W-:Y:S01]  /*a53f0*/  @P5 STG.E desc[UR14][R220.64], R251 ;  /* 0x000000fbdc005986 */ /* 0x0005e2000c10190e */
[----:B------:R-:W-:Y:S01]  /*a5400*/  ISETP.LT.AND P5, PT, R207, UR6, !P0 ;  /* 0x00000006cf007c0c */ /* 0x000fe2000c7a1270 */
[----:B-1----:R-:W-:Y:S01]  /*a5410*/  IMAD.WIDE R16, R227, 0x4, R242 ;  /* 0x00000004e3107825 */ /* 0x002fe200078e02f2 */
[----:B------:R-:W-:Y:S01]  /*a5420*/  ULDC UR6, c[0x0][0x22c] ;  /* 0x00008b0000067ab9 */ /* 0x000fe20000000800 */
[----:B------:R1:W-:Y:S01]  /*a5430*/  @P3 STG.E desc[UR14][R222.64], R19 ;  /* 0x00000013de003986 */ /* 0x0003e2000c10190e */
[----:B------:R-:W-:Y:S01]  /*a5440*/  ISETP.LT.AND P3, PT, R231, UR8, !P0 ;  /* 0x00000008e7007c0c */ /* 0x000fe2000c761270 */
[----:B------:R-:W-:-:S02]  /*a5450*/  ULDC UR8, c[0x0][0x228] ;  /* 0x00008a0000087ab9 */ /* 0x000fc40000000800 */
[----:B------:R3:W-:Y:S01]  /*a5460*/  @P6 STG.E desc[UR14][R224.64], R12 ;  /* 0x0000000ce0006986 */ /* 0x0007e2000c10190e */
[----:B------:R-:W-:Y:S01]  /*a5470*/  ISETP.LT.AND P6, PT, R219, UR10, !P1 ;  /* 0x0000000adb007c0c */ /* 0x000fe2000cfc1270 */
[----:B------:R-:W-:Y:S01]  /*a5480*/  ULDC UR10, c[0x0][0x228] ;  /* 0x00008a00000a7ab9 */ /* 0x000fe20000000800 */
[----:B--2---:R-:W-:Y:S01]  /*a5490*/  IMAD.WIDE R220, R227, 0x4, R2 ;  /* 0x00000004e3dc7825 */ /* 0x004fe200078e0202 */
[----:B------:R-:W-:-:S03]  /*a54a0*/  ISETP.GE.AND P0, PT, R0, UR6, PT ;  /* 0x0000000600007c0c */ /* 0x000fc6000bf06270 */
[C---:B-1----:R-:W-:Y:S01]  /*a54b0*/  IMAD.WIDE R18, R227.reuse, 0x4, R240 ;  /* 0x00000004e3127825 */ /* 0x042fe200078e02f0 */
[----:B------:R1:W-:Y:S01]  /*a54c0*/  @P4 STG.E desc[UR14][R16.64], R8 ;  /* 0x0000000810004986 */ /* 0x0003e2000c10190e */
[----:B------:R-:W-:Y:S02]  /*a54d0*/  ULDC UR6, c[0x0][0x228] ;  /* 0x00008a0000067ab9 */ /* 0x000fe40000000800 */
[----:B---3--:R-:W-:Y:S01]  /*a54e0*/  VIADD R225, R227, UR4 ;  /* 0x00000004e3e17c36 */ /* 0x008fe20008000000 */
[----:B------:R-:W-:Y:S01]  /*a54f0*/  ULDC UR4, c[0x0][0x228] ;  /* 0x00008a0000047ab9 */ /* 0x000fe20000000800 */
[----:B------:R2:W-:Y:S01]  /*a5500*/  @P5 STG.E desc[UR14][R18.64], R4 ;  /* 0x0000000412005986 */ /* 0x0005e2000c10190e */
[----:B------:R-:W-:Y:S01]  /*a5510*/  ISETP.LT.AND P4, PT, R215, UR4, !P1 ;  /* 0x00000004d7007c0c */ /* 0x000fe2000cf81270 */
[----:B------:R-:W-:Y:S01]  /*a5520*/  IMAD.WIDE R222, R225, 0x4, R244 ;  /* 0x00000004e1de7825 */ /* 0x000fe200078e02f4 */
[----:B------:R-:W-:Y:S01]  /*a5530*/  ISETP.LT.AND P5, PT, R207, UR6, !P1 ;  /* 0x00000006cf007c0c */ /* 0x000fe2000cfa1270 */
[----:B------:R3:W-:Y:S01]  /*a5540*/  @P3 STG.E desc[UR14][R220.64], R24 ;  /* 0x00000018dc003986 */ /* 0x0007e2000c10190e */
[----:B------:R-:W-:Y:S01]  /*a5550*/  ISETP.LT.AND P3, PT, R231, UR8, !P1 ;  /* 0x00000008e7007c0c */ /* 0x000fe2000cf61270 */
[----:B------:R-:W-:Y:S01]  /*a5560*/  ULDC UR4, c[0x0][0x248] ;  /* 0x0000920000047ab9 */ /* 0x000fe20000000800 */
[----:B------:R-:W-:Y:S01]  /*a5570*/  IADD3 R0, R252, 0x4c, RZ ;  /* 0x0000004cfc007810 */ /* 0x000fe20007ffe0ff */
[----:B------:R4:W-:Y:S01]  /*a5580*/  @P6 STG.E desc[UR14][R222.64], R20 ;  /* 0x00000014de006986 */ /* 0x0009e2000c10190e */
[----:B------:R-:W-:Y:S01]  /*a5590*/  ISETP.LT.AND P6, PT, R219, UR10, !P2 ;  /* 0x0000000adb007c0c */ /* 0x000fe2000d7c1270 */
[----:B-1----:R-:W-:Y:S01]  /*a55a0*/  IMAD.WIDE R16, R225, 0x4, R242 ;  /* 0x00000004e1107825 */ /* 0x002fe200078e02f2 */
[----:B------:R-:W-:Y:S01]  /*a55b0*/  ULDC UR6, c[0x0][0x22c] ;  /* 0x00008b0000067ab9 */ /* 0x000fe20000000800 */
[----:B------:R-:W-:-:S02]  /*a55c0*/  ULDC UR8, c[0x0][0x228] ;  /* 0x00008a0000087ab9 */ /* 0x000fc40000000800 */
[----:B--2---:R-:W-:Y:S01]  /*a55d0*/  IMAD.WIDE R18, R225, 0x4, R240 ;  /* 0x00000004e1127825 */ /* 0x004fe200078e02f0 */
[----:B------:R-:W-:-:S03]  /*a55e0*/  ISETP.GE.AND P1, PT, R0, UR6, PT ;  /* 0x0000000600007c0c */ /* 0x000fc6000bf26270 */
[C---:B---3--:R-:W-:Y:S01]  /*a55f0*/  IMAD.WIDE R220, R225.reuse, 0x4, R2 ;  /* 0x00000004e1dc7825 */ /* 0x048fe200078e0202 */
[----:B------:R1:W-:Y:S01]  /*a5600*/  @P4 STG.E desc[UR14][R16.64], R28 ;  /* 0x0000001c10004986 */ /* 0x0003e2000c10190e */
[----:B------:R-:W-:Y:S01]  /*a5610*/  ULDC UR6, c[0x0][0x228] ;  /* 0x00008a0000067ab9 */ /* 0x000fe20000000800 */
[----:B------:R-:W-:Y:S01]  /*a5620*/  ULDC UR10, c[0x0][0x228] ;  /* 0x00008a00000a7ab9 */ /* 0x000fe20000000800 */
[----:B------:R-:W-:Y:S01]  /*a5630*/  VIADD R227, R225, UR4 ;  /* 0x00000004e1e37c36 */ /* 0x000fe20008000000 */
[----:B------:R-:W-:Y:S01]  /*a5640*/  ULDC UR4, c[0x0][0x228] ;  /* 0x00008a0000047ab9 */ /* 0x000fe20000000800 */
[----:B------:R2:W-:Y:S01]  /*a5650*/  @P5 STG.E desc[UR14][R18.64], R44 ;  /* 0x0000002c12005986 */ /* 0x0005e2000c10190e */
[----:B------:R-:W-:Y:S01]  /*a5660*/  ISETP.LT.AND P4, PT, R215, UR4, !P2 ;  /* 0x00000004d7007c0c */ /* 0x000fe2000d781270 */
[----:B----4-:R-:W-:Y:S01]  /*a5670*/  IMAD.WIDE R222, R227, 0x4, R244 ;  /* 0x00000004e3de7825 */ /* 0x010fe200078e02f4 */
[----:B------:R-:W-:Y:S01]  /*a5680*/  ISETP.LT.AND P5, PT, R207, UR6, !P2 ;  /* 0x00000006cf007c0c */ /* 0x000fe2000d7a1270 */
[----:B------:R-:W-:Y:S01]  /*a5690*/  @P3 STG.E desc[UR14][R220.64], R48 ;  /* 0x00000030dc003986 */ /* 0x000fe2000c10190e */
        /* <DEDUP_REMOVED lines=8> */
[C---:B--2---:R-:W-:Y:S01]  /*a5720*/  IMAD.WIDE R18, R227.reuse, 0x4, R2 ;  /* 0x00000004e3127825 */ /* 0x044fe200078e0202 */
[----:B------:R-:W-:Y:S01]  /*a5730*/  ISETP.GE.AND P2, PT, R0, UR6, PT ;  /* 0x0000000600007c0c */ /* 0x000fe2000bf46270 */
[----:B------:R-:W-:Y:S01]  /*a5740*/  ULDC UR6, c[0x0][0x228] ;  /* 0x00008a0000067ab9 */ /* 0x000fe20000000800 */
[----:B------:R-:W-:Y:S01]  /*a5750*/  ULDC UR10, c[0x0][0x228] ;  /* 0x00008a00000a7ab9 */ /* 0x000fe20000000800 */
[----:B---3--:R-:W-:-:S04]  /*a5760*/  IMAD.WIDE R12, R227, 0x4, R242 ;  /* 0x00000004e30c7825 */ /* 0x008fc800078e02f2 */
[----:B------:R-:W-:Y:S01]  /*a5770*/  VIADD R223, R227, UR4 ;  /* 0x00000004e3df7c36 */ /* 0x000fe20008000000 */
[----:B------:R-:W-:Y:S01]  /*a5780*/  ULDC UR4, c[0x0][0x228] ;  /* 0x00008a0000047ab9 */ /* 0x000fe20000000800 */
[----:B------:R1:W-:Y:S01]  /*a5790*/  @P4 STG.E desc[UR14][R12.64], R9 ;  /* 0x000000090c004986 */ /* 0x0003e2000c10190e */
[----:B------:R-:W-:Y:S01]  /*a57a0*/  ISETP.LT.AND P4, PT, R215, UR4, !P0 ;  /* 0x00000004d7007c0c */ /* 0x000fe2000c781270 */
[----:B------:R-:W-:Y:S01]  /*a57b0*/  IMAD.WIDE R220, R223, 0x4, R244 ;  /* 0x00000004dfdc7825 */ /* 0x000fe200078e02f4 */
[----:B------:R-:W-:Y:S01]  /*a57c0*/  IADD3 R0, R252, 0x4e, RZ ;  /* 0x0000004efc007810 */ /* 0x000fe20007ffe0ff */
[----:B------:R2:W-:Y:S01]  /*a57d0*/  @P5 STG.E desc[UR14][R16.64], R5 ;  /* 0x0000000510005986 */ /* 0x0005e2000c10190e */
[----:B------:R-:W-:Y:S01]  /*a57e0*/  ISETP.LT.AND P5, PT, R207, UR6, !P0 ;  /* 0x00000006cf007c0c */ /* 0x000fe2000c7a1270 */
[----:B------:R-:W-:Y:S01]  /*a57f0*/  ULDC UR4, c[0x0][0x248] ;  /* 0x0000920000047ab9 */ /* 0x000fe20000000800 */
[----:B------:R-:W-:Y:S01]  /*a5800*/  ULDC UR6, c[0x0][0x22c] ;  /* 0x00008b0000067ab9 */ /* 0x000fe20000000800 */
[----:B------:R3:W-:Y:S01]  /*a5810*/  @P3 STG.E desc[UR14][R18.64], R25 ;  /* 0x0000001912003986 */ /* 0x0007e2000c10190e */
[----:B------:R-:W-:Y:S01]  /*a5820*/  ISETP.LT.AND P3, PT, R231, UR8, !P0 ;  /* 0x00000008e7007c0c */ /* 0x000fe2000c761270 */
[----:B------:R-:W-:-:S02]  /*a5830*/  ULDC UR8, c[0x0][0x228] ;  /* 0x00008a0000087ab9 */ /* 0x000fc40000000800 */
[----:B------:R-:W-:Y:S01]  /*a5840*/  @P6 STG.E desc[UR14][R220.64], R21 ;  /* 0x00000015dc006986 */ /* 0x000fe2000c10190e */
[----:B------:R-:W-:Y:S01]  /*a5850*/  ISETP.LT.AND P6, PT, R219, UR10, !P1 ;  /* 0x0000000adb007c0c */ /* 0x000fe2000cfc1270 */
[----:B-1----:R-:W-:-:S04]  /*a5860*/  IMAD.WIDE R8, R223, 0x4, R240 ;  /* 0x00000004df087825 */ /* 0x002fc800078e02f0 */
[C---:B--2---:R-:W-:Y:S01]  /*a5870*/  IMAD.WIDE R4, R223.reuse, 0x4, R242 ;  /* 0x00000004df047825 */ /* 0x044fe200078e02f2 */
[----:B------:R-:W-:Y:S01]  /*a5880*/  ISETP.GE.AND P0, PT, R0, UR6, PT ;  /* 0x0000000600007c0c */ /* 0x000fe2000bf06270 */
[----:B------:R-:W-:Y:S01]  /*a5890*/  ULDC UR6, c[0x0][0x228] ;  /* 0x00008a0000067ab9 */ /* 0x000fe20000000800 */
[----:B------:R-:W-:Y:S01]  /*a58a0*/  ULDC UR10, c[0x0][0x228] ;  /* 0x00008a00000a7ab9 */ /* 0x000fe20000000800 */
[C---:B------:R-:W-:Y:S01]  /*a58b0*/  IMAD.WIDE R12, R223.reuse, 0x4, R2 ;  /* 0x00000004df0c7825 */ /* 0x040fe200078e0202 */
[----:B------:R1:W-:Y:S03]  /*a58c0*/  @P4 STG.E desc[UR14][R4.64], R29 ;  /* 0x0000001d04004986 */ /* 0x0003e6000c10190e */
        /* <DEDUP_REMOVED lines=63> */
[----:B----4-:R-:W-:Y:S01]  /*a5cc0*/  VIADD R17, R19, UR4 ;  /* 0x0000000413117c36 */ /* 0x010fe20008000000 */
        /* <DEDUP_REMOVED lines=9> */
[----:B------:R-:W-:Y:S01]  /*a5d60*/  @P6 STG.E desc[UR14][R14.64], R23 ;  /* 0x000000170e006986 */ /* 0x000fe2000c10190e */
[----:B------:R-:W-:Y:S01]  /*a5d70*/  ISETP.LT.AND P6, PT, R219, UR10, !P2 ;  /* 0x0000000adb007c0c */ /* 0x000fe2000d7c1270 */
[----:B-1----:R-:W-:Y:S01]  /*a5d80*/  IMAD.WIDE R4, R17, 0x4, R242 ;  /* 0x0000000411047825 */ /* 0x002fe200078e02f2 */
[----:B------:R-:W-:Y:S01]  /*a5d90*/  ULDC UR6, c[0x0][0x22c] ;  /* 0x00008b0000067ab9 */ /* 0x000fe20000000800 */
[----:B------:R-:W-:-:S02]  /*a5da0*/  ULDC UR8, c[0x0][0x228] ;  /* 0x00008a0000087ab9 */ /* 0x000fc40000000800 */
[----:B--2---:R-:W-:Y:S01]  /*a5db0*/  IMAD.WIDE R6, R17, 0x4, R240 ;  /* 0x0000000411067825 */ /* 0x004fe200078e02f0 */
[----:B------:R-:W-:-:S03]  /*a5dc0*/  ISETP.GE.AND P1, PT, R0, UR6, PT ;  /* 0x0000000600007c0c */ /* 0x000fc6000bf26270 */
[C---:B------:R-:W-:Y:S01]  /*a5dd0*/  IMAD.WIDE R8, R17.reuse, 0x4, R2 ;  /* 0x0000000411087825 */ /* 0x040fe200078e0202 */
[----:B------:R1:W-:Y:S01]  /*a5de0*/  @P4 STG.E desc[UR14][R4.64], R31 ;  /* 0x0000001f04004986 */ /* 0x0003e2000c10190e */
[----:B------:R-:W-:Y:S01]  /*a5df0*/  ULDC UR6, c[0x0][0x228] ;  /* 0x00008a0000067ab9 */ /* 0x000fe20000000800 */
[----:B------:R-:W-:Y:S01]  /*a5e00*/  ULDC UR10, c[0x0][0x228] ;  /* 0x00008a00000a7ab9 */ /* 0x000fe20000000800 */
        /* <DEDUP_REMOVED lines=12> */
[C---:B-1----:R-:W-:Y:S01]  /*a5ed0*/  IMAD.WIDE R4, R13.reuse, 0x4, R242 ;  /* 0x000000040d047825 */ /* 0x042fe200078e02f2 */
[----:B------:R-:W-:Y:S01]  /*a5ee0*/  ULDC UR6, c[0x0][0x22c] ;  /* 0x00008b0000067ab9 */ /* 0x000fe20000000800 */
[----:B------:R-:W-:Y:S01]  /*a5ef0*/  ULDC UR8, c[0x0][0x228] ;  /* 0x00008a0000087ab9 */ /* 0x000fe20000000800 */
[----:B------:R-:W1:Y:S01]  /*a5f00*/  LDS.128 R20, [R203] ;  /* 0x00000000cb147984 */ /* 0x000e620000000c00 */
[----:B--2---:R-:W-:Y:S01]  /*a5f10*/  IMAD.WIDE R6, R13, 0x4, R240 ;  /* 0x000000040d067825 */ /* 0x004fe200078e02f0 */
[----:B------:R-:W-:Y:S01]  /*a5f20*/  ISETP.GE.AND P2, PT, R0, UR6, PT ;  /* 0x0000000600007c0c */ /* 0x000fe2000bf46270 */
[----:B------:R-:W-:-:S02]  /*a5f30*/  ULDC UR6, c[0x0][0x228] ;  /* 0x00008a0000067ab9 */ /* 0x000fc40000000800 */
[C---:B---3--:R-:W-:Y:S01]  /*a5f40*/  IMAD.WIDE R8, R13.reuse, 0x4, R2 ;  /* 0x000000040d087825 */ /* 0x048fe200078e0202 */
[----:B------:R2:W-:Y:S01]  /*a5f50*/  @P4 STG.E desc[UR14][R4.64], R36 ;  /* 0x0000002404004986 */ /* 0x0005e2000c10190e */
[----:B------:R-:W-:Y:S02]  /*a5f60*/  ULDC UR10, c[0x0][0x228] ;  /* 0x00008a00000a7ab9 */ /* 0x000fe40000000800 */
        /* <DEDUP_REMOVED lines=12> */
[C---:B--2---:R-:W-:Y:S01]  /*a6030*/  IMAD.WIDE R4, R15.reuse, 0x4, R242 ;  /* 0x000000040f047825 */ /* 0x044fe200078e02f2 */
[----:B------:R-:W-:Y:S01]  /*a6040*/  ULDC UR6, c[0x0][0x22c] ;  /* 0x00008b0000067ab9 */ /* 0x000fe20000000800 */
[----:B------:R-:W-:Y:S01]  /*a6050*/  ULDC UR8, c[0x0][0x228] ;  /* 0x00008a0000087ab9 */ /* 0x000fe20000000800 */
[----:B------:R-:W2:Y:S01]  /*a6060*/  LDL.LU R203, [R1+0x3288] ;  /* 0x0032880001cb7983 */ /* 0x000ea20000300800 */
[----:B---3--:R-:W-:Y:S01]  /*a6070*/  IMAD.WIDE R6, R15, 0x4, R240 ;  /* 0x000000040f067825 */ /* 0x008fe200078e02f0 */
[----:B------:R-:W-:Y:S01]  /*a6080*/  ISETP.GE.AND P0, PT, R0, UR6, PT ;  /* 0x0000000600007c0c */ /* 0x000fe2000bf06270 */
[----:B------:R-:W-:-:S02]  /*a6090*/  ULDC UR6, c[0x0][0x228] ;  /* 0x00008a0000067ab9 */ /* 0x000fc40000000800 */
[C---:B----4-:R-:W-:Y:S01]  /*a60a0*/  IMAD.WIDE R8, R15.reuse, 0x4, R2 ;  /* 0x000000040f087825 */ /* 0x050fe200078e0202 */
[----:B------:R3:W-:Y:S01]  /*a60b0*/  @P4 STG.E desc[UR14][R4.64], R60 ;  /* 0x0000003c04004986 */ /* 0x0007e2000c10190e */
[----:B------:R-:W-:Y:S02]  /*a60c0*/  ULDC UR10, c[0x0][0x228] ;  /* 0x00008a00000a7ab9 */ /* 0x000fe40000000800 */
[----:B------:R-:W-:Y:S01]  /*a60d0*/  VIADD R13, R15, UR4 ;  /* 0x000000040f0d7c36 */ /* 0x000fe20008000000 */
        /* <DEDUP_REMOVED lines=11> */
[----:B---3--:R-:W-:Y:S01]  /*a6190*/  IMAD.WIDE R4, R13, 0x4, R242 ;  /* 0x000000040d047825 */ /* 0x008fe200078e02f2 */
[----:B------:R-:W-:Y:S01]  /*a61a0*/  ULDC UR6, c[0x0][0x22c] ;  /* 0x00008b0000067ab9 */ /* 0x000fe20000000800 */
[----:B------:R-:W-:-:S02]  /*a61b0*/  ULDC UR8, c[0x0][0x228] ;  /* 0x00008a0000087ab9 */ /* 0x000fc40000000800 */
[----:B----4-:R-:W-:Y:S01]  /*a61c0*/  IMAD.WIDE R6, R13, 0x4, R240 ;  /* 0x000000040d067825 */ /* 0x010fe200078e02f0 */
[----:B------:R-:W-:-:S03]  /*a61d0*/  ISETP.GE.AND P1, PT, R0, UR6, PT ;  /* 0x0000000600007c0c */ /* 0x000fc6000bf26270 */
[C---:B-1----:R-:W-:Y:S01]  /*a61e0*/  IMAD.WIDE R8, R13.reuse, 0x4, R2 ;  /* 0x000000040d087825 */ /* 0x042fe200078e0202 */
[----:B------:R1:W-:Y:S01]  /*a61f0*/  @P4 STG.E desc[UR14][R4.64], R37 ;  /* 0x0000002504004986 */ /* 0x0003e2000c10190e */
[----:B------:R-:W-:Y:S01]  /*a6200*/  ULDC UR6, c[0x0][0x228] ;  /* 0x00008a0000067ab9 */ /* 0x000fe20000000800 */
[----:B------:R-:W-:Y:S01]  /*a6210*/  ULDC UR10, c[0x0][0x228] ;  /* 0x00008a00000a7ab9 */ /* 0x000fe20000000800 */
        /* <DEDUP_REMOVED lines=15> */
[----:B---3--:R-:W-:Y:S01]  /*a6310*/  IMAD.WIDE R6, R15, 0x4, R240 ;  /* 0x000000040f067825 */ /* 0x008fe200078e02f0 */
[----:B------:R-:W-:-:S03]  /*a6320*/  ISETP.GE.AND P2, PT, R0, UR6, PT ;  /* 0x0000000600007c0c */ /* 0x000fc6000bf46270 */
[C---:B----4-:R-:W-:Y:S01]  /*a6330*/  IMAD.WIDE R8, R15.reuse, 0x4, R2 ;  /* 0x000000040f087825 */ /* 0x050fe200078e0202 */
        /* <DEDUP_REMOVED lines=217> */
[----:B--2---:R-:W-:Y:S01]  /*a70d0*/  IMAD.WIDE R10, R13, 0x4, R244 ;  /* 0x000000040d0a7825 */ /* 0x004fe200078e02f4 */
        /* <DEDUP_REMOVED lines=12> */
[C---:B--2---:R-:W-:Y:S01]  /*a71a0*/  IMAD.WIDE R8, R13.reuse, 0x4, R2 ;  /* 0x000000040d087825 */ /* 0x044fe200078e0202 */
        /* <DEDUP_REMOVED lines=306> */
[----:B-1----:R-:W-:Y:S01]  /*a84d0*/  IMAD.WIDE R4, R15, 0x4, R242 ;  /* 0x000000040f047825 */ /* 0x002fe200078e02f2 */
[----:B------:R1:W-:Y:S01]  /*a84e0*/  @P6 STG.E desc[UR14][R10.64], R150 ;  /* 0x000000960a006986 */ /* 0x0003e2000c10190e */
[----:B------:R-:W-:Y:S01]  /*a84f0*/  ISETP.LT.AND P6, PT, R219, UR10, !P2 ;  /* 0x0000000adb007c0c */ /* 0x000fe2000d7c1270 */
[----:B------:R-:W-:Y:S01]  /*a8500*/  ULDC UR6, c[0x0][0x22c] ;  /* 0x00008b0000067ab9 */ /* 0x000fe20000000800 */
[----:B------:R-:W-:Y:S01]  /*a8510*/  IADD3 R0, R252, 0x70, RZ ;  /* 0x00000070fc007810 */ /* 0x000fe20007ffe0ff */
[----:B--2---:R-:W-:Y:S01]  /*a8520*/  IMAD.WIDE R6, R15, 0x4, R240 ;  /* 0x000000040f067825 */ /* 0x004fe200078e02f0 */
[----:B------:R-:W-:-:S03]  /*a8530*/  ULDC UR8, c[0x0][0x228] ;  /* 0x00008a0000087ab9 */ /* 0x000fc60000000800 */
[C---:B---3--:R-:W-:Y:S01]  /*a8540*/  IMAD.WIDE R8, R15.reuse, 0x4, R2 ;  /* 0x000000040f087825 */ /* 0x048fe200078e0202 */
[----:B------:R2:W-:Y:S03]  /*a8550*/  @P4 STG.E desc[UR14][R4.64], R158 ;  /* 0x0000009e04004986 */ /* 0x0005e6000c10190e */
[----:B------:R-:W-:Y:S01]  /*a8560*/  VIADD R13, R15, UR4 ;  /* 0x000000040f0d7c36 */ /* 0x000fe20008000000 */
[----:B------:R-:W-:Y:S01]  /*a8570*/  ISETP.GE.AND P1, PT, R0, UR6, PT ;  /* 0x0000000600007c0c */ /* 0x000fe2000bf26270 */
[----:B------:R3:W-:Y:S01]  /*a8580*/  @P5 STG.E desc[UR14][R6.64], R174 ;  /* 0x000000ae06005986 */ /* 0x0007e2000c10190e */
[----:B------:R-:W-:Y:S01]  /*a8590*/  ULDC UR4, c[0x0][0x228] ;  /* 0x00008a0000047ab9 */ /* 0x000fe20000000800 */
[----:B-1----:R-:W-:Y:S01]  /*a85a0*/  IMAD.WIDE R10, R13, 0x4, R244 ;  /* 0x000000040d0a7825 */ /* 0x002fe200078e02f4 */
[----:B------:R-:W-:Y:S01]  /*a85b0*/  ULDC UR6, c[0x0][0x228] ;  /* 0x00008a0000067ab9 */ /* 0x000fe20000000800 */
[----:B------:R1:W-:Y:S01]  /*a85c0*/  @P3 STG.E desc[UR14][R8.64], R178 ;  /* 0x000000b208003986 */ /* 0x0003e2000c10190e */
[----:B------:R-:W-:Y:S01]  /*a85d0*/  ISETP.LT.AND P3, PT, R215, UR4, !P2 ;  /* 0x00000004d7007c0c */ /* 0x000fe2000d761270 */
[----:B------:R-:W-:Y:S01]  /*a85e0*/  ULDC UR10, c[0x0][0x228] ;  /* 0x00008a00000a7ab9 */ /* 0x000fe20000000800 */
[----:B------:R-:W-:Y:S01]  /*a85f0*/  ISETP.LT.AND P5, PT, R207, UR6, !P2 ;  /* 0x00000006cf007c0c */ /* 0x000fe2000d7a1270 */
[----:B------:R4:W-:Y:S01]  /*a8600*/  @P6 STG.E desc[UR14][R10.64], R139 ;  /* 0x0000008b0a006986 */ /* 0x0009e2000c10190e */
[----:B------:R-:W-:Y:S01]  /*a8610*/  ISETP.LT.AND P2, PT, R231, UR8, !P2 ;  /* 0x00000008e7007c0c */ /* 0x000fe2000d741270 */
[----:B------:R-:W-:Y:S01]  /*a8620*/  ULDC UR4, c[0x0][0x248] ;  /* 0x0000920000047ab9 */ /* 0x000fe20000000800 */
[----:B------:R-:W-:Y:S01]  /*a8630*/  ISETP.LT.AND P6, PT, R219, UR10, !P0 ;  /* 0x0000000adb007c0c */ /* 0x000fe2000c7c1270 */
[C---:B--2---:R-:W-:Y:S01]  /*a8640*/  IMAD.WIDE R4, R13.reuse, 0x4, R242 ;  /* 0x000000040d047825 */ /* 0x044fe200078e02f2 */
[----:B------:R-:W-:Y:S01]  /*a8650*/  IADD3 R0, R252, 0x71, RZ ;  /* 0x00000071fc007810 */ /* 0x000fe20007ffe0ff */
[----:B------:R-:W-:Y:S01]  /*a8660*/  ULDC UR6, c[0x0][0x22c] ;  /* 0x00008b0000067ab9 */ /* 0x000fe20000000800 */
[----:B------:R-:W-:Y:S01]  /*a8670*/  ULDC UR8, c[0x0][0x228] ;  /* 0x00008a0000087ab9 */ /* 0x000fe20000000800 */
[----:B------:R-:W-:-:S02]  /*a8680*/  VIADD R15, R13, UR4 ;  /* 0x000000040d0f7c36 */ /* 0x000fc40008000000 */
[C---:B---3--:R-:W-:Y:S01]  /*a8690*/  IMAD.WIDE R6, R13.reuse, 0x4, R240 ;  /* 0x000000040d067825 */ /* 0x048fe200078e02f0 */
[----:B------:R2:W-:Y:S03]  /*a86a0*/  @P3 STG.E desc[UR14][R4.64], R135 ;  /* 0x0000008704003986 */ /* 0x0005e6000c10190e */
[----:B-1----:R-:W-:Y:S01]  /*a86b0*/  IMAD.WIDE R8, R13, 0x4, R2 ;  /* 0x000000040d087825 */ /* 0x002fe200078e0202 */
[----:B------:R-:W-:Y:S01]  /*a86c0*/  ISETP.GE.AND P4, PT, R0, UR6, PT ;  /* 0x0000000600007c0c */ /* 0x000fe2000bf86270 */
[----:B------:R1:W-:Y:S01]  /*a86d0*/  @P5 STG.E desc[UR14][R6.64], R131 ;  /* 0x0000008306005986 */ /* 0x0003e2000c10190e */
[----:B------:R-:W-:Y:S01]  /*a86e0*/  ULDC UR4, c[0x0][0x228] ;  /* 0x00008a0000047ab9 */ /* 0x000fe20000000800 */
[----:B----4-:R-:W-:Y:S01]  /*a86f0*/  IMAD.WIDE R10, R15, 0x4, R244 ;  /* 0x000000040f0a7825 */ /* 0x010fe200078e02f4 */
        /* <DEDUP_REMOVED lines=9> */
[C---:B------:R-:W-:Y:S01]  /*a8790*/  VIADD R13, R15.reuse, UR4 ;  /* 0x000000040f0d7c36 */ /* 0x040fe20008000000 */
[----:B------:R-:W-:Y:S01]  /*a87a0*/  IADD3 R0, R252, 0x72, RZ ;  /* 0x00000072fc007810 */ /* 0x000fe20007ffe0ff */
[----:B--2---:R-:W-:Y:S01]  /*a87b0*/  IMAD.WIDE R4, R15, 0x4, R242 ;  /* 0x000000040f047825 */ /* 0x004fe200078e02f2 */
[----:B------:R-:W-:Y:S01]  /*a87c0*/  ULDC UR6, c[0x0][0x22c] ;  /* 0x00008b0000067ab9 */ /* 0x000fe20000000800 */
[----:B------:R-:W-:-:S02]  /*a87d0*/  ULDC UR4, c[0x0][0x228] ;  /* 0x00008a0000047ab9 */ /* 0x000fc40000000800 */
[----:B-1----:R-:W-:Y:S01]  /*a87e0*/  IMAD.WIDE R6, R15, 0x4, R240 ;  /* 0x000000040f067825 */ /* 0x002fe200078e02f0 */
[----:B------:R-:W-:-:S03]  /*a87f0*/  ISETP.GE.AND P3, PT, R0, UR6, PT ;  /* 0x0000000600007c0c */ /* 0x000fc6000bf66270 */
[----:B---3--:R-:W-:Y:S01]  /*a8800*/  IMAD.WIDE R8, R15, 0x4, R2 ;  /* 0x000000040f087825 */ /* 0x008fe200078e0202 */
[----:B------:R1:W-:Y:S01]  /*a8810*/  @P2 STG.E desc[UR14][R4.64], R159 ;  /* 0x0000009f04002986 */ /* 0x0003e2000c10190e */
[----:B------:R-:W-:Y:S01]  /*a8820*/  ULDC UR6, c[0x0][0x228] ;  /* 0x00008a0000067ab9 */ /* 0x000fe20000000800 */
[----:B------:R-:W-:Y:S01]  /*a8830*/  ULDC UR8, c[0x0][0x228] ;  /* 0x00008a0000087ab9 */ /* 0x000fe20000000800 */
[----:B----4-:R-:W-:Y:S01]  /*a8840*/  IMAD.WIDE R10, R13, 0x4, R244 ;  /* 0x000000040d0a7825 */ /* 0x010fe200078e02f4 */
[----:B------:R2:W-:Y:S01]  /*a8850*/  @P5 STG.E desc[UR14][R6.64], R175 ;  /* 0x000000af06005986 */ /* 0x0005e2000c10190e */
[----:B------:R-:W-:Y:S01]  /*a8860*/  ISETP.LT.AND P2, PT, R215, UR4, !P1 ;  /* 0x00000004d7007c0c */ /* 0x000fe2000cf41270 */
[----:B------:R-:W-:Y:S01]  /*a8870*/  ULDC UR10, c[0x0][0x228] ;  /* 0x00008a00000a7ab9 */ /* 0x000fe20000000800 */
[----:B------:R-:W-:Y:S01]  /*a8880*/  ISETP.LT.AND P5, PT, R207, UR6, !P1 ;  /* 0x00000006cf007c0c */ /* 0x000fe2000cfa1270 */
[----:B------:R3:W-:Y:S01]  /*a8890*/  @P0 STG.E desc[UR14][R8.64], R179 ;  /* 0x000000b308000986 */ /* 0x0007e2000c10190e */
[----:B------:R-:W-:Y:S01]  /*a88a0*/  ISETP.LT.AND P0, PT, R231, UR8, !P1 ;  /* 0x00000008e7007c0c */ /* 0x000fe2000cf01270 */
[----:B------:R-:W-:Y:S01]  /*a88b0*/  ULDC UR4, c[0x0][0x248] ;  /* 0x0000920000047ab9 */ /* 0x000fe20000000800 */
[----:B------:R-:W-:Y:S01]  /*a88c0*/  IADD3 R0, R252, 0x73, RZ ;  /* 0x00000073fc007810 */ /* 0x000fe20007ffe0ff */
[----:B------:R4:W-:Y:S01]  /*a88d0*/  @P6 STG.E desc[UR14][R10.64], R168 ;  /* 0x000000a80a006986 */ /* 0x0009e2000c10190e */
[----:B------:R-:W-:Y:S01]  /*a88e0*/  ISETP.LT.AND P6, PT, R219, UR10, !P4 ;  /* 0x0000000adb007c0c */ /* 0x000fe2000e7c1270 */
[C---:B------:R-:W-:Y:S01]  /*a88f0*/  VIADD R15, R13.reuse, UR4 ;  /* 0x000000040d0f7c36 */ /* 0x040fe20008000000 */
[----:B------:R-:W-:Y:S01]  /*a8900*/  ULDC UR6, c[0x0][0x22c] ;  /* 0x00008b0000067ab9 */ /* 0x000fe20000000800 */
[----:B-1----:R-:W-:-:S04]  /*a8910*/  IMAD.WIDE R4, R13, 0x4, R242 ;  /* 0x000000040d047825 */ /* 0x002fc800078e02f2 */
[C---:B--2---:R-:W-:Y:S01]  /*a8920*/  IMAD.WIDE R6, R13.reuse, 0x4, R240 ;  /* 0x000000040d067825 */ /* 0x044fe200078e02f0 */
[----:B------:R1:W-:Y:S01]  /*a8930*/  @P2 STG.E desc[UR14][R4.64], R164 ;  /* 0x000000a404002986 */ /* 0x0003e2000c10190e */
[----:B------:R-:W-:Y:S01]  /*a8940*/  ULDC UR4, c[0x0][0x228] ;  /* 0x00008a0000047ab9 */ /* 0x000fe20000000800 */
[----:B------:R-:W-:Y:S01]  /*a8950*/  ULDC UR8, c[0x0][0x228] ;  /* 0x00008a0000087ab9 */ /* 0x000fe20000000800 */
[----:B---3--:R-:W-:Y:S01]  /*a8960*/  IMAD.WIDE R8, R13, 0x4, R2 ;  /* 0x000000040d087825 */ /* 0x008fe200078e0202 */
[----:B------:R-:W-:Y:S01]  /*a8970*/  ISETP.GE.AND P1, PT, R0, UR6, PT ;  /* 0x0000000600007c0c */ /* 0x000fe2000bf26270 */
[----:B------:R-:W-:Y:S02]  /*a8980*/  ULDC UR10, c[0x0][0x228] ;  /* 0x00008a00000a7ab9 */ /* 0x000fe40000000800 */
[----:B----4-:R-:W-:Y:S01]  /*a8990*/  IMAD.WIDE R10, R15, 0x4, R244 ;  /* 0x000000040f0a7825 */ /* 0x010fe200078e02f4 */
[----:B------:R2:W-:Y:S01]  /*a89a0*/  @P5 STG.E desc[UR14][R6.64], R160 ;  /* 0x000000a006005986 */ /* 0x0005e2000c10190e */
[----:B------:R-:W-:Y:S01]  /*a89b0*/  ULDC UR6, c[0x0][0x228] ;  /* 0x00008a0000067ab9 */ /* 0x000fe20000000800 */
[----:B------:R-:W-:Y:S01]  /*a89c0*/  ISETP.LT.AND P2, PT, R215, UR4, !P4 ;  /* 0x00000004d7007c0c */ /* 0x000fe2000e741270 */
[----:B------:R-:W-:Y:S01]  /*a89d0*/  ULDC UR4, c[0x0][0x248] ;  /* 0x0000920000047ab9 */ /* 0x000fe20000000800 */
[----:B------:R3:W-:Y:S04]  /*a89e0*/  @P0 STG.E desc[UR14][R8.64], R184 ;  /* 0x000000b808000986 */ /* 0x0007e8000c10190e */
[----:B------:R4:W-:Y:S01]  /*a89f0*/  @P6 STG.E desc[UR14][R10.64], R180 ;  /* 0x000000b40a006986 */ /* 0x0009e2000c10190e */
[----:B------:R-:W-:Y:S01]  /*a8a00*/  ISETP.LT.AND P6, PT, R207, UR6, !P4 ;  /* 0x00000006cf007c0c */ /* 0x000fe2000e7c1270 */
[----:B------:R-:W-:Y:S01]  /*a8a10*/  VIADD R0, R252, 0x74 ;  /* 0x00000074fc007836 */ /* 0x000fe20000000000 */
[----:B------:R-:W-:Y:S01]  /*a8a20*/  ISETP.LT.AND P4, PT, R231, UR8, !P4 ;  /* 0x00000008e7007c0c */ /* 0x000fe2000e781270 */
[----:B-1----:R-:W-:Y:S01]  /*a8a30*/  IMAD.WIDE R4, R15, 0x4, R242 ;  /* 0x000000040f047825 */ /* 0x002fe200078e02f2 */
[----:B------:R-:W-:Y:S01]  /*a8a40*/  ISETP.LT.AND P5, PT, R219, UR10, !P3 ;  /* 0x0000000adb007c0c */ /* 0x000fe2000dfa1270 */
[----:B------:R-:W-:Y:S01]  /*a8a50*/  ULDC UR6, c[0x0][0x22c] ;  /* 0x00008b0000067ab9 */ /* 0x000fe20000000800 */
[C---:B------:R-:W-:Y:S01]  /*a8a60*/  IADD3 R13, R15.reuse, UR4, RZ ;  /* 0x000000040f0d7c10 */ /* 0x040fe2000fffe0ff */
[----:B--2---:R-:W-:Y:S01]  /*a8a70*/  IMAD.WIDE R6, R15, 0x4, R240 ;  /* 0x000000040f067825 */ /* 0x004fe200078e02f0 */
        /* <DEDUP_REMOVED lines=9> */
[----:B------:R-:W-:Y:S01]  /*a8b10*/  ULDC UR10, c[0x0][0x228] ;  /* 0x00008a00000a7ab9 */ /* 0x000fe20000000800 */
[----:B------:R3:W-:Y:S01]  /*a8b20*/  @P4 STG.E desc[UR14][R8.64], R196 ;  /* 0x000000c408004986 */ /* 0x0007e2000c10190e */
[----:B------:R-:W-:Y:S01]  /*a8b30*/  ISETP.LT.AND P4, PT, R207, UR6, !P3 ;  /* 0x00000006cf007c0c */ /* 0x000fe2000df81270 */
[----:B------:R-:W-:Y:S01]  /*a8b40*/  ULDC UR4, c[0x0][0x248] ;  /* 0x0000920000047ab9 */ /* 0x000fe20000000800 */
[----:B------:R-:W-:Y:S01]  /*a8b50*/  ISETP.LT.AND P3, PT, R231, UR8, !P3 ;  /* 0x00000008e7007c0c */ /* 0x000fe2000df61270 */
[----:B------:R4:W-:Y:S01]  /*a8b60*/  @P5 STG.E desc[UR14][R10.64], R169 ;  /* 0x000000a90a005986 */ /* 0x0009e2000c10190e */
[----:B------:R-:W-:-:S02]  /*a8b70*/  ISETP.LT.AND P5, PT, R219, UR10, !P1 ;  /* 0x0000000adb007c0c */ /* 0x000fc4000cfa1270 */
[----:B------:R-:W-:Y:S01]  /*a8b80*/  ISETP.LT.AND P6, PT, R215, UR12, !P1 ;  /* 0x0000000cd7007c0c */ /* 0x000fe2000cfc1270 */
[C---:B------:R-:W-:Y:S01]  /*a8b90*/  VIADD R15, R13.reuse, UR4 ;  /* 0x000000040d0f7c36 */ /* 0x040fe20008000000 */
[----:B------:R-:W-:Y:S01]  /*a8ba0*/  ULDC UR6, c[0x0][0x228] ;  /* 0x00008a0000067ab9 */ /* 0x000fe20000000800 */
[C---:B-1----:R-:W-:Y:S01]  /*a8bb0*/  IMAD.WIDE R4, R13.reuse, 0x4, R242 ;  /* 0x000000040d047825 */ /* 0x042fe200078e02f2 */
[----:B------:R-:W-:Y:S01]  /*a8bc0*/  IADD3 R0, R252, 0x75, RZ ;  /* 0x00000075fc007810 */ /* 0x000fe20007ffe0ff */
[----:B------:R-:W-:Y:S01]  /*a8bd0*/  ULDC UR8, c[0x0][0x228] ;  /* 0x00008a0000087ab9 */ /* 0x000fe20000000800 */
[----:B------:R-:W-:Y:S01]  /*a8be0*/  ULDC UR4, c[0x0][0x22c] ;  /* 0x00008b0000047ab9 */ /* 0x000fe20000000800 */
[C---:B--2---:R-:W-:Y:S01]  /*a8bf0*/  IMAD.WIDE R6, R13.reuse, 0x4, R240 ;  /* 0x000000040d067825 */ /* 0x044fe200078e02f0 */
[----:B------:R1:W-:Y:S01]  /*a8c00*/  @P2 STG.E desc[UR14][R4.64], R165 ;  /* 0x000000a504002986 */ /* 0x0003e2000c10190e */
[----:B------:R-:W-:Y:S01]  /*a8c10*/  ULDC UR10, c[0x0][0x228] ;  /* 0x00008a00000a7ab9 */ /* 0x000fe20000000800 */
[----:B------:R-:W-:Y:S01]  /*a8c20*/  ULDC UR12, c[0x0][0x228] ;  /* 0x00008a00000c7ab9 */ /* 0x000fe20000000800 */
[----:B---3--:R-:W-:Y:S01]  /*a8c30*/  IMAD.WIDE R8, R13, 0x4, R2 ;  /* 0x000000040d087825 */ /* 0x008fe200078e0202 */
[----:B------:R-:W-:Y:S03]  /*a8c40*/  @P4 STG.E desc[UR14][R6.64], R161 ;  /* 0x000000a106004986 */ /* 0x000fe6000c10190e */
[C---:B----4-:R-:W-:Y:S01]  /*a8c50*/  IMAD.WIDE R10, R15.reuse, 0x4, R244 ;  /* 0x000000040f0a7825 */ /* 0x050fe200078e02f4 */
[----:B------:R-:W-:Y:S03]  /*a8c60*/  @P3 STG.E desc[UR14][R8.64], R185 ;  /* 0x000000b908003986 */ /* 0x000fe6000c10190e */
[----:B------:R-:W-:Y:S01]  /*a8c70*/  IMAD.WIDE R12, R15, 0x4, R242 ;  /* 0x000000040f0c7825 */ /* 0x000fe200078e02f2 */
[----:B------:R-:W-:Y:S01]  /*a8c80*/  ISETP.LT.AND P4, PT, R207, UR6, !P1 ;  /* 0x00000006cf007c0c */ /* 0x000fe2000cf81270 */
[----:B------:R-:W-:Y:S01]  /*a8c90*/  @P5 STG.E desc[UR14][R10.64], R181 ;  /* 0x000000b50a005986 */ /* 0x000fe2000c10190e */
[----:B------:R-:W-:Y:S01]  /*a8ca0*/  ULDC UR6, c[0x0][0x228] ;  /* 0x00008a0000067ab9 */ /* 0x000fe20000000800 */
[----:B------:R-:W-:Y:S01]  /*a8cb0*/  ISETP.LT.AND P3, PT, R231, UR8, !P1 ;  /* 0x00000008e7007c0c */ /* 0x000fe2000cf61270 */
[----:B------:R-:W-:Y:S01]  /*a8cc0*/  ULDC UR8, c[0x0][0x228] ;  /* 0x00008a0000087ab9 */ /* 0x000fe20000000800 */
[----:B------:R2:W-:Y:S01]  /*a8cd0*/  @P6 STG.E desc[UR14][R12.64], R189 ;  /* 0x000000bd0c006986 */ /* 0x0005e2000c10190e */
[----:B------:R-:W-:Y:S01]  /*a8ce0*/  ISETP.GE.AND P2, PT, R0, UR4, PT ;  /* 0x0000000400007c0c */ /* 0x000fe2000bf46270 */
[----:B------:R-:W-:Y:S01]  /*a8cf0*/  ULDC UR4, c[0x0][0x248] ;  /* 0x0000920000047ab9 */ /* 0x000fe20000000800 */
[----:B------:R-:W-:-:S02]  /*a8d00*/  ISETP.LT.AND P6, PT, R219, UR6, !P0 ;  /* 0x00000006db007c0c */ /* 0x000fc4000c7c1270 */
[----:B------:R-:W-:Y:S01]  /*a8d10*/  ISETP.LT.AND P5, PT, R215, UR8, !P0 ;  /* 0x00000008d7007c0c */ /* 0x000fe2000c7a1270 */
[----:B------:R-:W-:Y:S01]  /*a8d20*/  VIADD R0, R252, 0x76 ;  /* 0x00000076fc007836 */ /* 0x000fe20000000000 */
[----:B------:R-:W-:Y:S01]  /*a8d30*/  ULDC UR6, c[0x0][0x228] ;  /* 0x00008a0000067ab9 */ /* 0x000fe20000000800 */
[C---:B-1----:R-:W-:Y:S01]  /*a8d40*/  IMAD.WIDE R4, R15.reuse, 0x4, R240 ;  /* 0x000000040f047825 */ /* 0x042fe200078e02f0 */
[----:B------:R-:W-:Y:S01]  /*a8d50*/  ULDC UR8, c[0x0][0x228] ;  /* 0x00008a0000087ab9 */ /* 0x000fe20000000800 */
[C---:B--2---:R-:W-:Y:S02]  /*a8d60*/  IADD3 R13, R15.reuse, UR4, RZ ;  /* 0x000000040f0d7c10 */ /* 0x044fe4000fffe0ff */
[----:B------:R-:W-:Y:S01]  /*a8d70*/  IMAD.WIDE R6, R15, 0x4, R2 ;  /* 0x000000040f067825 */ /* 0x000fe200078e0202 */
[----:B------:R-:W-:Y:S01]  /*a8d80*/  ULDC UR4, c[0x0][0x22c] ;  /* 0x00008b0000047ab9 */ /* 0x000fe20000000800 */
[----:B------:R1:W-:Y:S01]  /*a8d90*/  @P4 STG.E desc[UR14][R4.64], R193 ;  /* 0x000000c104004986 */ /* 0x0003e2000c10190e */
[----:B------:R-:W-:Y:S01]  /*a8da0*/  ISETP.GE.AND P1, PT, R0, UR4, PT ;  /* 0x0000000400007c0c */ /* 0x000fe2000bf26270 */
[C---:B------:R-:W-:Y:S01]  /*a8db0*/  IMAD.WIDE R8, R13.reuse, 0x4, R244 ;  /* 0x000000040d087825 */ /* 0x040fe200078e02f4 */
[----:B------:R-:W-:Y:S01]  /*a8dc0*/  ULDC UR4, c[0x0][0x228] ;  /* 0x00008a0000047ab9 */ /* 0x000fe20000000800 */
[----:B------:R2:W-:Y:S02]  /*a8dd0*/  @P3 STG.E desc[UR14][R6.64], R197 ;  /* 0x000000c506003986 */ /* 0x0005e4000c10190e */
[----:B------:R-:W-:Y:S01]  /*a8de0*/  IMAD.WIDE R10, R13, 0x4, R242 ;  /* 0x000000040d0a7825 */ /* 0x000fe200078e02f2 */
[----:B------:R-:W-:Y:S01]  /*a8df0*/  ISETP.LT.AND P3, PT, R207, UR4, !P0 ;  /* 0x00000004cf007c0c */ /* 0x000fe2000c761270 */
        /* <DEDUP_REMOVED lines=13> */
[----:B--2---:R-:W-:Y:S01]  /*a8ed0*/  IMAD.WIDE R6, R13, 0x4, R2 ;  /* 0x000000040d067825 */ /* 0x004fe200078e0202 */
[----:B------:R1:W-:Y:S01]  /*a8ee0*/  @P3 STG.E desc[UR14][R4.64], R162 ;  /* 0x000000a204003986 */ /* 0x0003e2000c10190e */
[----:B------:R-:W-:Y:S01]  /*a8ef0*/  ULDC UR10, c[0x0][0x228] ;  /* 0x00008a00000a7ab9 */ /* 0x000fe20000000800 */
[----:B------:R-:W-:Y:S01]  /*a8f00*/  ULDC UR12, c[0x0][0x228] ;  /* 0x00008a00000c7ab9 */ /* 0x000fe20000000800 */
[----:B---3--:R-:W-:Y:S01]  /*a8f10*/  IMAD.WIDE R8, R15, 0x4, R244 ;  /* 0x000000040f087825 */ /* 0x008fe200078e02f4 */
[----:B------:R-:W-:-:S03]  /*a8f20*/  ISETP.LT.AND P2, PT, R231, UR6, !P2 ;  /* 0x00000006e7007c0c */ /* 0x000fc6000d741270 */
[C---:B----4-:R-:W-:Y:S01]  /*a8f30*/  IMAD.WIDE R10, R15.reuse, 0x4, R242 ;  /* 0x000000040f0a7825 */ /* 0x050fe200078e02f2 */
[----:B------:R2:W-:Y:S01]  /*a8f40*/  @P0 STG.E desc[UR14][R6.64], R186 ;  /* 0x000000ba06000986 */ /* 0x0005e2000c10190e */
[----:B------:R-:W-:Y:S02]  /*a8f50*/  ULDC UR6, c[0x0][0x228] ;  /* 0x00008a0000067ab9 */ /* 0x000fe40000000800 */
[----:B------:R-:W-:Y:S01]  /*a8f60*/  IMAD.WIDE R12, R15, 0x4, R240 ;  /* 0x000000040f0c7825 */ /* 0x000fe200078e02f0 */
[----:B------:R3:W-:Y:S01]  /*a8f70*/  @P4 STG.E desc[UR14][R8.64], R182 ;  /* 0x000000b608004986 */ /* 0x0007e2000c10190e */
[----:B------:R-:W-:Y:S01]  /*a8f80*/  ISETP.GE.AND P3, PT, R0, UR4, PT ;  /* 0x0000000400007c0c */ /* 0x000fe2000bf66270 */
[----:B------:R-:W-:Y:S01]  /*a8f90*/  ULDC UR4, c[0x0][0x248] ;  /* 0x0000920000047ab9 */ /* 0x000fe20000000800 */
[----:B------:R-:W-:Y:S01]  /*a8fa0*/  ISETP.LT.AND P4, PT, R219, UR6, !P1 ;  /* 0x00000006db007c0c */ /* 0x000fe2000cf81270 */
[----:B------:R4:W-:Y:S01]  /*a8fb0*/  @P5 STG.E desc[UR14][R10.64], R190 ;  /* 0x000000be0a005986 */ /* 0x0009e2000c10190e */
[----:B------:R-:W-:Y:S01]  /*a8fc0*/  ISETP.LT.AND P5, PT, R215, UR8, !P1 ;  /* 0x00000008d7007c0c */ /* 0x000fe2000cfa1270 */
[----:B-1----:R-:W-:Y:S01]  /*a8fd0*/  IMAD.WIDE R4, R15, 0x4, R2 ;  /* 0x000000040f047825 */ /* 0x002fe200078e0202 */
[----:B------:R-:W-:Y:S01]  /*a8fe0*/  ULDC UR6, c[0x0][0x228] ;  /* 0x00008a0000067ab9 */ /* 0x000fe20000000800 */
[----:B------:R1:W-:Y:S01]  /*a8ff0*/  @P6 STG.E desc[UR14][R12.64], R194 ;  /* 0x000000c20c006986 */ /* 0x0003e2000c10190e */
[----:B------:R-:W-:Y:S01]  /*a9000*/  ISETP.LT.AND P6, PT, R207, UR10, !P1 ;  /* 0x0000000acf007c0c */ /* 0x000fe2000cfc1270 */
[----:B------:R-:W-:Y:S01]  /*a9010*/  VIADD R0, R252, 0x78 ;  /* 0x00000078fc007836 */ /* 0x000fe20000000000 */
[----:B------:R-:W-:Y:S01]  /*a9020*/  IADD3 R15, R15, UR4, RZ ;  /* 0x000000040f0f7c10 */ /* 0x000fe2000fffe0ff */
[----:B------:R1:W-:Y:S01]  /*a9030*/  @P2 STG.E desc[UR14][R4.64], R198 ;  /* 0x000000c604002986 */ /* 0x0003e2000c10190e */
[----:B------:R-:W-:Y:S01]  /*a9040*/  ISETP.LT.AND P1, PT, R231, UR12, !P1 ;  /* 0x0000000ce7007c0c */ /* 0x000fe2000cf21270 */
[----:B------:R-:W-:Y:S01]  /*a9050*/  ULDC UR4, c[0x0][0x228] ;  /* 0x00008a0000047ab9 */ /* 0x000fe20000000800 */
[----:B------:R-:W-:Y:S01]  /*a9060*/  ULDC UR8, c[0x0][0x228] ;  /* 0x00008a0000087ab9 */ /* 0x000fe20000000800 */
[----:B--2---:R-:W-:-:S04]  /*a9070*/  IMAD.WIDE R6, R15, 0x4, R244 ;  /* 0x000000040f067825 */ /* 0x004fc800078e02f4 */
[C---:B---3--:R-:W-:Y:S01]  /*a9080*/  IMAD.WIDE R8, R15.reuse, 0x4, R242 ;  /* 0x000000040f087825 */ /* 0x048fe200078e02f2 */
[----:B------:R2:W-:Y:S03]  /*a9090*/  @P4 STG.E desc[UR14][R6.64], R171 ;  /* 0x000000ab06004986 */ /* 0x0005e6000c10190e */
[C---:B----4-:R-:W-:Y:S01]  /*a90a0*/  IMAD.WIDE R10, R15.reuse, 0x4, R240 ;  /* 0x000000040f0a7825 */ /* 0x050fe200078e02f0 */
[----:B------:R3:W-:Y:S03]  /*a90b0*/  @P5 STG.E desc[UR14][R8.64], R167 ;  /* 0x000000a708005986 */ /* 0x0007e6000c10190e */
[----:B-1----:R-:W-:Y:S01]  /*a90c0*/  IMAD.WIDE R12, R15, 0x4, R2 ;  /* 0x000000040f0c7825 */ /* 0x002fe200078e0202 */
[----:B------:R1:W-:Y:S01]  /*a90d0*/  @P6 STG.E desc[UR14][R10.64], R163 ;  /* 0x000000a30a006986 */ /* 0x0003e2000c10190e */
[----:B------:R-:W-:Y:S01]  /*a90e0*/  ISETP.GE.AND P0, PT, R0, UR5, PT ;  /* 0x0000000500007c0c */ /* 0x000fe2000bf06270 */
[----:B------:R-:W-:-:S02]  /*a90f0*/  ULDC UR5, c[0x0][0x228] ;  /* 0x00008a0000057ab9 */ /* 0x000fc40000000800 */
[----:B------:R4:W-:Y:S01]  /*a9100*/  @P1 STG.E desc[UR14][R12.64], R187 ;  /* 0x000000bb0c001986 */ /* 0x0009e2000c10190e */
[----:B------:R-:W-:Y:S01]  /*a9110*/  ISETP.LT.AND P1, PT, R219, UR4, !P3 ;  /* 0x00000004db007c0c */ /* 0x000fe2000df21270 */
[----:B------:R-:W-:Y:S02]  /*a9120*/  ULDC UR4, c[0x0][0x248] ;  /* 0x0000920000047ab9 */ /* 0x000fe40000000800 */
[----:B------:R-:W-:Y:S01]  /*a9130*/  IADD3 R15, R15, UR4, RZ ;  /* 0x000000040f0f7c10 */ /* 0x000fe2000fffe0ff */
[----:B------:R-:W-:Y:S01]  /*a9140*/  ULDC UR4, c[0x0][0x228] ;  /* 0x00008a0000047ab9 */ /* 0x000fe20000000800 */
[----:B------:R-:W-:Y:S01]  /*a9150*/  ISETP.LT.AND P4, PT, R215, UR5, !P3 ;  /* 0x00000005d7007c0c */ /* 0x000fe2000df81270 */
[----:B------:R-:W-:Y:S01]  /*a9160*/  VIADD R0, R252, 0x79 ;  /* 0x00000079fc007836 */ /* 0x000fe20000000000 */
[----:B------:R-:W-:Y:S01]  /*a9170*/  ISETP.LT.AND P5, PT, R207, UR4, !P3 ;  /* 0x00000004cf007c0c */ /* 0x000fe2000dfa1270 */
[----:B------:R-:W-:Y:S01]  /*a9180*/  IMAD.WIDE R4, R15, 0x4, R244 ;  /* 0x000000040f047825 */ /* 0x000fe200078e02f4 */
[----:B------:R-:W-:Y:S01]  /*a9190*/  ISETP.LT.AND P3, PT, R231, UR6, !P3 ;  /* 0x00000006e7007c0c */ /* 0x000fe2000df61270 */
[----:B------:R-:W-:Y:S01]  /*a91a0*/  ULDC UR4, c[0x0][0x248] ;  /* 0x0000920000047ab9 */ /* 0x000fe20000000800 */
[----:B------:R-:W-:Y:S01]  /*a91b0*/  ISETP.LT.AND P6, PT, R219, UR8, !P0 ;  /* 0x00000008db007c0c */ /* 0x000fe2000c7c1270 */
[----:B--2---:R-:W-:Y:S01]  /*a91c0*/  IMAD.WIDE R6, R15, 0x4, R242 ;  /* 0x000000040f067825 */ /* 0x004fe200078e02f2 */
[----:B------:R2:W-:Y:S01]  /*a91d0*/  @P1 STG.E desc[UR14][R4.64], R183 ;  /* 0x000000b704001986 */ /* 0x0005e2000c10190e */
[----:B------:R-:W-:-:S02]  /*a91e0*/  ULDC UR5, c[0x0][0x228] ;  /* 0x00008a0000057ab9 */ /* 0x000fc40000000800 */
[----:B---3--:R-:W-:-:S04]  /*a91f0*/  IMAD.WIDE R8, R15, 0x4, R240 ;  /* 0x000000040f087825 */ /* 0x008fc800078e02f0 */
[C---:B-1----:R-:W-:Y:S01]  /*a9200*/  IMAD.WIDE R10, R15.reuse, 0x4, R2 ;  /* 0x000000040f0a7825 */ /* 0x042fe200078e0202 */
[----:B------:R1:W-:Y:S01]  /*a9210*/  @P4 STG.E desc[UR14][R6.64], R191 ;  /* 0x000000bf06004986 */ /* 0x0003e2000c10190e */
[----:B------:R-:W-:Y:S01]  /*a9220*/  ISETP.GE.AND P2, PT, R0, UR13, PT ;  /* 0x0000000d00007c0c */ /* 0x000fe2000bf46270 */
[----:B------:R-:W-:Y:S01]  /*a9230*/  ULDC UR6, c[0x0][0x228] ;  /* 0x00008a0000067ab9 */ /* 0x000fe20000000800 */
[----:B------:R-:W-:Y:S01]  /*a9240*/  VIADD R17, R15, UR4 ;  /* 0x000000040f117c36 */ /* 0x000fe20008000000 */
[----:B------:R-:W-:Y:S01]  /*a9250*/  @P5 STG.E desc[UR14][R8.64], R195 ;  /* 0x000000c308005986 */ /* 0x000fe2000c10190e */
[----:B------:R-:W-:Y:S01]  /*a9260*/  ULDC UR4, c[0x0][0x228] ;  /* 0x00008a0000047ab9 */ /* 0x000fe20000000800 */
[----:B------:R-:W-:Y:S01]  /*a9270*/  ULDC UR8, c[0x0][0x228] ;  /* 0x00008a0000087ab9 */ /* 0x000fe20000000800 */
[----:B----4-:R-:W-:Y:S01]  /*a9280*/  IMAD.WIDE R12, R17, 0x4, R244 ;  /* 0x00000004110c7825 */ /* 0x010fe200078e02f4 */
[----:B------:R-:W-:Y:S01]  /*a9290*/  @P3 STG.E desc[UR14][R10.64], R199 ;  /* 0x000000c70a003986 */ /* 0x000fe2000c10190e */
[----:B------:R-:W-:Y:S01]  /*a92a0*/  ISETP.LT.AND P3, PT, R215, UR4, !P0 ;  /* 0x00000004d7007c0c */ /* 0x000fe2000c761270 */
[----:B------:R-:W-:Y:S01]  /*a92b0*/  ULDC UR4, c[0x0][0x228] ;  /* 0x00008a0000047ab9 */ /* 0x000fe20000000800 */
[----:B------:R-:W-:Y:S01]  /*a92c0*/  ISETP.LT.AND P4, PT, R207, UR5, !P0 ;  /* 0x00000005cf007c0c */ /* 0x000fe2000c781270 */
[----:B------:R3:W-:Y:S01]  /*a92d0*/  @P6 STG.E desc[UR14][R12.64], R200 ;  /* 0x000000c80c006986 */ /* 0x0007e2000c10190e */
[----:B------:R-:W-:Y:S01]  /*a92e0*/  ULDC UR5, c[0x0][0x228] ;  /* 0x00008a0000057ab9 */ /* 0x000fe20000000800 */
[----:B------:R-:W-:Y:S01]  /*a92f0*/  ISETP.LT.AND P6, PT, R231, UR4, !P0 ;  /* 0x00000004e7007c0c */ /* 0x000fe2000c7c1270 */
[----:B------:R-:W-:Y:S01]  /*a9300*/  ULDC UR4, c[0x0][0x248] ;  /* 0x0000920000047ab9 */ /* 0x000fe20000000800 */
[----:B------:R-:W-:Y:S01]  /*a9310*/  ISETP.LT.AND P5, PT, R219, UR5, !P2 ;  /* 0x00000005db007c0c */ /* 0x000fe2000d7a1270 */
[----:B--2---:R-:W-:Y:S01]  /*a9320*/  IMAD.WIDE R4, R17, 0x4, R242 ;  /* 0x0000000411047825 */ /* 0x004fe200078e02f2 */
[----:B------:R-:W-:Y:S01]  /*a9330*/  IADD3 R0, R252, 0x7a, RZ ;  /* 0x0000007afc007810 */ /* 0x000fe20007ffe0ff */
[----:B------:R-:W-:-:S02]  /*a9340*/  ULDC UR5, c[0x0][0x228] ;  /* 0x00008a0000057ab9 */ /* 0x000fc40000000800 */
[C---:B-1----:R-:W-:Y:S01]  /*a9350*/  IMAD.WIDE R6, R17.reuse, 0x4, R240 ;  /* 0x0000000411067825 */ /* 0x042fe200078e02f0 */
[C---:B---3--:R-:W-:Y:S01]  /*a9360*/  IADD3 R13, R17.reuse, UR4, RZ ;  /* 0x00000004110d7c10 */ /* 0x048fe2000fffe0ff */
[----:B------:R-:W-:Y:S01]  /*a9370*/  ULDC UR4, c[0x0][0x228] ;  /* 0x00008a0000047ab9 */ /* 0x000fe20000000800 */
[----:B------:R1:W-:Y:S01]  /*a9380*/  @P3 STG.E desc[UR14][R4.64], R204 ;  /* 0x000000cc04003986 */ /* 0x0003e2000c10190e */
[----:B------:R-:W-:Y:S01]  /*a9390*/  IMAD.WIDE R8, R17, 0x4, R2 ;  /* 0x0000000411087825 */ /* 0x000fe200078e0202 */
[----:B------:R-:W-:Y:S01]  /*a93a0*/  ISETP.LT.AND P3, PT, R215, UR4, !P2 ;  /* 0x00000004d7007c0c */ /* 0x000fe2000d761270 */
[----:B------:R-:W-:Y:S01]  /*a93b0*/  ULDC UR4, c[0x0][0x228] ;  /* 0x00008a0000047ab9 */ /* 0x000fe20000000800 */
[----:B------:R2:W-:Y:S01]  /*a93c0*/  @P4 STG.E desc[UR14][R6.64], R212 ;  /* 0x000000d406004986 */ /* 0x0005e2000c10190e */
[----:B------:R-:W-:Y:S01]  /*a93d0*/  IMAD.WIDE R10, R13, 0x4, R244 ;  /* 0x000000040d0a7825 */ /* 0x000fe200078e02f4 */
[----:B------:R-:W-:Y:S02]  /*a93e0*/  ISETP.GE.AND P1, PT, R0, UR11, PT ;  /* 0x0000000b00007c0c */ /* 0x000fe4000bf26270 */
[----:B------:R-:W-:Y:S01]  /*a93f0*/  ISETP.LT.AND P4, PT, R207, UR4, !P2 ;  /* 0x00000004cf007c0c */ /* 0x000fe2000d781270 */
[----:B------:R3:W-:Y:S01]  /*a9400*/  @P6 STG.E desc[UR14][R8.64], R216 ;  /* 0x000000d808006986 */ /* 0x0007e2000c10190e */
[----:B------:R-:W-:Y:S01]  /*a9410*/  ISETP.LT.AND P2, PT, R231, UR5, !P2 ;  /* 0x00000005e7007c0c */ /* 0x000fe2000d741270 */
[----:B------:R-:W-:Y:S01]  /*a9420*/  VIADD R0, R252, 0x7b ;  /* 0x0000007bfc007836 */ /* 0x000fe20000000000 */
[----:B------:R-:W-:Y:S01]  /*a9430*/  ISETP.LT.AND P6, PT, R215, UR8, !P1 ;  /* 0x00000008d7007c0c */ /* 0x000fe2000cfc1270 */
[----:B------:R4:W-:Y:S01]  /*a9440*/  @P5 STG.E desc[UR14][R10.64], R228 ;  /* 0x000000e40a005986 */ /* 0x0009e2000c10190e */
[----:B------:R-:W-:Y:S01]  /*a9450*/  ISETP.LT.AND P5, PT, R219, UR6, !P1 ;  /* 0x00000006db007c0c */ /* 0x000fe2000cfa1270 */
[----:B------:R-:W-:Y:S01]  /*a9460*/  ULDC UR4, c[0x0][0x248] ;  /* 0x0000920000047ab9 */ /* 0x000fe20000000800 */
[C---:B-1----:R-:W-:Y:S01]  /*a9470*/  IMAD.WIDE R4, R13.reuse, 0x4, R242 ;  /* 0x000000040d047825 */ /* 0x042fe200078e02f2 */
[----:B------:R-:W-:Y:S01]  /*a9480*/  ISETP.GE.AND P0, PT, R0, UR9, PT ;  /* 0x0000000900007c0c */ /* 0x000fe2000bf06270 */
[----:B------:R-:W-:Y:S01]  /*a9490*/  ULDC UR5, c[0x0][0x228] ;  /* 0x00008a0000057ab9 */ /* 0x000fe20000000800 */
[----:B------:R-:W-:Y:S01]  /*a94a0*/  ULDC UR6, c[0x0][0x228] ;  /* 0x00008a0000067ab9 */ /* 0x000fe20000000800 */
[----:B------:R-:W-:-:S02]  /*a94b0*/  VIADD R15, R13, UR4 ;  /* 0x000000040d0f7c36 */ /* 0x000fc40008000000 */
[C---:B--2---:R-:W-:Y:S01]  /*a94c0*/  IMAD.WIDE R6, R13.reuse, 0x4, R240 ;  /* 0x000000040d067825 */ /* 0x044fe200078e02f0 */
[----:B------:R1:W-:Y:S03]  /*a94d0*/  @P3 STG.E desc[UR14][R4.64], R232 ;  /* 0x000000e804003986 */ /* 0x0003e6000c10190e */
[----:B---3--:R-:W-:Y:S01]  /*a94e0*/  IMAD.WIDE R8, R13, 0x4, R2 ;  /* 0x000000040d087825 */ /* 0x008fe200078e0202 */
[----:B------:R-:W-:Y:S01]  /*a94f0*/  IADD3 R0, R252, 0x7c, RZ ;  /* 0x0000007cfc007810 */ /* 0x000fe20007ffe0ff */
[----:B------:R2:W-:Y:S01]  /*a9500*/  @P4 STG.E desc[UR14][R6.64], R208 ;  /* 0x000000d006004986 */ /* 0x0005e2000c10190e */
[----:B------:R-:W-:Y:S01]  /*a9510*/  ULDC UR4, c[0x0][0x228] ;  /* 0x00008a0000047ab9 */ /* 0x000fe20000000800 */
[C---:B----4-:R-:W-:Y:S01]  /*a9520*/  IMAD.WIDE R10, R15.reuse, 0x4, R244 ;  /* 0x000000040f0a7825 */ /* 0x050fe200078e02f4 */
[----:B------:R-:W-:Y:S01]  /*a9530*/  ULDC UR8, c[0x0][0x228] ;  /* 0x00008a0000087ab9 */ /* 0x000fe20000000800 */
[----:B------:R3:W-:Y:S02]  /*a9540*/  @P2 STG.E desc[UR14][R8.64], R20 ;  /* 0x0000001408002986 */ /* 0x0007e4000c10190e */
[----:B------:R-:W-:Y:S01]  /*a9550*/  IMAD.WIDE R12, R15, 0x4, R242 ;  /* 0x000000040f0c7825 */ /* 0x000fe200078e02f2 */
[----:B------:R-:W-:Y:S01]  /*a9560*/  ISETP.LT.AND P2, PT, R207, UR4, !P1 ;  /* 0x00000004cf007c0c */ /* 0x000fe2000cf41270 */
[----:B------:R4:W-:Y:S01]  /*a9570*/  @P5 STG.E desc[UR14][R10.64], R201 ;  /* 0x000000c90a005986 */ /* 0x0009e2000c10190e */
[----:B------:R-:W-:Y:S01]  /*a9580*/  ISETP.GE.AND P3, PT, R0, UR7, PT ;  /* 0x0000000700007c0c */ /* 0x000fe2000bf66270 */
[----:B------:R-:W-:Y:S01]  /*a9590*/  ULDC UR7, c[0x0][0x228] ;  /* 0x00008a0000077ab9 */ /* 0x000fe20000000800 */
[----:B------:R-:W-:Y:S01]  /*a95a0*/  ISETP.LT.AND P1, PT, R231, UR5, !P1 ;  /* 0x00000005e7007c0c */ /* 0x000fe2000cf21270 */
[----:B------:R4:W-:Y:S01]  /*a95b0*/  @P6 STG.E desc[UR14][R12.64], R205 ;  /* 0x000000cd0c006986 */ /* 0x0009e2000c10190e */
[----:B------:R-:W-:Y:S01]  /*a95c0*/  ISETP.LT.AND P4, PT, R219, UR6, !P0 ;  /* 0x00000006db007c0c */ /* 0x000fe2000c781270 */
[----:B------:R-:W-:Y:S01]  /*a95d0*/  ULDC UR4, c[0x0][0x248] ;  /* 0x0000920000047ab9 */ /* 0x000fe20000000800 */
[----:B------:R-:W-:Y:S01]  /*a95e0*/  ISETP.LT.AND P6, PT, R215, UR7, !P0 ;  /* 0x00000007d7007c0c */ /* 0x000fe2000c7c1270 */
[----:B-1----:R-:W-:Y:S01]  /*a95f0*/  IMAD.WIDE R4, R15, 0x4, R240 ;  /* 0x000000040f047825 */ /* 0x002fe200078e02f0 */
[----:B------:R-:W-:Y:S01]  /*a9600*/  ISETP.LT.AND P5, PT, R207, UR8, !P0 ;  /* 0x00000008cf007c0c */ /* 0x000fe2000c7a1270 */
[----:B------:R-:W-:Y:S01]  /*a9610*/  ULDC UR5, c[0x0][0x228] ;  /* 0x00008a0000057ab9 */ /* 0x000fe20000000800 */
[C---:B------:R-:W-:Y:S01]  /*a9620*/  IADD3 R17, R15.reuse, UR4, RZ ;  /* 0x000000040f117c10 */ /* 0x040fe2000fffe0ff */
[----:B--2---:R-:W-:Y:S01]  /*a9630*/  IMAD.WIDE R6, R15, 0x4, R2 ;  /* 0x000000040f067825 */ /* 0x004fe200078e0202 */
[----:B------:R1:W-:Y:S01]  /*a9640*/  @P2 STG.E desc[UR14][R4.64], R213 ;  /* 0x000000d504002986 */ /* 0x0003e2000c10190e */
[----:B------:R-:W-:Y:S01]  /*a9650*/  ULDC UR4, c[0x0][0x228] ;  /* 0x00008a0000047ab9 */ /* 0x000fe20000000800 */
[----:B------:R-:W-:Y:S01]  /*a9660*/  ULDC UR6, c[0x0][0x228] ;  /* 0x00008a0000067ab9 */ /* 0x000fe20000000800 */
[----:B---3--:R-:W-:Y:S01]  /*a9670*/  IMAD.WIDE R8, R17, 0x4, R244 ;  /* 0x0000000411087825 */ /* 0x008fe200078e02f4 */
[----:B------:R2:W-:Y:S01]  /*a9680*/  @P1 STG.E desc[UR14][R6.64], R217 ;  /* 0x000000d906001986 */ /* 0x0005e2000c10190e */
[----:B------:R-:W-:-:S02]  /*a9690*/  ULDC UR7, c[0x0][0x228] ;  /* 0x00008a0000077ab9 */ /* 0x000fc40000000800 */
[C---:B----4-:R-:W-:Y:S01]  /*a96a0*/  IMAD.WIDE R10, R17.reuse, 0x4, R242 ;  /* 0x00000004110a7825 */ /* 0x050fe200078e02f2 */
[----:B------:R3:W-:Y:S03]  /*a96b0*/  @P4 STG.E desc[UR14][R8.64], R229 ;  /* 0x000000e508004986 */ /* 0x0007e6000c10190e */
[----:B------:R-:W-:Y:S01]  /*a96c0*/  IMAD.WIDE R12, R17, 0x4, R240 ;  /* 0x00000004110c7825 */ /* 0x000fe200078e02f0 */
[----:B------:R-:W-:Y:S01]  /*a96d0*/  ISETP.LT.AND P4, PT, R219, UR5, !P3 ;  /* 0x00000005db007c0c */ /* 0x000fe2000df81270 */
[----:B------:R4:W-:Y:S01]  /*a96e0*/  @P6 STG.E desc[UR14][R10.64], R233 ;  /* 0x000000e90a006986 */ /* 0x0009e2000c10190e */
[----:B------:R-:W-:Y:S01]  /*a96f0*/  ISETP.LT.AND P0, PT, R231, UR4, !P0 ;  /* 0x00000004e7007c0c */ /* 0x000fe2000c701270 */
[----:B------:R-:W-:Y:S01]  /*a9700*/  ULDC UR5, c[0x0][0x228] ;  /* 0x00008a0000057ab9 */ /* 0x000fe20000000800 */
[----:B------:R-:W-:Y:S01]  /*a9710*/  ULDC UR4, c[0x0][0x248] ;  /* 0x0000920000047ab9 */ /* 0x000fe20000000800 */
[----:B------:R4:W-:Y:S01]  /*a9720*/  @P5 STG.E desc[UR14][R12.64], R209 ;  /* 0x000000d10c005986 */ /* 0x0009e2000c10190e */
[----:B------:R-:W-:-:S02]  /*a9730*/  ISETP.LT.AND P5, PT, R215, UR5, !P3 ;  /* 0x00000005d7007c0c */ /* 0x000fc4000dfa1270 */
[----:B------:R-:W-:Y:S01]  /*a9740*/  ISETP.LT.AND P6, PT, R207, UR6, !P3 ;  /* 0x00000006cf007c0c */ /* 0x000fe2000dfc1270 */
[----:B------:R-:W-:Y:S01]  /*a9750*/  VIADD R0, R252, 0x7d ;  /* 0x0000007dfc007836 */ /* 0x000fe20000000000 */
[C---:B------:R-:W-:Y:S01]  /*a9760*/  IADD3 R15, R17.reuse, UR4, RZ ;  /* 0x00000004110f7c10 */ /* 0x040fe2000fffe0ff */
[----:B-1----:R-:W-:Y:S01]  /*a9770*/  IMAD.WIDE R4, R17, 0x4, R2 ;  /* 0x0000000411047825 */ /* 0x002fe200078e0202 */
[----:B------:R-:W-:Y:S01]  /*a9780*/  ISETP.LT.AND P3, PT, R231, UR7, !P3 ;  /* 0x00000007e7007c0c */ /* 0x000fe2000df61270 */
[----:B------:R-:W-:Y:S01]  /*a9790*/  ULDC UR4, c[0x0][0x248] ;  /* 0x0000920000047ab9 */ /* 0x000fe20000000800 */
[----:B------:R-:W-:Y:S01]  /*a97a0*/  ISETP.GE.AND P2, PT, R0, UR21, PT ;  /* 0x0000001500007c0c */ /* 0x000fe2000bf46270 */
[C---:B--2---:R-:W-:Y:S01]  /*a97b0*/  IMAD.WIDE R6, R15.reuse, 0x4, R244 ;  /* 0x000000040f067825 */ /* 0x044fe200078e02f4 */
[----:B------:R1:W-:Y:S03]  /*a97c0*/  @P0 STG.E desc[UR14][R4.64], R21 ;  /* 0x0000001504000986 */ /* 0x0003e6000c10190e */
[----:B---3--:R-:W-:Y:S01]  /*a97d0*/  IMAD.WIDE R8, R15, 0x4, R242 ;  /* 0x000000040f087825 */ /* 0x008fe200078e02f2 */
[----:B------:R2:W-:Y:S03]  /*a97e0*/  @P4 STG.E desc[UR14][R6.64], R202 ;  /* 0x000000ca06004986 */ /* 0x0005e6000c10190e */
[----:B------:R-:W-:-:S02]  /*a97f0*/  VIADD R0, R252, 0x7e ;  /* 0x0000007efc007836 */ /* 0x000fc40000000000 */
[C---:B----4-:R-:W-:Y:S01]  /*a9800*/  IMAD.WIDE R10, R15.reuse, 0x4, R240 ;  /* 0x000000040f0a7825 */ /* 0x050fe200078e02f0 */
[----:B------:R3:W-:Y:S03]  /*a9810*/  @P5 STG.E desc[UR14][R8.64], R206 ;  /* 0x000000ce08005986 */ /* 0x0007e6000c10190e */
[----:B------:R-:W-:Y:S01]  /*a9820*/  IMAD.WIDE R12, R15, 0x4, R2 ;  /* 0x000000040f0c7825 */ /* 0x000fe200078e0202 */
[----:B------:R-:W-:Y:S01]  /*a9830*/  ISETP.GE.AND P1, PT, R0, UR19, PT ;  /* 0x0000001300007c0c */ /* 0x000fe2000bf26270 */
[----:B------:R4:W-:Y:S01]  /*a9840*/  @P6 STG.E desc[UR14][R10.64], R214 ;  /* 0x000000d60a006986 */ /* 0x0009e2000c10190e */
[----:B------:R-:W-:Y:S02]  /*a9850*/  ISETP.LT.AND P4, PT, R219, UR7, !P2 ;  /* 0x00000007db007c0c */ /* 0x000fe4000d781270 */
[----:B------:R-:W-:Y:S01]  /*a9860*/  ISETP.LT.AND P5, PT, R215, UR7, !P2 ;  /* 0x00000007d7007c0c */ /* 0x000fe2000d7a1270 */
[----:B------:R4:W-:Y:S01]  /*a9870*/  @P3 STG.E desc[UR14][R12.64], R218 ;  /* 0x000000da0c003986 */ /* 0x0009e2000c10190e */
[----:B------:R-:W-:-:S02]  /*a9880*/  ISETP.LT.AND P3, PT, R207, UR7, !P2 ;  /* 0x00000007cf007c0c */ /* 0x000fc4000d761270 */
[----:B------:R-:W-:Y:S01]  /*a9890*/  IADD3 R15, R15, UR4, RZ ;  /* 0x000000040f0f7c10 */ /* 0x000fe2000fffe0ff */
[----:B------:R-:W-:Y:S01]  /*a98a0*/  ULDC UR4, c[0x0][0x248] ;  /* 0x0000920000047ab9 */ /* 0x000fe20000000800 */
[----:B------:R-:W-:Y:S02]  /*a98b0*/  ISETP.LT.AND P2, PT, R231, UR7, !P2 ;  /* 0x00000007e7007c0c */ /* 0x000fe4000d741270 */
[----:B------:R-:W-:Y:S01]  /*a98c0*/  ISETP.LT.AND P6, PT, R219, UR7, !P1 ;  /* 0x00000007db007c0c */ /* 0x000fe2000cfc1270 */
[----:B------:R-:W-:Y:S02]  /*a98d0*/  VIADD R252, R252, 0x7f ;  /* 0x0000007ffcfc7836 */ /* 0x000fe40000000000 */
[----:B-1----:R-:W-:-:S04]  /*a98e0*/  IMAD.WIDE R4, R15, 0x4, R244 ;  /* 0x000000040f047825 */ /* 0x002fc800078e02f4 */
[C---:B------:R-:W-:Y:S02]  /*a98f0*/  VIADD R17, R15.reuse, UR4 ;  /* 0x000000040f117c36 */ /* 0x040fe40008000000 */
[----:B--2---:R-:W-:Y:S01]  /*a9900*/  IMAD.WIDE R6, R15, 0x4, R242 ;  /* 0x000000040f067825 */ /* 0x004fe200078e02f2 */
[----:B------:R-:W-:-:S03]  /*a9910*/  ISETP.GE.AND P0, PT, R252, UR17, PT ;  /* 0x00000011fc007c0c */ /* 0x000fc6000bf06270 */
[C---:B---3--:R-:W-:Y:S01]  /*a9920*/  IMAD.WIDE R8, R15.reuse, 0x4, R240 ;  /* 0x000000040f087825 */ /* 0x048fe200078e02f0 */
[----:B------:R1:W-:Y:S01]  /*a9930*/  @P4 STG.E desc[UR14][R4.64], R230 ;  /* 0x000000e604004986 */ /* 0x0003e2000c10190e */
[----:B------:R-:W-:Y:S02]  /*a9940*/  ULDC UR4, c[0x0][0x248] ;  /* 0x0000920000047ab9 */ /* 0x000fe40000000800 */
[----:B----4-:R-:W-:Y:S01]  /*a9950*/  IMAD.WIDE R10, R15, 0x4, R2 ;  /* 0x000000040f0a7825 */ /* 0x010fe200078e0202 */
[----:B------:R2:W-:Y:S03]  /*a9960*/  @P5 STG.E desc[UR14][R6.64], R234 ;  /* 0x000000ea06005986 */ /* 0x0005e6000c10190e */
[----:B------:R-:W-:Y:S01]  /*a9970*/  IMAD.WIDE R12, R17, 0x4, R244 ;  /* 0x00000004110c7825 */ /* 0x000fe200078e02f4 */
[----:B------:R3:W-:Y:S01]  /*a9980*/  @P3 STG.E desc[UR14][R8.64], R210 ;  /* 0x000000d208003986 */ /* 0x0007e2000c10190e */
[----:B------:R-:W-:-:S02]  /*a9990*/  ISETP.LT.AND P4, PT, R219, UR7, !P0 ;  /* 0x00000007db007c0c */ /* 0x000fc4000c781270 */
[C---:B------:R-:W-:Y:S01]  /*a99a0*/  ISETP.LT.AND P5, PT, R215.reuse, UR7, !P0 ;  /* 0x00000007d7007c0c */ /* 0x040fe2000c7a1270 */
[----:B------:R4:W-:Y:S01]  /*a99b0*/  @P2 STG.E desc[UR14][R10.64], R22 ;  /* 0x000000160a002986 */ /* 0x0009e2000c10190e */
[----:B------:R-:W-:Y:S02]  /*a99c0*/  ISETP.LT.AND P3, PT, R215, UR7, !P1 ;  /* 0x00000007d7007c0c */ /* 0x000fe4000cf61270 */
[C---:B------:R-:W-:Y:S01]  /*a99d0*/  ISETP.LT.AND P2, PT, R207.reuse, UR7, !P1 ;  /* 0x00000007cf007c0c */ /* 0x040fe2000cf41270 */
[----:B------:R-:W4:Y:S04]  /*a99e0*/  LDL.LU R219, [R1+0x3284] ;  /* 0x0032840001db7983 */ /* 0x000f280000300800 */
[----:B------:R1:W-:Y:S01]  /*a99f0*/  @P6 STG.E desc[UR14][R12.64], R203 ;  /* 0x000000cb0c006986 */ /* 0x0003e2000c10190e */
[----:B------:R-:W-:-:S03]  /*a9a00*/  ISETP.LT.AND P6, PT, R207, UR7, !P0 ;  /* 0x00000007cf007c0c */ /* 0x000fc6000c7c1270 */
[----:B------:R-:W4:Y:S01]  /*a9a10*/  LDL.LU R215, [R1+0x3280] ;  /* 0x0032800001d77983 */ /* 0x000f220000300800 */
[----:B------:R-:W-:-:S03]  /*a9a20*/  ISETP.LT.AND P1, PT, R231, UR7, !P1 ;  /* 0x00000007e7007c0c */ /* 0x000fc6000cf21270 */
[----:B------:R-:W4:Y:S01]  /*a9a30*/  LDL.LU R207, [R1+0x327c] ;  /* 0x00327c0001cf7983 */ /* 0x000f220000300800 */
[----:B------:R-:W-:-:S03]  /*a9a40*/  ISETP.LT.AND P0, PT, R231, UR7, !P0 ;  /* 0x00000007e7007c0c */ /* 0x000fc6000c701270 */
[----:B------:R-:W4:Y:S01]  /*a9a50*/  LDL.LU R231, [R1+0x3278] ;  /* 0x0032780001e77983 */ /* 0x000f220000300800 */
[C---:B------:R-:W-:Y:S01]  /*a9a60*/  IADD3 R15, R17.reuse, UR4, RZ ;  /* 0x00000004110f7c10 */ /* 0x040fe2000fffe0ff */
[----:B-1----:R-:W-:-:S04]  /*a9a70*/  IMAD.WIDE R4, R17, 0x4, R242 ;  /* 0x0000000411047825 */ /* 0x002fc800078e02f2 */
[----:B--2---:R-:W-:-:S04]  /*a9a80*/  IMAD.WIDE R6, R17, 0x4, R240 ;  /* 0x0000000411067825 */ /* 0x004fc800078e02f0 */
[----:B---3--:R-:W-:-:S04]  /*a9a90*/  IMAD.WIDE R8, R17, 0x4, R2 ;  /* 0x0000000411087825 */ /* 0x008fc800078e0202 */
[----:B------:R-:W-:-:S04]  /*a9aa0*/  IMAD.WIDE R244, R15, 0x4, R244 ;  /* 0x000000040ff47825 */ /* 0x000fc800078e02f4 */
[----:B------:R-:W-:-:S04]  /*a9ab0*/  IMAD.WIDE R242, R15, 0x4, R242 ;  /* 0x000000040ff27825 */ /* 0x000fc800078e02f2 */
[----:B------:R-:W-:-:S04]  /*a9ac0*/  IMAD.WIDE R240, R15, 0x4, R240 ;  /* 0x000000040ff07825 */ /* 0x000fc800078e02f0 */
[----:B------:R-:W-:Y:S01]  /*a9ad0*/  IMAD.WIDE R2, R15, 0x4, R2 ;  /* 0x000000040f027825 */ /* 0x000fe200078e0202 */
[----:B----4-:R1:W-:Y:S04]  /*a9ae0*/  @P3 STG.E desc[UR14][R4.64], R207 ;  /* 0x000000cf04003986 */ /* 0x0103e8000c10190e */
[----:B------:R1:W-:Y:S04]  /*a9af0*/  @P2 STG.E desc[UR14][R6.64], R215 ;  /* 0x000000d706002986 */ /* 0x0003e8000c10190e */
[----:B------:R1:W-:Y:S04]  /*a9b00*/  @P1 STG.E desc[UR14][R8.64], R219 ;  /* 0x000000db08001986 */ /* 0x0003e8000c10190e */
[----:B------:R1:W-:Y:S04]  /*a9b10*/  @P4 STG.E desc[UR14][R244.64], R231 ;  /* 0x000000e7f4004986 */ /* 0x0003e8000c10190e */
[----:B------:R1:W-:Y:S04]  /*a9b20*/  @P5 STG.E desc[UR14][R242.64], R235 ;  /* 0x000000ebf2005986 */ /* 0x0003e8000c10190e */
[----:B------:R1:W-:Y:S01]  /*a9b30*/  @P6 STG.E desc[UR14][R240.64], R211 ;  /* 0x000000d3f0006986 */ /* 0x0003e2000c10190e */
[----:B------:R-:W-:Y:S05]  /*a9b40*/  @!P0 EXIT ;  /* 0x000000000000894d */ /* 0x000fea0003800000 */
[----:B------:R-:W-:Y:S01]  /*a9b50*/  STG.E desc[UR14][R2.64], R23 ;  /* 0x0000001702007986 */ /* 0x000fe2000c10190e */
[----:B------:R-:W-:Y:S05]  /*a9b60*/  EXIT ;  /* 0x000000000000794d */ /* 0x000fea0003800000 */
.L_x_2:
[----:B------:R-:W-:-:S00]  /*a9b70*/  BRA `(.L_x_2) ;  /* 0xfffffffc00fc7947 */ /* 0x000fc0000383ffff */
[----:B------:R-:W-:-:S00]  /*a9b80*/  NOP ;  /* 0x0000000000007918 */ /* 0x000fc00000000000 */
[----:B------:R-:W-:-:S00]  /*a9b90*/  NOP ;  /* 0x0000000000007918 */ /* 0x000fc00000000000 */
[----:B------:R-:W-:-:S00]  /*a9ba0*/  NOP ;  /* 0x0000000000007918 */ /* 0x000fc00000000000 */
[----:B------:R-:W-:-:S00]  /*a9bb0*/  NOP ;  /* 0x0000000000007918 */ /* 0x000fc00000000000 */
[----:B------:R-:W-:-:S00]  /*a9bc0*/  NOP ;  /* 0x0000000000007918 */ /* 0x000fc00000000000 */
[----:B------:R-:W-:-:S00]  /*a9bd0*/  NOP ;  /* 0x0000000000007918 */ /* 0x000fc00000000000 */
[----:B------:R-:W-:-:S00]  /*a9be0*/  NOP ;  /* 0x0000000000007918 */ /* 0x000fc00000000000 */
[----:B------:R-:W-:-:S00]  /*a9bf0*/  NOP ;  /* 0x0000000000007918 */ /* 0x000fc00000000000 */
.L_x_3:


//--------------------- .nv.shared.matmul_kernel  --------------------------
	.section	.nv.shared.matmul_kernel,"aw",@nobits
	.sectionflags	@""
	.align	16
	.zero		1024


//--------------------- .nv.shared.reserved.0     --------------------------
	.section	.nv.shared.reserved.0,"aw",@nobits
	.weak		__nv_reservedSMEM_offset_0_alias
	.size		__nv_reservedSMEM_offset_0_alias, 0, 0
	.other		__nv_reservedSMEM_offset_0_alias,@"STO_CUDA_RESERVED_SHARED STV_DEFAULT"
__nv_reservedSMEM_offset_0_alias:
	.zero		0


//--------------------- .nv.constant0.matmul_kernel --------------------------
	.section	.nv.constant0.matmul_kernel,"a",@progbits
	.sectionflags	@""
	.align	4
.nv.constant0.matmul_kernel:
	.zero		608


//--------------------- SYMBOLS --------------------------

	.type		.nv.reservedSmem.offset0,@object
	.size		.nv.reservedSmem.offset0,0x4
